	.target	sm_90a

	.elftype	@"ET_EXEC"


//--------------------- .note.nv.tkinfo           --------------------------
	.section	.note.nv.tkinfo,"",@"SHT_NOTE"
	.sectionflags	@"SHF_NOTE_NV_TKINFO"
	.tkinfo
        /*0018*/ 	.word	0x00000002
        /*0030*/ 	.string	""
        /*0030*/ 	.string	"ptxas"
        /*0030*/ 	.string	"Cuda compilation tools, release 13.0, V13.0.88"
        /*0030*/ 	.string	"Build cuda_13.0.r13.0/compiler.36424714_0"
        /*0030*/ 	.string	"-v  -suppress-debug-info  -lineinfo  -arch sm_90a "



//--------------------- .note.nv.cuinfo           --------------------------
	.section	.note.nv.cuinfo,"",@"SHT_NOTE"
	.sectionflags	@"SHF_NOTE_NV_CUINFO"
        /*0018*/ 	.short	0x0002
        /*001a*/ 	.short	0x005a
        /*001c*/ 	.short	0x0082
	.zero		2


//--------------------- .nv.info                  --------------------------
	.section	.nv.info,"",@"SHT_CUDA_INFO"
	.align	4


	//----- nvinfo : EIATTR_REGCOUNT
	.align		4
        /*0000*/ 	.byte	0x04, 0x2f
        /*0002*/ 	.short	(.L_1 - .L_0)
	.align		4
.L_0:
        /*0004*/ 	.word	index@(matmul_kernel)
        /*0008*/ 	.word	0x000000ff


	//----- nvinfo : EIATTR_FRAME_SIZE
	.align		4
.L_1:
        /*000c*/ 	.byte	0x04, 0x11
        /*000e*/ 	.short	(.L_3 - .L_2)
	.align		4
.L_2:
        /*0010*/ 	.word	index@(matmul_kernel)
        /*0014*/ 	.word	0x000010b0


	//----- nvinfo : EIATTR_MIN_STACK_SIZE
	.align		4
.L_3:
        /*0018*/ 	.byte	0x04, 0x12
        /*001a*/ 	.short	(.L_5 - .L_4)
	.align		4
.L_4:
        /*001c*/ 	.word	index@(matmul_kernel)
        /*0020*/ 	.word	0x000010b0
.L_5:


//--------------------- .nv.compat                --------------------------
	.section	.nv.compat,"",@"SHT_CUDA_COMPAT_INFO"
	.align	4
        /*0000*/ 	.byte	0x02, 0x09, 0x01, 0x00, 0x02, 0x02, 0x04, 0x00, 0x02, 0x05, 0x05, 0x00, 0x03, 0x07, 0x01, 0x01
        /*0010*/ 	.byte	0x02, 0x03, 0x00, 0x00, 0x02, 0x06, 0x01, 0x00, 0x04, 0x0b, 0x08, 0x00, 0x00, 0x00, 0x00, 0x00
        /*0020*/ 	.byte	0x00, 0x00, 0x00, 0x00


//--------------------- .nv.info.matmul_kernel    --------------------------
	.section	.nv.info.matmul_kernel,"",@"SHT_CUDA_INFO"
	.sectionflags	@""
	.align	4


	//----- nvinfo : EIATTR_CUDA_API_VERSION
	.align		4
        /*0000*/ 	.byte	0x04, 0x37
        /*0002*/ 	.short	(.L_7 - .L_6)
.L_6:
        /*0004*/ 	.word	0x00000082


	//----- nvinfo : EIATTR_KPARAM_INFO
	.align		4
.L_7:
        /*0008*/ 	.byte	0x04, 0x17
        /*000a*/ 	.short	(.L_9 - .L_8)
.L_8:
        /*000c*/ 	.word	0x00000000
        /*0010*/ 	.short	0x000d
        /*0012*/ 	.short	0x0048
        /*0014*/ 	.byte	0x00, 0xf4, 0x21, 0x00


	//----- nvinfo : EIATTR_KPARAM_INFO
	.align		4
.L_9:
        /*0018*/ 	.byte	0x04, 0x17
        /*001a*/ 	.short	(.L_11 - .L_10)
.L_10:
        /*001c*/ 	.word	0x00000000
        /*0020*/ 	.short	0x000c
        /*0022*/ 	.short	0x0040
        /*0024*/ 	.byte	0x00, 0xf4, 0x21, 0x00


	//----- nvinfo : EIATTR_KPARAM_INFO
	.align		4
.L_11:
        /*0028*/ 	.byte	0x04, 0x17
        /*002a*/ 	.short	(.L_13 - .L_12)
.L_12:
        /*002c*/ 	.word	0x00000000
        /*0030*/ 	.short	0x000b
        /*0032*/ 	.short	0x0038
        /*0034*/ 	.byte	0x00, 0xf0, 0x11, 0x00


	//----- nvinfo : EIATTR_KPARAM_INFO
	.align		4
.L_13:
        /*0038*/ 	.byte	0x04, 0x17
        /*003a*/ 	.short	(.L_15 - .L_14)
.L_14:
        /*003c*/ 	.word	0x00000000
        /*0040*/ 	.short	0x000a
        /*0042*/ 	.short	0x0034
        /*0044*/ 	.byte	0x00, 0xf0, 0x11, 0x00


	//----- nvinfo : EIATTR_KPARAM_INFO
	.align		4
.L_15:
        /*0048*/ 	.byte	0x04, 0x17
        /*004a*/ 	.short	(.L_17 - .L_16)
.L_16:
        /*004c*/ 	.word	0x00000000
        /*0050*/ 	.short	0x0009
        /*0052*/ 	.short	0x0030
        /*0054*/ 	.byte	0x00, 0xf0, 0x11, 0x00


	//----- nvinfo : EIATTR_KPARAM_INFO
	.align		4
.L_17:
        /*0058*/ 	.byte	0x04, 0x17
        /*005a*/ 	.short	(.L_19 - .L_18)
.L_18:
        /*005c*/ 	.word	0x00000000
        /*0060*/ 	.short	0x0008
        /*0062*/ 	.short	0x002c
        /*0064*/ 	.byte	0x00, 0xf0, 0x11, 0x00


	//----- nvinfo : EIATTR_KPARAM_INFO
	.align		4
.L_19:
        /*0068*/ 	.byte	0x04, 0x17
        /*006a*/ 	.short	(.L_21 - .L_20)
.L_20:
        /*006c*/ 	.word	0x00000000
        /*0070*/ 	.short	0x0007
        /*0072*/ 	.short	0x0028
        /*0074*/ 	.byte	0x00, 0xf0, 0x11, 0x00


	//----- nvinfo : EIATTR_KPARAM_INFO
	.align		4
.L_21:
        /*0078*/ 	.byte	0x04, 0x17
        /*007a*/ 	.short	(.L_23 - .L_22)
.L_22:
        /*007c*/ 	.word	0x00000000
        /*0080*/ 	.short	0x0006
        /*0082*/ 	.short	0x0024
        /*0084*/ 	.byte	0x00, 0xf0, 0x11, 0x00


	//----- nvinfo : EIATTR_KPARAM_INFO
	.align		4
.L_23:
        /*0088*/ 	.byte	0x04, 0x17
        /*008a*/ 	.short	(.L_25 - .L_24)
.L_24:
        /*008c*/ 	.word	0x00000000
        /*0090*/ 	.short	0x0005
        /*0092*/ 	.short	0x0020
        /*0094*/ 	.byte	0x00, 0xf0, 0x11, 0x00


	//----- nvinfo : EIATTR_KPARAM_INFO
	.align		4
.L_25:
        /*0098*/ 	.byte	0x04, 0x17
        /*009a*/ 	.short	(.L_27 - .L_26)
.L_26:
        /*009c*/ 	.word	0x00000000
        /*00a0*/ 	.short	0x0004
        /*00a2*/ 	.short	0x001c
        /*00a4*/ 	.byte	0x00, 0xf0, 0x11, 0x00


	//----- nvinfo : EIATTR_KPARAM_INFO
	.align		4
.L_27:
        /*00a8*/ 	.byte	0x04, 0x17
        /*00aa*/ 	.short	(.L_29 - .L_28)
.L_28:
        /*00ac*/ 	.word	0x00000000
        /*00b0*/ 	.short	0x0003
        /*00b2*/ 	.short	0x0018
        /*00b4*/ 	.byte	0x00, 0xf0, 0x11, 0x00


	//----- nvinfo : EIATTR_KPARAM_INFO
	.align		4
.L_29:
        /*00b8*/ 	.byte	0x04, 0x17
        /*00ba*/ 	.short	(.L_31 - .L_30)
.L_30:
        /*00bc*/ 	.word	0x00000000
        /*00c0*/ 	.short	0x0002
        /*00c2*/ 	.short	0x0010
        /*00c4*/ 	.byte	0x00, 0xf4, 0x21, 0x00


	//----- nvinfo : EIATTR_KPARAM_INFO
	.align		4
.L_31:
        /*00c8*/ 	.byte	0x04, 0x17
        /*00ca*/ 	.short	(.L_33 - .L_32)
.L_32:
        /*00cc*/ 	.word	0x00000000
        /*00d0*/ 	.short	0x0001
        /*00d2*/ 	.short	0x0008
        /*00d4*/ 	.byte	0x00, 0xf4, 0x21, 0x00


	//----- nvinfo : EIATTR_KPARAM_INFO
	.align		4
.L_33:
        /*00d8*/ 	.byte	0x04, 0x17
        /*00da*/ 	.short	(.L_35 - .L_34)
.L_34:
        /*00dc*/ 	.word	0x00000000
        /*00e0*/ 	.short	0x0000
        /*00e2*/ 	.short	0x0000
        /*00e4*/ 	.byte	0x00, 0xf4, 0x21, 0x00


	//----- nvinfo : EIATTR_EXPLICIT_CLUSTER
	.align		4
.L_35:
        /*00e8*/ 	.byte	0x01, 0x3e
	.zero		2


	//----- nvinfo : EIATTR_CTA_PER_CLUSTER
	.align		4
        /*00ec*/ 	.byte	0x04, 0x3d
        /*00ee*/ 	.short	(.L_37 - .L_36)
.L_36:
        /*00f0*/ 	.word	0x00000004
        /*00f4*/ 	.word	0x00000001
        /*00f8*/ 	.word	0x00000001


	//----- nvinfo : EIATTR_SPARSE_MMA_MASK
	.align		4
.L_37:
        /*00fc*/ 	.byte	0x03, 0x50
        /*00fe*/ 	.short	0x0000


	//----- nvinfo : EIATTR_MAXREG_COUNT
	.align		4
        /*0100*/ 	.byte	0x03, 0x1b
        /*0102*/ 	.short	0x00ff


	//----- nvinfo : EIATTR_NUM_BARRIERS
	.align		4
        /*0104*/ 	.byte	0x02, 0x4c
        /*0106*/ 	.byte	0x01
	.zero		1


	//----- nvinfo : EIATTR_ANNOTATIONS
	.align		4
        /*0108*/ 	.byte	0x04, 0x55
        /*010a*/ 	.short	(.L_39 - .L_38)


	//   ....[0]....
.L_38:
        /*010c*/ 	.word	0x00000001
        /*0110*/ 	.byte	0x90, 0x05, 0x00, 0x00, 0x01, 0x00, 0x00, 0x00, 0xc0, 0x05, 0x00, 0x00, 0x01, 0x00, 0x00, 0x00
        /* <DEDUP_REMOVED lines=1957> */
        /*7b70*/ 	.byte	0x60, 0xe4, 0x02, 0x00


	//----- nvinfo : EIATTR_MERCURY_ISA_VERSION
	.align		4
.L_39:
        /*7b74*/ 	.byte	0x03, 0x5f
        /*7b76*/ 	.short	0x0101


	//----- nvinfo : EIATTR_EXIT_INSTR_OFFSETS
	.align		4
        /*7b78*/ 	.byte	0x04, 0x1c
        /*7b7a*/ 	.short	(.L_41 - .L_40)


	//   ....[0]....
.L_40:
        /*7b7c*/ 	.word	0x000374b0


	//   ....[1]....
        /*7b80*/ 	.word	0x000374d0


	//----- nvinfo : EIATTR_REQNTID
	.align		4
.L_41:
        /*7b84*/ 	.byte	0x04, 0x10
        /*7b86*/ 	.short	(.L_43 - .L_42)
.L_42:
        /*7b88*/ 	.word	0x00000080
        /*7b8c*/ 	.word	0x00000001
        /*7b90*/ 	.word	0x00000001


	//----- nvinfo : EIATTR_CBANK_PARAM_SIZE
	.align		4
.L_43:
        /*7b94*/ 	.byte	0x03, 0x19
        /*7b96*/ 	.short	0x0050


	//----- nvinfo : EIATTR_PARAM_CBANK
	.align		4
        /*7b98*/ 	.byte	0x04, 0x0a
        /*7b9a*/ 	.short	(.L_45 - .L_44)
	.align		4
.L_44:
        /*7b9c*/ 	.word	index@(.nv.constant0.matmul_kernel)
        /*7ba0*/ 	.short	0x0210
        /*7ba2*/ 	.short	0x0050


	//----- nvinfo : EIATTR_SW_WAR
	.align		4
.L_45:
        /*7ba4*/ 	.byte	0x04, 0x36
        /*7ba6*/ 	.short	(.L_47 - .L_46)
.L_46:
        /*7ba8*/ 	.word	0x00000008
.L_47:


//--------------------- .nv.callgraph             --------------------------
	.section	.nv.callgraph,"",@"SHT_CUDA_CALLGRAPH"
	.align	4
	.sectionentsize	8
	.align		4
        /*0000*/ 	.word	0x00000000
	.align		4
        /*0004*/ 	.word	0xffffffff
	.align		4
        /*0008*/ 	.word	0x00000000
	.align		4
        /*000c*/ 	.word	0xfffffffe
	.align		4
        /*0010*/ 	.word	0x00000000
	.align		4
        /*0014*/ 	.word	0xfffffffd
	.align		4
        /*0018*/ 	.word	0x00000000
	.align		4
        /*001c*/ 	.word	0xfffffffc


//--------------------- .text.matmul_kernel       --------------------------
	.section	.text.matmul_kernel,"ax",@progbits
	.align	128
        .global         matmul_kernel
        .type           matmul_kernel,@function
        .size           matmul_kernel,(.L_x_4 - matmul_kernel)
        .other          matmul_kernel,@"STO_CUDA_ENTRY STV_DEFAULT"
matmul_kernel:
.text.matmul_kernel:
[----:B------:R-:W0:Y:S08]  /*0000*/  LDC R1, c[0x0][0x28] ;  /* 0x00000a00ff017b82 */ /* 0x000e300000000800 */
[----:B------:R-:W1:Y:S01]  /*0010*/  LDC.64 R124, c[0x0][0x228] ;  /* 0x00008a00ff7c7b82 */ /* 0x000e620000000a00 */
[----:B------:R-:W2:Y:S01]  /*0020*/  S2R R10, SR_TID.X ;  /* 0x00000000000a7919 */ /* 0x000ea20000002100 */
[----:B0-----:R-:W-:Y:S01]  /*0030*/  VIADD R1, R1, 0xffffef50 ;  /* 0xffffef5001017836 */ /* 0x001fe20000000000 */
[----:B------:R-:W-:Y:S01]  /*0040*/  UMOV UR8, 0x400 ;  /* 0x0000040000087882 */ /* 0x000fe20000000000 */
[----:B------:R-:W-:-:S04]  /*0050*/  ULDC.64 UR16, c[0x0][0x208] ;  /* 0x0000820000107ab9 */ /* 0x000fc80000000a00 */
[----:B------:R-:W0:Y:S08]  /*0060*/  S2UR UR4, SR_CTAID.X ;  /* 0x00000000000479c3 */ /* 0x000e300000002500 */
[----:B------:R-:W3:Y:S01]  /*0070*/  S2UR UR6, SR_CgaCtaId ;  /* 0x00000000000679c3 */ /* 0x000ee20000008800 */
[----:B-1----:R-:W-:-:S05]  /*0080*/  VIADD R0, R125, 0xff ;  /* 0x000000ff7d007836 */ /* 0x002fca0000000000 */
[----:B------:R-:W-:Y:S02]  /*0090*/  SHF.R.S32.HI R3, RZ, 0x1f, R0 ;  /* 0x0000001fff037819 */ /* 0x000fe40000011400 */
[----:B0-----:R-:W-:Y:S01]  /*00a0*/  I2FP.F32.U32 R5, UR4 ;  /* 0x0000000400057c45 */ /* 0x001fe20008201000 */
[----:B------:R-:W-:Y:S01]  /*00b0*/  ULDC UR4, c[0x0][0x150] ;  /* 0x0000540000047ab9 */ /* 0x000fe20000000800 */
[----:B------:R-:W-:Y:S02]  /*00c0*/  LEA.HI R3, R3, R0, RZ, 0x8 ;  /* 0x0000000003037211 */ /* 0x000fe400078f40ff */
[----:B--2---:R-:W-:Y:S01]  /*00d0*/  LOP3.LUT R240, R10, 0x7f, RZ, 0xc0, !PT ;  /* 0x0000007f0af07812 */ /* 0x004fe200078ec0ff */
[----:B------:R-:W-:Y:S01]  /*00e0*/  FMUL R5, R5, UR4 ;  /* 0x0000000405057c20 */ /* 0x000fe20008400000 */
[----:B------:R-:W-:Y:S01]  /*00f0*/  SHF.R.S32.HI R3, RZ, 0x8, R3 ;  /* 0x00000008ff037819 */ /* 0x000fe20000011403 */
[----:B---3--:R-:W-:Y:S02]  /*0100*/  USHF.L.U32 UR5, UR6, 0x7, URZ ;  /* 0x0000000706057899 */ /* 0x008fe4000800063f */
[----:B------:R-:W-:-:S02]  /*0110*/  ULEA UR8, UR6, UR8, 0x18 ;  /* 0x0000000806087291 */ /* 0x000fc4000f8ec03f */
[----:B------:R-:W-:Y:S01]  /*0120*/  IMAD.SHL.U32 R4, R3, 0x8, RZ ;  /* 0x0000000803047824 */ /* 0x000fe200078e00ff */
[----:B------:R-:W0:Y:S01]  /*0130*/  F2I.U32.TRUNC.NTZ R5, R5 ;  /* 0x0000000500057305 */ /* 0x000e22000020f000 */
[----:B------:R-:W-:-:S03]  /*0140*/  ULOP3.LUT UR5, UR5, 0x180, URZ, 0xc0, !UPT ;  /* 0x0000018005057892 */ /* 0x000fc6000f8ec03f */
[----:B------:R-:W-:-:S04]  /*0150*/  IABS R7, R4 ;  /* 0x0000000400077213 */ /* 0x000fc80000000000 */
[----:B------:R-:W1:Y:S01]  /*0160*/  I2F.RP R0, R7 ;  /* 0x0000000700007306 */ /* 0x000e620000209400 */
[----:B0-----:R-:W-:-:S07]  /*0170*/  IABS R11, R5 ;  /* 0x00000005000b7213 */ /* 0x001fce0000000000 */
[----:B-1----:R-:W0:Y:S02]  /*0180*/  MUFU.RCP R0, R0 ;  /* 0x0000000000007308 */ /* 0x002e240000001000 */
[----:B0-----:R-:W-:Y:S01]  /*0190*/  VIADD R2, R0, 0xffffffe ;  /* 0x0ffffffe00027836 */ /* 0x001fe20000000000 */
[----:B------:R-:W-:-:S05]  /*01a0*/  IABS R0, R4 ;  /* 0x0000000400007213 */ /* 0x000fca0000000000 */
[----:B------:R0:W1:Y:S01]  /*01b0*/  F2I.FTZ.U32.TRUNC.NTZ R3, R2 ;  /* 0x0000000200037305 */ /* 0x000062000021f000 */
[----:B------:R-:W-:Y:S02]  /*01c0*/  IMAD.MOV R0, RZ, RZ, -R0 ;  /* 0x000000ffff007224 */ /* 0x000fe400078e0a00 */
[----:B0-----:R-:W-:Y:S02]  /*01d0*/  IMAD.MOV.U32 R2, RZ, RZ, RZ ;  /* 0x000000ffff027224 */ /* 0x001fe400078e00ff */
[----:B-1----:R-:W-:-:S04]  /*01e0*/  IMAD.MOV R6, RZ, RZ, -R3 ;  /* 0x000000ffff067224 */ /* 0x002fc800078e0a03 */
[----:B------:R-:W-:-:S04]  /*01f0*/  IMAD R9, R6, R7, RZ ;  /* 0x0000000706097224 */ /* 0x000fc800078e02ff */
[----:B------:R-:W-:-:S06]  /*0200*/  IMAD.HI.U32 R2, R3, R9, R2 ;  /* 0x0000000903027227 */ /* 0x000fcc00078e0002 */
[----:B------:R-:W-:-:S04]  /*0210*/  IMAD.HI.U32 R2, R2, R11, RZ ;  /* 0x0000000b02027227 */ /* 0x000fc800078e00ff */
[----:B------:R-:W-:-:S05]  /*0220*/  IMAD R0, R2, R0, R11 ;  /* 0x0000000002007224 */ /* 0x000fca00078e020b */
[----:B------:R-:W-:-:S13]  /*0230*/  ISETP.GT.U32.AND P1, PT, R7, R0, PT ;  /* 0x000000000700720c */ /* 0x000fda0003f24070 */
[----:B------:R-:W-:Y:S02]  /*0240*/  @!P1 IMAD.IADD R0, R0, 0x1, -R7 ;  /* 0x0000000100009824 */ /* 0x000fe400078e0a07 */
[----:B------:R-:W-:Y:S01]  /*0250*/  @!P1 VIADD R2, R2, 0x1 ;  /* 0x0000000102029836 */ /* 0x000fe20000000000 */
[----:B------:R-:W-:Y:S02]  /*0260*/  ISETP.NE.AND P1, PT, R4, RZ, PT ;  /* 0x000000ff0400720c */ /* 0x000fe40003f25270 */
[----:B------:R-:W-:Y:S02]  /*0270*/  ISETP.GE.U32.AND P0, PT, R0, R7, PT ;  /* 0x000000070000720c */ /* 0x000fe40003f06070 */
[----:B------:R-:W-:-:S04]  /*0280*/  LOP3.LUT R0, R5, R4, RZ, 0x3c, !PT ;  /* 0x0000000405007212 */ /* 0x000fc800078e3cff */
[----:B------:R-:W-:Y:S01]  /*0290*/  ISETP.GE.AND P2, PT, R0, RZ, PT ;  /* 0x000000ff0000720c */ /* 0x000fe20003f46270 */
[----:B------:R-:W-:-:S05]  /*02a0*/  VIADD R0, R124, 0x1ff ;  /* 0x000001ff7c007836 */ /* 0x000fca0000000000 */
[----:B------:R-:W-:Y:S01]  /*02b0*/  SHF.R.S32.HI R3, RZ, 0x1f, R0 ;  /* 0x0000001fff037819 */ /* 0x000fe20000011400 */
[----:B------:R-:W-:-:S03]  /*02c0*/  @P0 VIADD R2, R2, 0x1 ;  /* 0x0000000102020836 */ /* 0x000fc60000000000 */
[----:B------:R-:W-:-:S03]  /*02d0*/  LEA.HI R3, R3, R0, RZ, 0x9 ;  /* 0x0000000003037211 */ /* 0x000fc600078f48ff */
[----:B------:R-:W-:Y:S01]  /*02e0*/  @!P2 IMAD.MOV R2, RZ, RZ, -R2 ;  /* 0x000000ffff02a224 */ /* 0x000fe200078e0a02 */
[----:B------:R-:W-:-:S05]  /*02f0*/  @!P1 LOP3.LUT R2, RZ, R4, RZ, 0x33, !PT ;  /* 0x00000004ff029212 */ /* 0x000fca00078e33ff */
[----:B------:R-:W-:Y:S02]  /*0300*/  IMAD.SHL.U32 R6, R2, 0x8, RZ ;  /* 0x0000000802067824 */ /* 0x000fe400078e00ff */
[----:B------:R-:W-:-:S03]  /*0310*/  IMAD.MOV R2, RZ, RZ, -R2 ;  /* 0x000000ffff027224 */ /* 0x000fc600078e0a02 */
[----:B------:R-:W-:Y:S01]  /*0320*/  LEA.HI.SX32 R3, R3, -R6, 0x17 ;  /* 0x8000000603037211 */ /* 0x000fe200078fbaff */
[----:B------:R-:W-:-:S03]  /*0330*/  IMAD R4, R4, R2, R5 ;  /* 0x0000000204047224 */ /* 0x000fc600078e0205 */
[----:B------:R-:W-:Y:S02]  /*0340*/  VIMNMX R11, R3, 0x8, PT ;  /* 0x00000008030b7848 */ /* 0x000fe40003fe0100 */
[----:B------:R-:W-:Y:S02]  /*0350*/  IABS R9, R4 ;  /* 0x0000000400097213 */ /* 0x000fe40000000000 */
[----:B------:R-:W-:-:S04]  /*0360*/  IABS R7, R11 ;  /* 0x0000000b00077213 */ /* 0x000fc80000000000 */
[----:B------:R-:W0:Y:S08]  /*0370*/  I2F.RP R0, R7 ;  /* 0x0000000700007306 */ /* 0x000e300000209400 */
[----:B0-----:R-:W0:Y:S02]  /*0380*/  MUFU.RCP R0, R0 ;  /* 0x0000000000007308 */ /* 0x001e240000001000 */
[----:B0-----:R-:W-:-:S06]  /*0390*/  VIADD R3, R0, 0xffffffe ;  /* 0x0ffffffe00037836 */ /* 0x001fcc0000000000 */
[----:B------:R-:W0:Y:S02]  /*03a0*/  F2I.FTZ.U32.TRUNC.NTZ R3, R3 ;  /* 0x0000000300037305 */ /* 0x000e24000021f000 */
[----:B0-----:R-:W-:-:S04]  /*03b0*/  IMAD.MOV R8, RZ, RZ, -R3 ;  /* 0x000000ffff087224 */ /* 0x001fc800078e0a03 */
[----:B------:R-:W-:Y:S01]  /*03c0*/  IMAD.MOV.U32 R2, RZ, RZ, R8 ;  /* 0x000000ffff027224 */ /* 0x000fe200078e0008 */
[----:B------:R-:W-:-:S03]  /*03d0*/  IABS R8, R11 ;  /* 0x0000000b00087213 */ /* 0x000fc60000000000 */
[----:B------:R-:W-:Y:S02]  /*03e0*/  IMAD R5, R2, R7, RZ ;  /* 0x0000000702057224 */ /* 0x000fe400078e02ff */
[----:B------:R-:W-:Y:S02]  /*03f0*/  IMAD.MOV.U32 R2, RZ, RZ, RZ ;  /* 0x000000ffff027224 */ /* 0x000fe400078e00ff */
[----:B------:R-:W-:Y:S02]  /*0400*/  IMAD.MOV R0, RZ, RZ, -R8 ;  /* 0x000000ffff007224 */ /* 0x000fe400078e0a08 */
[----:B------:R-:W-:Y:S02]  /*0410*/  IMAD.HI.U32 R2, R3, R5, R2 ;  /* 0x0000000503027227 */ /* 0x000fe400078e0002 */
[----:B------:R-:W0:Y:S04]  /*0420*/  LDC R3, c[0x0][0x230] ;  /* 0x00008c00ff037b82 */ /* 0x000e280000000800 */
[----:B------:R-:W-:-:S04]  /*0430*/  IMAD.HI.U32 R2, R2, R9, RZ ;  /* 0x0000000902027227 */ /* 0x000fc800078e00ff */
[----:B------:R-:W-:-:S05]  /*0440*/  IMAD R0, R2, R0, R9 ;  /* 0x0000000002007224 */ /* 0x000fca00078e0209 */
[----:B------:R-:W-:Y:S01]  /*0450*/  ISETP.GT.U32.AND P1, PT, R7, R0, PT ;  /* 0x000000000700720c */ /* 0x000fe20003f24070 */
[----:B0-----:R-:W-:-:S12]  /*0460*/  VIADD R12, R3, 0x7f ;  /* 0x0000007f030c7836 */ /* 0x001fd80000000000 */
[----:B------:R-:W-:Y:S02]  /*0470*/  @!P1 IMAD.IADD R0, R0, 0x1, -R7 ;  /* 0x0000000100009824 */ /* 0x000fe400078e0a07 */
[----:B------:R-:W-:Y:S01]  /*0480*/  @!P1 VIADD R2, R2, 0x1 ;  /* 0x0000000102029836 */ /* 0x000fe20000000000 */
[----:B------:R-:W-:Y:S02]  /*0490*/  ISETP.NE.AND P1, PT, R11, RZ, PT ;  /* 0x000000ff0b00720c */ /* 0x000fe40003f25270 */
[----:B------:R-:W-:Y:S02]  /*04a0*/  ISETP.GE.U32.AND P0, PT, R0, R7, PT ;  /* 0x000000070000720c */ /* 0x000fe40003f06070 */
[----:B------:R-:W-:-:S04]  /*04b0*/  LOP3.LUT R0, R4, R11, RZ, 0x3c, !PT ;  /* 0x0000000b04007212 */ /* 0x000fc800078e3cff */
[----:B------:R-:W-:-:S07]  /*04c0*/  ISETP.GE.AND P2, PT, R0, RZ, PT ;  /* 0x000000ff0000720c */ /* 0x000fce0003f46270 */
[----:B------:R-:W-:Y:S01]  /*04d0*/  @P0 VIADD R2, R2, 0x1 ;  /* 0x0000000102020836 */ /* 0x000fe20000000000 */
[----:B------:R-:W-:-:S05]  /*04e0*/  ISETP.GT.AND P0, PT, R12, 0x7f, PT ;  /* 0x0000007f0c00780c */ /* 0x000fca0003f04270 */
[----:B------:R-:W-:Y:S01]  /*04f0*/  @!P2 IMAD.MOV R2, RZ, RZ, -R2 ;  /* 0x000000ffff02a224 */ /* 0x000fe200078e0a02 */
[----:B------:R-:W-:-:S05]  /*0500*/  @!P1 LOP3.LUT R2, RZ, R11, RZ, 0x33, !PT ;  /* 0x0000000bff029212 */ /* 0x000fca00078e33ff */
[----:B------:R-:W-:-:S04]  /*0510*/  IMAD.MOV R0, RZ, RZ, -R2 ;  /* 0x000000ffff007224 */ /* 0x000fc800078e0a02 */
[----:B------:R-:W-:-:S04]  /*0520*/  IMAD R0, R11, R0, R4 ;  /* 0x000000000b007224 */ /* 0x000fc800078e0204 */
[----:B------:R-:W-:-:S05]  /*0530*/  IMAD.IADD R0, R6, 0x1, R0 ;  /* 0x0000000106007824 */ /* 0x000fca00078e0200 */
[----:B------:R-:W-:Y:S01]  /*0540*/  R2UR UR4, R0 ;  /* 0x00000000000472ca */ /* 0x000fe200000e0000 */
[----:B------:R-:W-:-:S04]  /*0550*/  IMAD.SHL.U32 R0, R2, 0x100, RZ ;  /* 0x0000010002007824 */ /* 0x000fc800078e00ff */
[C---:B------:R-:W-:Y:S02]  /*0560*/  VIADD R3, R0.reuse, 0x1 ;  /* 0x0000000100037836 */ /* 0x040fe40000000000 */
[C---:B------:R-:W-:Y:S02]  /*0570*/  VIADD R2, R0.reuse, 0x2 ;  /* 0x0000000200027836 */ /* 0x040fe40000000000 */
[C---:B------:R-:W-:Y:S01]  /*0580*/  VIADD R4, R0.reuse, 0x3 ;  /* 0x0000000300047836 */ /* 0x040fe20000000000 */
[----:B------:R0:W-:Y:S01]  /*0590*/  STL [R1+0x64], R3 ;  /* 0x0000640301007387 */ /* 0x0001e20000100800 */
[C---:B------:R-:W-:Y:S02]  /*05a0*/  VIADD R252, R0.reuse, 0xf ;  /* 0x0000000f00fc7836 */ /* 0x040fe40000000000 */
[----:B------:R-:W-:Y:S01]  /*05b0*/  ULEA UR4, UR4, UR5, 0x9 ;  /* 0x0000000504047291 */ /* 0x000fe2000f8e483f */
[----:B------:R1:W-:Y:S01]  /*05c0*/  STL [R1+0x60], R2 ;  /* 0x0000600201007387 */ /* 0x0003e20000100800 */
[----:B------:R-:W-:-:S02]  /*05d0*/  VIADD R248, R0, 0x10 ;  /* 0x0000001000f87836 */ /* 0x000fc40000000000 */
[----:B------:R-:W-:Y:S01]  /*05e0*/  VIADD R247, R0, 0x11 ;  /* 0x0000001100f77836 */ /* 0x000fe20000000000 */
[----:B------:R2:W-:Y:S01]  /*05f0*/  STL [R1+0x5c], R4 ;  /* 0x00005c0401007387 */ /* 0x0005e20000100800 */
[----:B------:R-:W-:Y:S02]  /*0600*/  VIADD R5, R240, UR4 ;  /* 0x00000004f0057c36 */ /* 0x000fe40008000000 */
[C---:B0-----:R-:W-:Y:S02]  /*0610*/  VIADD R3, R0.reuse, 0x4 ;  /* 0x0000000400037836 */ /* 0x041fe40000000000 */
[C---:B------:R-:W-:Y:S02]  /*0620*/  VIADD R249, R0.reuse, 0x12 ;  /* 0x0000001200f97836 */ /* 0x040fe40000000000 */
[C---:B-1----:R-:W-:Y:S01]  /*0630*/  VIADD R2, R0.reuse, 0x5 ;  /* 0x0000000500027836 */ /* 0x042fe20000000000 */
[----:B------:R0:W-:Y:S01]  /*0640*/  STL [R1+0x58], R3 ;  /* 0x0000580301007387 */ /* 0x0001e20000100800 */
[----:B------:R-:W-:-:S02]  /*0650*/  VIADD R246, R0, 0x13 ;  /* 0x0000001300f67836 */ /* 0x000fc40000000000 */
[C---:B--2---:R-:W-:Y:S01]  /*0660*/  VIADD R4, R0.reuse, 0x6 ;  /* 0x0000000600047836 */ /* 0x044fe20000000000 */
[----:B------:R1:W-:Y:S01]  /*0670*/  STL [R1+0x54], R2 ;  /* 0x0000540201007387 */ /* 0x0003e20000100800 */
[C---:B------:R-:W-:Y:S02]  /*0680*/  VIADD R245, R0.reuse, 0x14 ;  /* 0x0000001400f57836 */ /* 0x040fe40000000000 */
[C---:B------:R-:W-:Y:S01]  /*0690*/  VIADD R244, R0.reuse, 0x15 ;  /* 0x0000001500f47836 */ /* 0x040fe20000000000 */
[----:B------:R2:W-:Y:S01]  /*06a0*/  STL [R1+0x50], R4 ;  /* 0x0000500401007387 */ /* 0x0005e20000100800 */
[C---:B------:R-:W-:Y:S02]  /*06b0*/  VIADD R6, R0.reuse, 0x17 ;  /* 0x0000001700067836 */ /* 0x040fe40000000000 */
[C---:B0-----:R-:W-:Y:S02]  /*06c0*/  VIADD R3, R0.reuse, 0x7 ;  /* 0x0000000700037836 */ /* 0x041fe40000000000 */
[----:B------:R-:W-:-:S02]  /*06d0*/  VIADD R7, R0, 0x18 ;  /* 0x0000001800077836 */ /* 0x000fc40000000000 */
[C---:B-1----:R-:W-:Y:S01]  /*06e0*/  VIADD R2, R0.reuse, 0x8 ;  /* 0x0000000800027836 */ /* 0x042fe20000000000 */
[----:B------:R0:W-:Y:S01]  /*06f0*/  STL [R1+0x4c], R3 ;  /* 0x00004c0301007387 */ /* 0x0001e20000100800 */
[C---:B------:R-:W-:Y:S02]  /*0700*/  VIADD R8, R0.reuse, 0x19 ;  /* 0x0000001900087836 */ /* 0x040fe40000000000 */
[C---:B--2---:R-:W-:Y:S01]  /*0710*/  VIADD R4, R0.reuse, 0x9 ;  /* 0x0000000900047836 */ /* 0x044fe20000000000 */
[----:B------:R1:W-:Y:S01]  /*0720*/  STL [R1+0x48], R2 ;  /* 0x0000480201007387 */ /* 0x0003e20000100800 */
[C---:B------:R-:W-:Y:S02]  /*0730*/  VIADD R228, R0.reuse, 0x1a ;  /* 0x0000001a00e47836 */ /* 0x040fe40000000000 */
[C---:B------:R-:W-:Y:S01]  /*0740*/  VIADD R227, R0.reuse, 0x1b ;  /* 0x0000001b00e37836 */ /* 0x040fe20000000000 */
[----:B------:R2:W-:Y:S01]  /*0750*/  STL [R1+0x44], R4 ;  /* 0x0000440401007387 */ /* 0x0005e20000100800 */
[----:B------:R-:W-:-:S02]  /*0760*/  VIADD R226, R0, 0x1c ;  /* 0x0000001c00e27836 */ /* 0x000fc40000000000 */
[C---:B0-----:R-:W-:Y:S02]  /*0770*/  VIADD R3, R0.reuse, 0xa ;  /* 0x0000000a00037836 */ /* 0x041fe40000000000 */
[C---:B------:R-:W-:Y:S02]  /*0780*/  VIADD R224, R0.reuse, 0x1d ;  /* 0x0000001d00e07836 */ /* 0x040fe40000000000 */
[C---:B-1----:R-:W-:Y:S01]  /*0790*/  VIADD R2, R0.reuse, 0xb ;  /* 0x0000000b00027836 */ /* 0x042fe20000000000 */
[----:B------:R0:W-:Y:S01]  /*07a0*/  STL [R1+0x40], R3 ;  /* 0x0000400301007387 */ /* 0x0001e20000100800 */
[C---:B------:R-:W-:Y:S02]  /*07b0*/  VIADD R229, R0.reuse, 0x1e ;  /* 0x0000001e00e57836 */ /* 0x040fe40000000000 */
[C---:B--2---:R-:W-:Y:S01]  /*07c0*/  VIADD R4, R0.reuse, 0xc ;  /* 0x0000000c00047836 */ /* 0x044fe20000000000 */
[----:B------:R1:W-:Y:S01]  /*07d0*/  STL [R1+0x3c], R2 ;  /* 0x00003c0201007387 */ /* 0x0003e20000100800 */
[----:B------:R-:W-:-:S02]  /*07e0*/  VIADD R225, R0, 0x1f ;  /* 0x0000001f00e17836 */ /* 0x000fc40000000000 */
[C---:B------:R-:W-:Y:S01]  /*07f0*/  VIADD R223, R0.reuse, 0x20 ;  /* 0x0000002000df7836 */ /* 0x040fe20000000000 */
[----:B------:R-:W-:Y:S01]  /*0800*/  STL [R1+0x38], R4 ;  /* 0x0000380401007387 */ /* 0x000fe20000100800 */
[C---:B------:R-:W-:Y:S02]  /*0810*/  VIADD R230, R0.reuse, 0x21 ;  /* 0x0000002100e67836 */ /* 0x040fe40000000000 */
[C---:B0-----:R-:W-:Y:S02]  /*0820*/  VIADD R3, R0.reuse, 0xd ;  /* 0x0000000d00037836 */ /* 0x041fe40000000000 */
[C---:B------:R-:W-:Y:S02]  /*0830*/  VIADD R222, R0.reuse, 0x22 ;  /* 0x0000002200de7836 */ /* 0x040fe40000000000 */
[C---:B-1----:R-:W-:Y:S01]  /*0840*/  VIADD R2, R0.reuse, 0xe ;  /* 0x0000000e00027836 */ /* 0x042fe20000000000 */
[----:B------:R-:W-:Y:S01]  /*0850*/  STL [R1+0x24], R3 ;  /* 0x0000240301007387 */ /* 0x000fe20000100800 */
[----:B------:R-:W-:-:S02]  /*0860*/  VIADD R221, R0, 0x23 ;  /* 0x0000002300dd7836 */ /* 0x000fc40000000000 */
[C---:B------:R-:W-:Y:S01]  /*0870*/  VIADD R220, R0.reuse, 0x24 ;  /* 0x0000002400dc7836 */ /* 0x040fe20000000000 */
[----:B------:R0:W-:Y:S01]  /*0880*/  STL [R1+0x20], R2 ;  /* 0x0000200201007387 */ /* 0x0001e20000100800 */
[C---:B------:R-:W-:Y:S02]  /*0890*/  VIADD R219, R0.reuse, 0x25 ;  /* 0x0000002500db7836 */ /* 0x040fe40000000000 */
[C---:B------:R-:W-:Y:S01]  /*08a0*/  VIADD R216, R0.reuse, 0x26 ;  /* 0x0000002600d87836 */ /* 0x040fe20000000000 */
[----:B------:R1:W-:Y:S01]  /*08b0*/  STL [R1+0xe28], R5 ;  /* 0x000e280501007387 */ /* 0x0003e20000100800 */
[C---:B------:R-:W-:Y:S02]  /*08c0*/  VIADD R215, R0.reuse, 0x27 ;  /* 0x0000002700d77836 */ /* 0x040fe40000000000 */
[C---:B------:R-:W-:Y:S02]  /*08d0*/  VIADD R214, R0.reuse, 0x28 ;  /* 0x0000002800d67836 */ /* 0x040fe40000000000 */
[----:B------:R-:W-:-:S02]  /*08e0*/  VIADD R213, R0, 0x29 ;  /* 0x0000002900d57836 */ /* 0x000fc40000000000 */
[C---:B0-----:R-:W-:Y:S02]  /*08f0*/  VIADD R2, R0.reuse, 0x16 ;  /* 0x0000001600027836 */ /* 0x041fe40000000000 */
[C---:B------:R-:W-:Y:S02]  /*0900*/  VIADD R211, R0.reuse, 0x2a ;  /* 0x0000002a00d37836 */ /* 0x040fe40000000000 */
[C---:B------:R-:W-:Y:S02]  /*0910*/  VIADD R212, R0.reuse, 0x2b ;  /* 0x0000002b00d47836 */ /* 0x040fe40000000000 */
[C---:B------:R-:W-:Y:S02]  /*0920*/  VIADD R210, R0.reuse, 0x2c ;  /* 0x0000002c00d27836 */ /* 0x040fe40000000000 */
[C---:B------:R-:W-:Y:S02]  /*0930*/  VIADD R208, R0.reuse, 0x2d ;  /* 0x0000002d00d07836 */ /* 0x040fe40000000000 */
[----:B------:R-:W-:-:S02]  /*0940*/  VIADD R209, R0, 0x2e ;  /* 0x0000002e00d17836 */ /* 0x000fc40000000000 */
[C---:B------:R-:W-:Y:S02]  /*0950*/  VIADD R207, R0.reuse, 0x2f ;  /* 0x0000002f00cf7836 */ /* 0x040fe40000000000 */
        /* <DEDUP_REMOVED lines=207> */
[----:B------:R-:W-:Y:S01]  /*1650*/  VIADD R243, R0, 0xff ;  /* 0x000000ff00f37836 */ /* 0x000fe20000000000 */
[----:B-1----:R-:W-:Y:S06]  /*1660*/  @P0 BRA `(.L_x_0) ;  /* 0x0000000c000c0947 */ /* 0x002fec0003800000 */
[----:B------:R-:W-:Y:S01]  /*1670*/  IMAD.SHL.U32 R2, R10, 0x10, RZ ;  /* 0x000000100a027824 */ /* 0x000fe200078e00ff */
[----:B------:R1:W-:Y:S01]  /*1680*/  STL [R1], RZ ;  /* 0x000000ff01007387 */ /* 0x0003e20000100800 */
[----:B------:R-:W-:Y:S02]  /*1690*/  CS2R R24, SRZ ;  /* 0x0000000000187805 */ /* 0x000fe4000001ff00 */
[----:B------:R-:W-:Y:S02]  /*16a0*/  CS2R R26, SRZ ;  /* 0x00000000001a7805 */ /* 0x000fe4000001ff00 */
[----:B------:R-:W-:Y:S01]  /*16b0*/  CS2R R28, SRZ ;  /* 0x00000000001c7805 */ /* 0x000fe2000001ff00 */
[----:B------:R1:W-:Y:S01]  /*16c0*/  STL [R1+0xe24], R2 ;  /* 0x000e240201007387 */ /* 0x0003e20000100800 */
[----:B------:R-:W-:Y:S02]  /*16d0*/  CS2R R30, SRZ ;  /* 0x00000000001e7805 */ /* 0x000fe4000001ff00 */
[----:B------:R-:W-:-:S02]  /*16e0*/  CS2R R32, SRZ ;  /* 0x0000000000207805 */ /* 0x000fc4000001ff00 */
[----:B------:R-:W-:Y:S01]  /*16f0*/  CS2R R34, SRZ ;  /* 0x0000000000227805 */ /* 0x000fe2000001ff00 */
[----:B------:R1:W-:Y:S01]  /*1700*/  STL [R1+0x4], RZ ;  /* 0x000004ff01007387 */ /* 0x0003e20000100800 */
[----:B------:R-:W-:Y:S02]  /*1710*/  CS2R R36, SRZ ;  /* 0x0000000000247805 */ /* 0x000fe4000001ff00 */
[----:B------:R-:W-:Y:S02]  /*1720*/  CS2R R38, SRZ ;  /* 0x0000000000267805 */ /* 0x000fe4000001ff00 */
[----:B------:R-:W-:Y:S01]  /*1730*/  CS2R R40, SRZ ;  /* 0x0000000000287805 */ /* 0x000fe2000001ff00 */
[----:B------:R1:W-:Y:S01]  /*1740*/  STL [R1+0x8], RZ ;  /* 0x000008ff01007387 */ /* 0x0003e20000100800 */
        /* <DEDUP_REMOVED lines=72> */
[----:B------:R-:W-:-:S03]  /*1bd0*/  CS2R R150, SRZ ;  /* 0x0000000000967805 */ /* 0x000fc6000001ff00 */
[----:B------:R1:W-:Y:S04]  /*1be0*/  STL [R1+0x54], RZ ;  /* 0x000054ff01007387 */ /* 0x0003e80000100800 */
        /* <DEDUP_REMOVED lines=105> */
[----:B------:R1:W-:Y:S01]  /*2280*/  STL [R1+0x1fc], RZ ;  /* 0x0001fcff01007387 */ /* 0x0003e20000100800 */
[----:B------:R-:W-:Y:S05]  /*2290*/  BRA `(.L_x_1) ;  /* 0x000002b000587947 */ /* 0x000fea0003800000 */
.L_x_0:
[----:B------:R-:W-:Y:S01]  /*22a0*/  IABS R240, R124 ;  /* 0x0000007c00f07213 */ /* 0x000fe20000000000 */
[----:B------:R0:W-:Y:S01]  /*22b0*/  STL [R1+0xe68], R125 ;  /* 0x000e687d01007387 */ /* 0x0001e20000100800 */
[----:B------:R-:W-:Y:S01]  /*22c0*/  IABS R3, R125 ;  /* 0x0000007d00037213 */ /* 0x000fe20000000000 */
[----:B------:R-:W-:Y:S01]  /*22d0*/  ULDC UR9, c[0x0][0x23c] ;  /* 0x00008f0000097ab9 */ /* 0x000fe20000000800 */
[----:B------:R-:W1:Y:S01]  /*22e0*/  I2F.RP R4, R240 ;  /* 0x000000f000047306 */ /* 0x000e620000209400 */
[----:B------:R-:W-:Y:S01]  /*22f0*/  IABS R251, R242 ;  /* 0x000000f200fb7213 */ /* 0x000fe20000000000 */
[----:B------:R-:W-:Y:S01]  /*2300*/  ULDC.64 UR4, c[0x0][0x218] ;  /* 0x0000860000047ab9 */ /* 0x000fe20000000a00 */
[----:B------:R-:W-:Y:S01]  /*2310*/  ISETP.GE.AND P2, PT, R243, RZ, PT ;  /* 0x000000fff300720c */ /* 0x000fe20003f46270 */
[----:B------:R-:W-:Y:S01]  /*2320*/  ULDC.64 UR6, c[0x0][0x210] ;  /* 0x0000840000067ab9 */ /* 0x000fe20000000a00 */
[----:B------:R-:W-:Y:S01]  /*2330*/  ISETP.GE.AND P6, PT, R241, RZ, PT ;  /* 0x000000fff100720c */ /* 0x000fe20003fc6270 */
[----:B0-----:R-:W-:-:S02]  /*2340*/  IMAD.MOV.U32 R125, RZ, RZ, R5 ;  /* 0x000000ffff7d7224 */ /* 0x001fc400078e0005 */
[----:B------:R-:W0:Y:S01]  /*2350*/  I2F.RP R10, R3 ;  /* 0x00000003000a7306 */ /* 0x000e220000209400 */
[----:B------:R-:W-:-:S07]  /*2360*/  ISETP.GE.AND P3, PT, R242, RZ, PT ;  /* 0x000000fff200720c */ /* 0x000fce0003f66270 */
[----:B-1----:R-:W1:Y:S08]  /*2370*/  MUFU.RCP R4, R4 ;  /* 0x0000000400047308 */ /* 0x002e700000001000 */
[----:B0-----:R-:W0:Y:S01]  /*2380*/  MUFU.RCP R10, R10 ;  /* 0x0000000a000a7308 */ /* 0x001e220000001000 */
[----:B-1----:R-:W-:-:S07]  /*2390*/  VIADD R4, R4, 0xffffffe ;  /* 0x0ffffffe04047836 */ /* 0x002fce0000000000 */
[----:B------:R-:W1:Y:S01]  /*23a0*/  F2I.FTZ.U32.TRUNC.NTZ R5, R4 ;  /* 0x0000000400057305 */ /* 0x000e62000021f000 */
[----:B0-----:R-:W-:-:S07]  /*23b0*/  VIADD R10, R10, 0xffffffe ;  /* 0x0ffffffe0a0a7836 */ /* 0x001fce0000000000 */
[----:B------:R0:W2:Y:S01]  /*23c0*/  F2I.FTZ.U32.TRUNC.NTZ R11, R10 ;  /* 0x0000000a000b7305 */ /* 0x0000a2000021f000 */
[----:B-1----:R-:W-:Y:S01]  /*23d0*/  IMAD.MOV R4, RZ, RZ, -R5 ;  /* 0x000000ffff047224 */ /* 0x002fe200078e0a05 */
[----:B0-----:R-:W-:-:S03]  /*23e0*/  IABS R10, R125 ;  /* 0x0000007d000a7213 */ /* 0x001fc60000000000 */
[----:B------:R-:W-:Y:S02]  /*23f0*/  IMAD R250, R4, R240, RZ ;  /* 0x000000f004fa7224 */ /* 0x000fe400078e02ff */
[----:B------:R-:W-:-:S04]  /*2400*/  IMAD.MOV.U32 R4, RZ, RZ, RZ ;  /* 0x000000ffff047224 */ /* 0x000fc800078e00ff */
[----:B------:R-:W-:-:S04]  /*2410*/  IMAD.HI.U32 R250, R5, R250, R4 ;  /* 0x000000fa05fa7227 */ /* 0x000fc800078e0004 */
[----:B--2---:R-:W-:Y:S02]  /*2420*/  IMAD.MOV R4, RZ, RZ, -R11 ;  /* 0x000000ffff047224 */ /* 0x004fe400078e0a0b */
[----:B------:R-:W-:-:S04]  /*2430*/  IMAD.HI.U32 R250, R250, R10, RZ ;  /* 0x0000000afafa7227 */ /* 0x000fc800078e00ff */
[----:B------:R-:W-:Y:S02]  /*2440*/  IMAD.MOV R250, RZ, RZ, -R250 ;  /* 0x000000fffffa7224 */ /* 0x000fe400078e0afa */
[----:B------:R-:W-:Y:S02]  /*2450*/  IMAD R5, R4, R3, RZ ;  /* 0x0000000304057224 */ /* 0x000fe400078e02ff */
[----:B------:R-:W-:Y:S01]  /*2460*/  IMAD R4, R240, R250, R10 ;  /* 0x000000faf0047224 */ /* 0x000fe200078e020a */
[----:B------:R-:W-:Y:S01]  /*2470*/  IABS R250, R243 ;  /* 0x000000f300fa7213 */ /* 0x000fe20000000000 */
[----:B------:R-:W-:-:S03]  /*2480*/  IMAD.MOV.U32 R10, RZ, RZ, RZ ;  /* 0x000000ffff0a7224 */ /* 0x000fc600078e00ff */
[----:B------:R-:W-:Y:S01]  /*2490*/  ISETP.GT.U32.AND P0, PT, R240, R4, PT ;  /* 0x00000004f000720c */ /* 0x000fe20003f04070 */
[----:B------:R-:W-:Y:S01]  /*24a0*/  IMAD.HI.U32 R5, R11, R5, R10 ;  /* 0x000000050b057227 */ /* 0x000fe200078e000a */
[----:B------:R-:W-:-:S03]  /*24b0*/  IABS R10, R241 ;  /* 0x000000f1000a7213 */ /* 0x000fc60000000000 */
[----:B------:R-:W-:Y:S02]  /*24c0*/  IMAD.MOV.U32 R241, RZ, RZ, R251 ;  /* 0x000000fffff17224 */ /* 0x000fe400078e00fb */
[----:B------:R-:W-:-:S04]  /*24d0*/  IMAD.HI.U32 R11, R5, R250, RZ ;  /* 0x000000fa050b7227 */ /* 0x000fc800078e00ff */
[----:B------:R-:W-:Y:S02]  /*24e0*/  IMAD.MOV R11, RZ, RZ, -R11 ;  /* 0x000000ffff0b7224 */ /* 0x000fe400078e0a0b */
[----:B------:R-:W-:Y:S01]  /*24f0*/  @!P0 IMAD.IADD R4, R4, 0x1, -R240 ;  /* 0x0000000104048824 */ /* 0x000fe200078e0af0 */
[----:B------:R-:W-:Y:S01]  /*2500*/  ISETP.GE.AND P0, PT, R125, RZ, PT ;  /* 0x000000ff7d00720c */ /* 0x000fe20003f06270 */
[----:B------:R-:W-:Y:S01]  /*2510*/  IMAD R11, R3, R11, R250 ;  /* 0x0000000b030b7224 */ /* 0x000fe200078e02fa */
[----:B------:R-:W-:Y:S01]  /*2520*/  IABS R250, R239 ;  /* 0x000000ef00fa7213 */ /* 0x000fe20000000000 */
[----:B------:R-:W-:Y:S01]  /*2530*/  IMAD.HI.U32 R243, R5, R10, RZ ;  /* 0x0000000a05f37227 */ /* 0x000fe200078e00ff */
[----:B------:R-:W-:Y:S02]  /*2540*/  ISETP.GT.U32.AND P1, PT, R240, R4, PT ;  /* 0x00000004f000720c */ /* 0x000fe40003f24070 */
[----:B------:R-:W-:Y:S01]  /*2550*/  ISETP.GT.U32.AND P4, PT, R3, R11, PT ;  /* 0x0000000b0300720c */ /* 0x000fe20003f84070 */
[----:B------:R-:W-:-:S02]  /*2560*/  IMAD.MOV R251, RZ, RZ, -R243 ;  /* 0x000000fffffb7224 */ /* 0x000fc400078e0af3 */
[----:B------:R-:W-:-:S04]  /*2570*/  IMAD.HI.U32 R242, R5, R241, RZ ;  /* 0x000000f105f27227 */ /* 0x000fc800078e00ff */
[----:B------:R-:W-:Y:S02]  /*2580*/  IMAD R10, R3, R251, R10 ;  /* 0x000000fb030a7224 */ /* 0x000fe400078e020a */
[----:B------:R-:W-:Y:S02]  /*2590*/  IMAD.MOV R242, RZ, RZ, -R242 ;  /* 0x000000fffff27224 */ /* 0x000fe400078e0af2 */
[----:B------:R-:W-:Y:S01]  /*25a0*/  @!P1 IMAD.IADD R4, R4, 0x1, -R240 ;  /* 0x0000000104049824 */ /* 0x000fe200078e0af0 */
[----:B------:R-:W-:Y:S01]  /*25b0*/  ISETP.NE.AND P1, PT, R124, RZ, PT ;  /* 0x000000ff7c00720c */ /* 0x000fe20003f25270 */
[----:B------:R-:W-:Y:S01]  /*25c0*/  @!P4 IMAD.IADD R11, R11, 0x1, -R3 ;  /* 0x000000010b0bc824 */ /* 0x000fe200078e0a03 */
[C---:B------:R-:W-:Y:S01]  /*25d0*/  ISETP.GT.U32.AND P4, PT, R3.reuse, R10, PT ;  /* 0x0000000a0300720c */ /* 0x040fe20003f84070 */
[----:B------:R-:W-:Y:S02]  /*25e0*/  IMAD.MOV.U32 R243, RZ, RZ, R250 ;  /* 0x000000fffff37224 */ /* 0x000fe400078e00fa */
[C---:B------:R-:W-:Y:S01]  /*25f0*/  IMAD R242, R3.reuse, R242, R241 ;  /* 0x000000f203f27224 */ /* 0x040fe200078e02f1 */
[----:B------:R-:W-:Y:S01]  /*2600*/  ISETP.GT.U32.AND P5, PT, R3, R11, PT ;  /* 0x0000000b0300720c */ /* 0x000fe20003fa4070 */
[----:B------:R-:W-:Y:S01]  /*2610*/  @!P0 IMAD.MOV R4, RZ, RZ, -R4 ;  /* 0x000000ffff048224 */ /* 0x000fe200078e0a04 */
[----:B------:R-:W-:Y:S01]  /*2620*/  ISETP.GE.AND P0, PT, R239, RZ, PT ;  /* 0x000000ffef00720c */ /* 0x000fe20003f06270 */
[----:B------:R-:W-:Y:S01]  /*2630*/  IMAD.HI.U32 R240, R5, R243, RZ ;  /* 0x000000f305f07227 */ /* 0x000fe200078e00ff */
[----:B------:R-:W-:-:S02]  /*2640*/  IABS R239, R236 ;  /* 0x000000ec00ef7213 */ /* 0x000fc40000000000 */
[----:B------:R-:W-:Y:S01]  /*2650*/  IABS R241, R9 ;  /* 0x0000000900f17213 */ /* 0x000fe20000000000 */
[----:B------:R-:W-:Y:S01]  /*2660*/  IMAD.MOV R240, RZ, RZ, -R240 ;  /* 0x000000fffff07224 */ /* 0x000fe200078e0af0 */
[----:B------:R-:W-:Y:S01]  /*2670*/  @!P1 LOP3.LUT R4, RZ, R124, RZ, 0x33, !PT ;  /* 0x0000007cff049212 */ /* 0x000fe200078e33ff */
[--C-:B------:R-:W-:Y:S01]  /*2680*/  @!P4 IMAD.IADD R10, R10, 0x1, -R3.reuse ;  /* 0x000000010a0ac824 */ /* 0x100fe200078e0a03 */
[----:B------:R-:W-:Y:S01]  /*2690*/  ISETP.GT.U32.AND P1, PT, R3, R242, PT ;  /* 0x000000f20300720c */ /* 0x000fe20003f24070 */
[----:B------:R-:W-:Y:S01]  /*26a0*/  IMAD.HI.U32 R250, R5, R239, RZ ;  /* 0x000000ef05fa7227 */ /* 0x000fe200078e00ff */
[----:B------:R-:W-:Y:S01]  /*26b0*/  IABS R124, R186 ;  /* 0x000000ba007c7213 */ /* 0x000fe20000000000 */
[----:B------:R0:W-:Y:S01]  /*26c0*/  STL [R1+0xe4c], R4 ;  /* 0x000e4c0401007387 */ /* 0x0001e20000100800 */
[----:B------:R-:W-:Y:S01]  /*26d0*/  ISETP.GT.U32.AND P4, PT, R3, R10, PT ;  /* 0x0000000a0300720c */ /* 0x000fe20003f84070 */
[----:B------:R-:W-:Y:S02]  /*26e0*/  @!P5 IMAD.IADD R11, R11, 0x1, -R3 ;  /* 0x000000010b0bd824 */ /* 0x000fe400078e0a03 */
[----:B------:R-:W-:Y:S01]  /*26f0*/  IMAD R240, R3, R240, R243 ;  /* 0x000000f003f07224 */ /* 0x000fe200078e02f3 */
[----:B------:R-:W-:Y:S01]  /*2700*/  IABS R243, R235 ;  /* 0x000000eb00f37213 */ /* 0x000fe20000000000 */
[----:B------:R-:W-:-:S02]  /*2710*/  IMAD.MOV.U32 R125, RZ, RZ, R11 ;  /* 0x000000ffff7d7224 */ /* 0x000fc400078e000b */
[----:B------:R-:W-:Y:S01]  /*2720*/  IMAD.MOV R11, RZ, RZ, -R250 ;  /* 0x000000ffff0b7224 */ /* 0x000fe200078e0afa */
[----:B------:R-:W-:Y:S01]  /*2730*/  ISETP.GT.U32.AND P5, PT, R3, R240, PT ;  /* 0x000000f00300720c */ /* 0x000fe20003fa4070 */
[----:B------:R-:W-:-:S04]  /*2740*/  IMAD.HI.U32 R250, R5, R241, RZ ;  /* 0x000000f105fa7227 */ /* 0x000fc800078e00ff */
[----:B------:R-:W-:Y:S02]  /*2750*/  IMAD.MOV R250, RZ, RZ, -R250 ;  /* 0x000000fffffa7224 */ /* 0x000fe400078e0afa */
[--C-:B------:R-:W-:Y:S02]  /*2760*/  @!P4 IMAD.IADD R10, R10, 0x1, -R3.reuse ;  /* 0x000000010a0ac824 */ /* 0x100fe400078e0a03 */
[----:B------:R-:W-:Y:S02]  /*2770*/  @!P1 IMAD.IADD R242, R242, 0x1, -R3 ;  /* 0x00000001f2f29824 */ /* 0x000fe400078e0a03 */
[----:B------:R-:W-:Y:S01]  /*2780*/  @!P2 IMAD.MOV R125, RZ, RZ, -R125 ;  /* 0x000000ffff7da224 */ /* 0x000fe200078e0a7d */
[----:B------:R-:W-:Y:S01]  /*2790*/  ISETP.GE.AND P2, PT, R236, RZ, PT ;  /* 0x000000ffec00720c */ /* 0x000fe20003f46270 */
[C---:B------:R-:W-:Y:S01]  /*27a0*/  IMAD R239, R3.reuse, R11, R239 ;  /* 0x0000000b03ef7224 */ /* 0x040fe200078e02ef */
[C---:B------:R-:W-:Y:S01]  /*27b0*/  ISETP.GT.U32.AND P1, PT, R3.reuse, R242, PT ;  /* 0x000000f20300720c */ /* 0x040fe20003f24070 */
[C---:B------:R-:W-:Y:S01]  /*27c0*/  IMAD R236, R3.reuse, R250, R241 ;  /* 0x000000fa03ec7224 */ /* 0x040fe200078e02f1 */
[----:B------:R-:W-:Y:S01]  /*27d0*/  STL [R1+0x1c], R125 ;  /* 0x00001c7d01007387 */ /* 0x000fe20000100800 */
[----:B0-----:R-:W-:Y:S01]  /*27e0*/  IMAD.MOV.U32 R4, RZ, RZ, R10 ;  /* 0x000000ffff047224 */ /* 0x001fe200078e000a */
[C---:B------:R-:W-:Y:S01]  /*27f0*/  ISETP.GT.U32.AND P4, PT, R3.reuse, R239, PT ;  /* 0x000000ef0300720c */ /* 0x040fe20003f84070 */
[----:B------:R-:W-:Y:S01]  /*2800*/  @!P5 IMAD.IADD R240, R240, 0x1, -R3 ;  /* 0x00000001f0f0d824 */ /* 0x000fe200078e0a03 */
[----:B------:R-:W-:Y:S01]  /*2810*/  IABS R10, R180 ;  /* 0x000000b4000a7213 */ /* 0x000fe20000000000 */
[----:B------:R-:W-:Y:S01]  /*2820*/  @!P6 IMAD.MOV R4, RZ, RZ, -R4 ;  /* 0x000000ffff04e224 */ /* 0x000fe200078e0a04 */
[C---:B------:R-:W-:Y:S01]  /*2830*/  ISETP.GT.U32.AND P6, PT, R3.reuse, R236, PT ;  /* 0x000000ec0300720c */ /* 0x040fe20003fc4070 */
[----:B------:R-:W-:Y:S01]  /*2840*/  IMAD.MOV.U32 R11, RZ, RZ, R243 ;  /* 0x000000ffff0b7224 */ /* 0x000fe200078e00f3 */
[----:B------:R-:W-:Y:S01]  /*2850*/  ISETP.GT.U32.AND P5, PT, R3, R240, PT ;  /* 0x000000f00300720c */ /* 0x000fe20003fa4070 */
[C---:B------:R-:W-:Y:S01]  /*2860*/  IMAD.HI.U32 R243, R5.reuse, R124, RZ ;  /* 0x0000007c05f37227 */ /* 0x040fe200078e00ff */
[----:B------:R0:W-:Y:S03]  /*2870*/  STL [R1+0x18], R4 ;  /* 0x0000180401007387 */ /* 0x0001e60000100800 */
[----:B------:R-:W-:-:S04]  /*2880*/  IMAD.HI.U32 R241, R5, R11, RZ ;  /* 0x0000000b05f17227 */ /* 0x000fc800078e00ff */
[--C-:B------:R-:W-:Y:S02]  /*2890*/  @!P1 IMAD.IADD R242, R242, 0x1, -R3.reuse ;  /* 0x00000001f2f29824 */ /* 0x100fe400078e0a03 */
[----:B------:R-:W-:Y:S02]  /*28a0*/  @!P4 IMAD.IADD R239, R239, 0x1, -R3 ;  /* 0x00000001efefc824 */ /* 0x000fe400078e0a03 */
[----:B------:R-:W-:Y:S02]  /*28b0*/  IMAD.MOV R241, RZ, RZ, -R241 ;  /* 0x000000fffff17224 */ /* 0x000fe400078e0af1 */
[----:B0-----:R-:W-:Y:S01]  /*28c0*/  IMAD.MOV.U32 R4, RZ, RZ, R242 ;  /* 0x000000ffff047224 */ /* 0x001fe200078e00f2 */
[----:B------:R-:W-:Y:S01]  /*28d0*/  ISETP.GT.U32.AND P4, PT, R3, R239, PT ;  /* 0x000000ef0300720c */ /* 0x000fe20003f84070 */
[----:B------:R-:W-:Y:S01]  /*28e0*/  @!P6 IMAD.IADD R236, R236, 0x1, -R3 ;  /* 0x00000001ecece824 */ /* 0x000fe200078e0a03 */
[----:B------:R-:W-:Y:S01]  /*28f0*/  ISETP.GE.AND P6, PT, R9, RZ, PT ;  /* 0x000000ff0900720c */ /* 0x000fe20003fc6270 */
[----:B------:R-:W-:-:S02]  /*2900*/  IMAD.MOV R243, RZ, RZ, -R243 ;  /* 0x000000fffff37224 */ /* 0x000fc400078e0af3 */
[C---:B------:R-:W-:Y:S01]  /*2910*/  IMAD R11, R3.reuse, R241, R11 ;  /* 0x000000f1030b7224 */ /* 0x040fe200078e020b */
[----:B------:R-:W-:Y:S01]  /*2920*/  IABS R241, R17 ;  /* 0x0000001100f17213 */ /* 0x000fe20000000000 */
[----:B------:R-:W-:Y:S01]  /*2930*/  @!P3 IMAD.MOV R4, RZ, RZ, -R4 ;  /* 0x000000ffff04b224 */ /* 0x000fe200078e0a04 */
[C---:B------:R-:W-:Y:S01]  /*2940*/  ISETP.GT.U32.AND P3, PT, R3.reuse, R236, PT ;  /* 0x000000ec0300720c */ /* 0x040fe20003f64070 */
[----:B------:R-:W-:Y:S02]  /*2950*/  IMAD R124, R3, R243, R124 ;  /* 0x000000f3037c7224 */ /* 0x000fe400078e027c */
[----:B------:R-:W-:Y:S01]  /*2960*/  @!P5 IMAD.IADD R240, R240, 0x1, -R3 ;  /* 0x00000001f0f0d824 */ /* 0x000fe200078e0a03 */
[----:B------:R0:W-:Y:S01]  /*2970*/  STL [R1+0x14], R4 ;  /* 0x0000140401007387 */ /* 0x0001e20000100800 */
[----:B------:R-:W-:Y:S01]  /*2980*/  IMAD.HI.U32 R9, R5, R241, RZ ;  /* 0x000000f105097227 */ /* 0x000fe200078e00ff */
[C---:B------:R-:W-:Y:S02]  /*2990*/  ISETP.GT.U32.AND P1, PT, R3.reuse, R124, PT ;  /* 0x0000007c0300720c */ /* 0x040fe40003f24070 */
[----:B------:R-:W-:Y:S01]  /*29a0*/  ISETP.GT.U32.AND P5, PT, R3, R11, PT ;  /* 0x0000000b0300720c */ /* 0x000fe20003fa4070 */
[----:B------:R-:W-:-:S04]  /*29b0*/  IMAD.HI.U32 R242, R5, R10, RZ ;  /* 0x0000000a05f27227 */ /* 0x000fc800078e00ff */
[----:B------:R-:W-:Y:S02]  /*29c0*/  IMAD.MOV R9, RZ, RZ, -R9 ;  /* 0x000000ffff097224 */ /* 0x000fe400078e0a09 */
[----:B0-----:R-:W-:Y:S02]  /*29d0*/  IMAD.MOV.U32 R4, RZ, RZ, R240 ;  /* 0x000000ffff047224 */ /* 0x001fe400078e00f0 */
[----:B------:R-:W-:Y:S01]  /*29e0*/  @!P4 IMAD.IADD R239, R239, 0x1, -R3 ;  /* 0x00000001efefc824 */ /* 0x000fe200078e0a03 */
[----:B------:R-:W-:Y:S01]  /*29f0*/  ISETP.GE.AND P4, PT, R186, RZ, PT ;  /* 0x000000ffba00720c */ /* 0x000fe20003f86270 */
[----:B------:R-:W-:Y:S02]  /*2a00*/  @!P0 IMAD.MOV R4, RZ, RZ, -R4 ;  /* 0x000000ffff048224 */ /* 0x000fe400078e0a04 */
[----:B------:R-:W-:Y:S02]  /*2a10*/  IMAD.MOV R186, RZ, RZ, -R242 ;  /* 0x000000ffffba7224 */ /* 0x000fe400078e0af2 */
[----:B------:R-:W-:Y:S01]  /*2a20*/  IMAD R9, R3, R9, R241 ;  /* 0x0000000903097224 */ /* 0x000fe200078e02f1 */
[----:B------:R0:W-:Y:S01]  /*2a30*/  STL [R1+0x10], R4 ;  /* 0x0000100401007387 */ /* 0x0001e20000100800 */
[----:B------:R-:W-:-:S02]  /*2a40*/  @!P3 IMAD.IADD R236, R236, 0x1, -R3 ;  /* 0x00000001ececb824 */ /* 0x000fc400078e0a03 */
[C---:B------:R-:W-:Y:S01]  /*2a50*/  IMAD R10, R3.reuse, R186, R10 ;  /* 0x000000ba030a7224 */ /* 0x040fe200078e020a */
[----:B------:R-:W-:Y:S01]  /*2a60*/  ISETP.GT.U32.AND P3, PT, R3, R9, PT ;  /* 0x000000090300720c */ /* 0x000fe20003f64070 */
[--C-:B------:R-:W-:Y:S01]  /*2a70*/  @!P1 IMAD.IADD R124, R124, 0x1, -R3.reuse ;  /* 0x000000017c7c9824 */ /* 0x100fe200078e0a03 */
[----:B------:R-:W-:Y:S01]  /*2a80*/  IABS R186, R181 ;  /* 0x000000b500ba7213 */ /* 0x000fe20000000000 */
[----:B------:R-:W-:Y:S01]  /*2a90*/  @!P5 IMAD.IADD R11, R11, 0x1, -R3 ;  /* 0x000000010b0bd824 */ /* 0x000fe200078e0a03 */
[----:B------:R-:W-:Y:S01]  /*2aa0*/  ISETP.GE.AND P1, PT, R235, RZ, PT ;  /* 0x000000ffeb00720c */ /* 0x000fe20003f26270 */
[----:B------:R-:W-:Y:S01]  /*2ab0*/  IMAD.MOV.U32 R125, RZ, RZ, R239 ;  /* 0x000000ffff7d7224 */ /* 0x000fe200078e00ef */
[C---:B------:R-:W-:Y:S01]  /*2ac0*/  ISETP.GT.U32.AND P0, PT, R3.reuse, R124, PT ;  /* 0x0000007c0300720c */ /* 0x040fe20003f04070 */
[----:B0-----:R-:W-:Y:S01]  /*2ad0*/  IMAD.MOV.U32 R4, RZ, RZ, R236 ;  /* 0x000000ffff047224 */ /* 0x001fe200078e00ec */
[----:B------:R-:W-:Y:S01]  /*2ae0*/  ISETP.GT.U32.AND P5, PT, R3, R11, PT ;  /* 0x0000000b0300720c */ /* 0x000fe20003fa4070 */
[----:B------:R-:W-:Y:S01]  /*2af0*/  @!P2 IMAD.MOV R125, RZ, RZ, -R125 ;  /* 0x000000ffff7da224 */ /* 0x000fe200078e0a7d */
[----:B------:R-:W-:Y:S01]  /*2b00*/  ISETP.GE.AND P2, PT, R17, RZ, PT ;  /* 0x000000ff1100720c */ /* 0x000fe20003f46270 */
[----:B------:R-:W-:Y:S01]  /*2b10*/  @!P6 IMAD.MOV R4, RZ, RZ, -R4 ;  /* 0x000000ffff04e224 */ /* 0x000fe200078e0a04 */
[----:B------:R-:W-:Y:S01]  /*2b20*/  ISETP.GT.U32.AND P6, PT, R3, R10, PT ;  /* 0x0000000a0300720c */ /* 0x000fe20003fc4070 */
[----:B------:R-:W-:Y:S01]  /*2b30*/  @!P3 IMAD.IADD R9, R9, 0x1, -R3 ;  /* 0x000000010909b824 */ /* 0x000fe200078e0a03 */
[----:B------:R-:W-:Y:S01]  /*2b40*/  IABS R17, R182 ;  /* 0x000000b600117213 */ /* 0x000fe20000000000 */
[----:B------:R-:W-:Y:S01]  /*2b50*/  IMAD.HI.U32 R235, R5, R186, RZ ;  /* 0x000000ba05eb7227 */ /* 0x000fe200078e00ff */
[----:B------:R0:W-:Y:S01]  /*2b60*/  STL [R1+0xc], R125 ;  /* 0x00000c7d01007387 */ /* 0x0001e20000100800 */
[----:B------:R-:W-:-:S02]  /*2b70*/  ISETP.GE.AND P3, PT, R182, RZ, PT ;  /* 0x000000ffb600720c */ /* 0x000fc40003f66270 */
[--C-:B------:R-:W-:Y:S01]  /*2b80*/  @!P0 IMAD.IADD R124, R124, 0x1, -R3.reuse ;  /* 0x000000017c7c8824 */ /* 0x100fe200078e0a03 */
[----:B------:R-:W-:Y:S01]  /*2b90*/  ISETP.GE.AND P0, PT, R180, RZ, PT ;  /* 0x000000ffb400720c */ /* 0x000fe20003f06270 */
[----:B------:R-:W-:Y:S01]  /*2ba0*/  @!P5 IMAD.IADD R11, R11, 0x1, -R3 ;  /* 0x000000010b0bd824 */ /* 0x000fe200078e0a03 */
[----:B------:R-:W-:Y:S01]  /*2bb0*/  ISETP.GE.AND P5, PT, R181, RZ, PT ;  /* 0x000000ffb500720c */ /* 0x000fe20003fa6270 */
[----:B------:R-:W-:Y:S01]  /*2bc0*/  IMAD.MOV R235, RZ, RZ, -R235 ;  /* 0x000000ffffeb7224 */ /* 0x000fe200078e0aeb */
[----:B------:R-:W-:Y:S01]  /*2bd0*/  IABS R180, R12 ;  /* 0x0000000c00b47213 */ /* 0x000fe20000000000 */
[----:B------:R-:W-:Y:S01]  /*2be0*/  @!P6 IMAD.IADD R10, R10, 0x1, -R3 ;  /* 0x000000010a0ae824 */ /* 0x000fe200078e0a03 */
[----:B------:R-:W-:Y:S01]  /*2bf0*/  ISETP.GT.U32.AND P6, PT, R3, R9, PT ;  /* 0x000000090300720c */ /* 0x000fe20003fc4070 */
[----:B0-----:R-:W-:Y:S01]  /*2c00*/  IMAD.MOV.U32 R125, RZ, RZ, R124 ;  /* 0x000000ffff7d7224 */ /* 0x001fe200078e007c */
[----:B------:R0:W-:Y:S01]  /*2c10*/  STL [R1+0x8], R4 ;  /* 0x0000080401007387 */ /* 0x0001e20000100800 */
[----:B------:R-:W-:-:S04]  /*2c20*/  IMAD.HI.U32 R181, R5, R17, RZ ;  /* 0x0000001105b57227 */ /* 0x000fc800078e00ff */
[----:B------:R-:W-:Y:S01]  /*2c30*/  @!P4 IMAD.MOV R125, RZ, RZ, -R125 ;  /* 0x000000ffff7dc224 */ /* 0x000fe200078e0a7d */
[C---:B------:R-:W-:Y:S01]  /*2c40*/  ISETP.GT.U32.AND P4, PT, R3.reuse, R10, PT ;  /* 0x0000000a0300720c */ /* 0x040fe20003f84070 */
[----:B------:R-:W-:Y:S02]  /*2c50*/  IMAD.MOV R181, RZ, RZ, -R181 ;  /* 0x000000ffffb57224 */ /* 0x000fe400078e0ab5 */
[----:B0-----:R-:W-:Y:S01]  /*2c60*/  IMAD.MOV.U32 R4, RZ, RZ, R11 ;  /* 0x000000ffff047224 */ /* 0x001fe200078e000b */
[----:B------:R-:W-:Y:S01]  /*2c70*/  IABS R182, R13 ;  /* 0x0000000d00b67213 */ /* 0x000fe20000000000 */
[----:B------:R-:W-:Y:S01]  /*2c80*/  IMAD R11, R3, R235, R186 ;  /* 0x000000eb030b7224 */ /* 0x000fe200078e02ba */
[----:B------:R0:W-:Y:S01]  /*2c90*/  STL [R1+0x4], R125 ;  /* 0x0000047d01007387 */ /* 0x0001e20000100800 */
[----:B------:R-:W-:Y:S02]  /*2ca0*/  IMAD.MOV.U32 R124, RZ, RZ, R180 ;  /* 0x000000ffff7c7224 */ /* 0x000fe400078e00b4 */
[----:B------:R-:W-:Y:S01]  /*2cb0*/  @!P1 IMAD.MOV R4, RZ, RZ, -R4 ;  /* 0x000000ffff049224 */ /* 0x000fe200078e0a04 */
[----:B------:R-:W-:Y:S01]  /*2cc0*/  ISETP.GE.AND P1, PT, R12, RZ, PT ;  /* 0x000000ff0c00720c */ /* 0x000fe20003f26270 */
[----:B------:R-:W-:Y:S01]  /*2cd0*/  @!P6 IMAD.IADD R9, R9, 0x1, -R3 ;  /* 0x000000010909e824 */ /* 0x000fe200078e0a03 */
[C---:B------:R-:W-:Y:S01]  /*2ce0*/  ISETP.GT.U32.AND P6, PT, R3.reuse, R11, PT ;  /* 0x0000000b0300720c */ /* 0x040fe20003fc4070 */
[----:B------:R-:W-:-:S02]  /*2cf0*/  IMAD R12, R3, R181, R17 ;  /* 0x000000b5030c7224 */ /* 0x000fc400078e0211 */
[----:B------:R-:W-:-:S04]  /*2d00*/  IMAD.HI.U32 R181, R5, R124, RZ ;  /* 0x0000007c05b57227 */ /* 0x000fc800078e00ff */
[----:B------:R-:W-:Y:S01]  /*2d10*/  @!P4 IMAD.IADD R10, R10, 0x1, -R3 ;  /* 0x000000010a0ac824 */ /* 0x000fe200078e0a03 */
[----:B------:R-:W-:Y:S01]  /*2d20*/  IABS R186, R16 ;  /* 0x0000001000ba7213 */ /* 0x000fe20000000000 */
[----:B------:R-:W-:Y:S01]  /*2d30*/  IMAD.MOV R181, RZ, RZ, -R181 ;  /* 0x000000ffffb57224 */ /* 0x000fe200078e0ab5 */
[----:B------:R-:W-:Y:S01]  /*2d40*/  ISETP.GT.U32.AND P4, PT, R3, R12, PT ;  /* 0x0000000c0300720c */ /* 0x000fe20003f84070 */
[----:B------:R-:W-:Y:S01]  /*2d50*/  IMAD.HI.U32 R236, R5, R182, RZ ;  /* 0x000000b605ec7227 */ /* 0x000fe200078e00ff */
[----:B0-----:R-:W2:Y:S03]  /*2d60*/  LDL.LU R125, [R1+0x4c] ;  /* 0x00004c00017d7983 */ /* 0x001ea60000300800 */
[----:B------:R-:W-:Y:S02]  /*2d70*/  IMAD R124, R3, R181, R124 ;  /* 0x000000b5037c7224 */ /* 0x000fe400078e027c */
[----:B------:R-:W-:Y:S01]  /*2d80*/  @!P6 IMAD.IADD R11, R11, 0x1, -R3 ;  /* 0x000000010b0be824 */ /* 0x000fe200078e0a03 */
[----:B------:R-:W-:-:S05]  /*2d90*/  IABS R180, R28 ;  /* 0x0000001c00b47213 */ /* 0x000fca0000000000 */
[----:B------:R-:W-:Y:S01]  /*2da0*/  @!P4 IMAD.IADD R12, R12, 0x1, -R3 ;  /* 0x000000010c0cc824 */ /* 0x000fe200078e0a03 */
[C---:B------:R-:W-:Y:S02]  /*2db0*/  ISETP.GT.U32.AND P6, PT, R3.reuse, R124, PT ;  /* 0x0000007c0300720c */ /* 0x040fe40003fc4070 */
[----:B------:R-:W-:Y:S01]  /*2dc0*/  IABS R17, R22 ;  /* 0x0000001600117213 */ /* 0x000fe20000000000 */
[----:B------:R-:W-:Y:S01]  /*2dd0*/  @!P2 IMAD.MOV R9, RZ, RZ, -R9 ;  /* 0x000000ffff09a224 */ /* 0x000fe200078e0a09 */
[----:B------:R-:W-:Y:S01]  /*2de0*/  ISETP.GT.U32.AND P4, PT, R3, R11, PT ;  /* 0x0000000b0300720c */ /* 0x000fe20003f84070 */
[----:B------:R-:W-:Y:S01]  /*2df0*/  IMAD.HI.U32 R239, R5, R180, RZ ;  /* 0x000000b405ef7227 */ /* 0x000fe200078e00ff */
[----:B------:R-:W-:Y:S01]  /*2e00*/  ISETP.GT.U32.AND P2, PT, R3, R12, PT ;  /* 0x0000000c0300720c */ /* 0x000fe20003f44070 */
[----:B------:R0:W-:Y:S02]  /*2e10*/  STL [R1+0xe50], R4 ;  /* 0x000e500401007387 */ /* 0x0001e40000100800 */
[----:B------:R-:W-:-:S04]  /*2e20*/  IMAD.HI.U32 R235, R5, R186, RZ ;  /* 0x000000ba05eb7227 */ /* 0x000fc800078e00ff */
[----:B------:R-:W-:Y:S02]  /*2e30*/  @!P6 IMAD.IADD R124, R124, 0x1, -R3 ;  /* 0x000000017c7ce824 */ /* 0x000fe400078e0a03 */
[----:B------:R-:W-:Y:S01]  /*2e40*/  @!P0 IMAD.MOV R10, RZ, RZ, -R10 ;  /* 0x000000ffff0a8224 */ /* 0x000fe200078e0a0a */
[----:B------:R-:W-:Y:S01]  /*2e50*/  ISETP.GE.AND P0, PT, R16, RZ, PT ;  /* 0x000000ff1000720c */ /* 0x000fe20003f06270 */
[----:B------:R-:W-:Y:S01]  /*2e60*/  IMAD.HI.U32 R181, R5, R17, RZ ;  /* 0x0000001105b57227 */ /* 0x000fe200078e00ff */
[----:B------:R-:W-:Y:S01]  /*2e70*/  ISETP.GT.U32.AND P6, PT, R3, R124, PT ;  /* 0x0000007c0300720c */ /* 0x000fe20003fc4070 */
[----:B0-----:R-:W3:Y:S02]  /*2e80*/  LDL.LU R4, [R1+0x5c] ;  /* 0x00005c0001047983 */ /* 0x001ee40000300800 */
[----:B------:R-:W-:Y:S02]  /*2e90*/  IMAD.MOV R16, RZ, RZ, -R239 ;  /* 0x000000ffff107224 */ /* 0x000fe400078e0aef */
[----:B------:R-:W-:Y:S01]  /*2ea0*/  IMAD.MOV R235, RZ, RZ, -R235 ;  /* 0x000000ffffeb7224 */ /* 0x000fe200078e0aeb */
[----:B------:R0:W-:Y:S01]  /*2eb0*/  STL [R1+0xe54], R9 ;  /* 0x000e540901007387 */ /* 0x0001e20000100800 */
[----:B------:R-:W-:-:S02]  /*2ec0*/  IMAD.MOV R236, RZ, RZ, -R236 ;  /* 0x000000ffffec7224 */ /* 0x000fc400078e0aec */
[----:B------:R-:W-:Y:S02]  /*2ed0*/  IMAD.MOV R181, RZ, RZ, -R181 ;  /* 0x000000ffffb57224 */ /* 0x000fe400078e0ab5 */
[----:B------:R-:W-:Y:S02]  /*2ee0*/  IMAD R16, R3, R16, R180 ;  /* 0x0000001003107224 */ /* 0x000fe400078e02b4 */
[----:B------:R-:W-:Y:S02]  /*2ef0*/  @!P4 IMAD.IADD R11, R11, 0x1, -R3 ;  /* 0x000000010b0bc824 */ /* 0x000fe400078e0a03 */
[C---:B------:R-:W-:Y:S01]  /*2f00*/  IMAD R186, R3.reuse, R235, R186 ;  /* 0x000000eb03ba7224 */ /* 0x040fe200078e02ba */
[----:B0-----:R-:W4:Y:S01]  /*2f10*/  LDL.LU R9, [R1+0x54] ;  /* 0x0000540001097983 */ /* 0x001f220000300800 */
[C---:B------:R-:W-:Y:S02]  /*2f20*/  IMAD R182, R3.reuse, R236, R182 ;  /* 0x000000ec03b67224 */ /* 0x040fe400078e02b6 */
[----:B------:R-:W-:-:S02]  /*2f30*/  IMAD R17, R3, R181, R17 ;  /* 0x000000b503117224 */ /* 0x000fc400078e0211 */
[----:B------:R-:W-:Y:S01]  /*2f40*/  @!P5 IMAD.MOV R11, RZ, RZ, -R11 ;  /* 0x000000ffff0bd224 */ /* 0x000fe200078e0a0b */
[C---:B------:R-:W-:Y:S01]  /*2f50*/  ISETP.GT.U32.AND P5, PT, R3.reuse, R16, PT ;  /* 0x000000100300720c */ /* 0x040fe20003fa4070 */
[--C-:B------:R-:W-:Y:S01]  /*2f60*/  @!P2 IMAD.IADD R12, R12, 0x1, -R3.reuse ;  /* 0x000000010c0ca824 */ /* 0x100fe200078e0a03 */
[C---:B------:R-:W-:Y:S01]  /*2f70*/  ISETP.GT.U32.AND P4, PT, R3.reuse, R186, PT ;  /* 0x000000ba0300720c */ /* 0x040fe20003f84070 */
[----:B------:R-:W-:Y:S01]  /*2f80*/  @!P6 IMAD.IADD R124, R124, 0x1, -R3 ;  /* 0x000000017c7ce824 */ /* 0x000fe200078e0a03 */
[C---:B------:R-:W-:Y:S01]  /*2f90*/  ISETP.GT.U32.AND P2, PT, R3.reuse, R182, PT ;  /* 0x000000b60300720c */ /* 0x040fe20003f44070 */
[----:B------:R0:W-:Y:S01]  /*2fa0*/  STL [R1+0xe58], R10 ;  /* 0x000e580a01007387 */ /* 0x0001e20000100800 */
[----:B------:R-:W-:Y:S02]  /*2fb0*/  ISETP.GT.U32.AND P6, PT, R3, R17, PT ;  /* 0x000000110300720c */ /* 0x000fe40003fc4070 */
[----:B------:R-:W-:Y:S01]  /*2fc0*/  IABS R180, R15 ;  /* 0x0000000f00b47213 */ /* 0x000fe20000000000 */
[----:B------:R-:W-:Y:S01]  /*2fd0*/  @!P3 IMAD.MOV R12, RZ, RZ, -R12 ;  /* 0x000000ffff0cb224 */ /* 0x000fe200078e0a0c */
[----:B------:R-:W-:-:S02]  /*2fe0*/  ISETP.GE.AND P3, PT, R13, RZ, PT ;  /* 0x000000ff0d00720c */ /* 0x000fc40003f66270 */
[----:B------:R-:W-:Y:S01]  /*2ff0*/  IABS R181, R14 ;  /* 0x0000000e00b57213 */ /* 0x000fe20000000000 */
[----:B------:R-:W-:Y:S01]  /*3000*/  IMAD.HI.U32 R13, R5, R180, RZ ;  /* 0x000000b4050d7227 */ /* 0x000fe200078e00ff */
[----:B------:R-:W-:Y:S01]  /*3010*/  IABS R236, R20 ;  /* 0x0000001400ec7213 */ /* 0x000fe20000000000 */
[----:B0-----:R-:W3:Y:S02]  /*3020*/  LDL.LU R10, [R1+0x64] ;  /* 0x00006400010a7983 */ /* 0x001ee40000300800 */
[--C-:B------:R-:W-:Y:S02]  /*3030*/  @!P5 IMAD.IADD R16, R16, 0x1, -R3.reuse ;  /* 0x000000011010d824 */ /* 0x100fe400078e0a03 */
[--C-:B------:R-:W-:Y:S01]  /*3040*/  @!P4 IMAD.IADD R186, R186, 0x1, -R3.reuse ;  /* 0x00000001babac824 */ /* 0x100fe200078e0a03 */
[----:B------:R-:W-:Y:S01]  /*3050*/  ISETP.GE.AND P4, PT, R28, RZ, PT ;  /* 0x000000ff1c00720c */ /* 0x000fe20003f86270 */
[----:B------:R-:W-:Y:S01]  /*3060*/  @!P2 IMAD.IADD R182, R182, 0x1, -R3 ;  /* 0x00000001b6b6a824 */ /* 0x000fe200078e0a03 */
[----:B------:R0:W-:Y:S01]  /*3070*/  STL [R1+0xe5c], R11 ;  /* 0x000e5c0b01007387 */ /* 0x0001e20000100800 */
[----:B------:R-:W-:-:S02]  /*3080*/  IMAD.MOV R28, RZ, RZ, -R13 ;  /* 0x000000ffff1c7224 */ /* 0x000fc400078e0a0d */
[----:B------:R-:W-:Y:S01]  /*3090*/  @!P6 IMAD.IADD R17, R17, 0x1, -R3 ;  /* 0x000000011111e824 */ /* 0x000fe200078e0a03 */
[----:B------:R-:W-:Y:S01]  /*30a0*/  ISETP.GT.U32.AND P6, PT, R3, R16, PT ;  /* 0x000000100300720c */ /* 0x000fe20003fc4070 */
[----:B------:R-:W-:Y:S02]  /*30b0*/  IMAD.MOV.U32 R13, RZ, RZ, R124 ;  /* 0x000000ffff0d7224 */ /* 0x000fe400078e007c */
[----:B------:R-:W-:Y:S01]  /*30c0*/  IMAD.HI.U32 R124, R5, R181, RZ ;  /* 0x000000b5057c7227 */ /* 0x000fe200078e00ff */
[C---:B------:R-:W-:Y:S02]  /*30d0*/  ISETP.GT.U32.AND P5, PT, R3.reuse, R182, PT ;  /* 0x000000b60300720c */ /* 0x040fe40003fa4070 */
[C---:B------:R-:W-:Y:S01]  /*30e0*/  ISETP.GT.U32.AND P2, PT, R3.reuse, R186, PT ;  /* 0x000000ba0300720c */ /* 0x040fe20003f44070 */
[----:B------:R-:W-:Y:S01]  /*30f0*/  IMAD.MOV R124, RZ, RZ, -R124 ;  /* 0x000000ffff7c7224 */ /* 0x000fe200078e0a7c */
[----:B0-----:R-:W4:Y:S03]  /*3100*/  LDL.LU R11, [R1+0x60] ;  /* 0x00006000010b7983 */ /* 0x001f260000300800 */
[----:B------:R-:W-:-:S02]  /*3110*/  IMAD R124, R3, R124, R181 ;  /* 0x0000007c037c7224 */ /* 0x000fc400078e02b5 */
[C---:B------:R-:W-:Y:S02]  /*3120*/  IMAD R180, R3.reuse, R28, R180 ;  /* 0x0000001c03b47224 */ /* 0x040fe400078e02b4 */
[----:B------:R-:W-:Y:S01]  /*3130*/  @!P6 IMAD.IADD R16, R16, 0x1, -R3 ;  /* 0x000000011010e824 */ /* 0x000fe200078e0a03 */
[C---:B------:R-:W-:Y:S01]  /*3140*/  ISETP.GT.U32.AND P6, PT, R3.reuse, R124, PT ;  /* 0x0000007c0300720c */ /* 0x040fe20003fc4070 */
[----:B------:R-:W-:Y:S01]  /*3150*/  @!P1 IMAD.MOV R13, RZ, RZ, -R13 ;  /* 0x000000ffff0d9224 */ /* 0x000fe200078e0a0d */
[C---:B------:R-:W-:Y:S01]  /*3160*/  ISETP.GT.U32.AND P1, PT, R3.reuse, R17, PT ;  /* 0x000000110300720c */ /* 0x040fe20003f24070 */
[--C-:B------:R-:W-:Y:S01]  /*3170*/  @!P5 IMAD.IADD R182, R182, 0x1, -R3.reuse ;  /* 0x00000001b6b6d824 */ /* 0x100fe200078e0a03 */
[----:B------:R-:W-:Y:S01]  /*3180*/  ISETP.GT.U32.AND P5, PT, R3, R180, PT ;  /* 0x000000b40300720c */ /* 0x000fe20003fa4070 */
[----:B------:R-:W-:Y:S01]  /*3190*/  @!P2 IMAD.IADD R186, R186, 0x1, -R3 ;  /* 0x00000001babaa824 */ /* 0x000fe200078e0a03 */
[----:B------:R-:W-:Y:S01]  /*31a0*/  IABS R28, R21 ;  /* 0x00000015001c7213 */ /* 0x000fe20000000000 */
[----:B------:R0:W-:Y:S01]  /*31b0*/  STL [R1+0xe60], R12 ;  /* 0x000e600c01007387 */ /* 0x0001e20000100800 */
[----:B------:R-:W-:-:S03]  /*31c0*/  IABS R181, R19 ;  /* 0x0000001300b57213 */ /* 0x000fc60000000000 */
[----:B------:R-:W-:-:S04]  /*31d0*/  IMAD.HI.U32 R235, R5, R28, RZ ;  /* 0x0000001c05eb7227 */ /* 0x000fc800078e00ff */
[--C-:B------:R-:W-:Y:S02]  /*31e0*/  @!P6 IMAD.IADD R124, R124, 0x1, -R3.reuse ;  /* 0x000000017c7ce824 */ /* 0x100fe400078e0a03 */
[--C-:B------:R-:W-:Y:S01]  /*31f0*/  @!P1 IMAD.IADD R17, R17, 0x1, -R3.reuse ;  /* 0x0000000111119824 */ /* 0x100fe200078e0a03 */
[----:B------:R-:W-:Y:S01]  /*3200*/  ISETP.GE.AND P1, PT, R15, RZ, PT ;  /* 0x000000ff0f00720c */ /* 0x000fe20003f26270 */
[----:B------:R-:W-:Y:S01]  /*3210*/  @!P5 IMAD.IADD R180, R180, 0x1, -R3 ;  /* 0x00000001b4b4d824 */ /* 0x000fe200078e0a03 */
[----:B------:R-:W-:Y:S01]  /*3220*/  ISETP.GE.AND P5, PT, R14, RZ, PT ;  /* 0x000000ff0e00720c */ /* 0x000fe20003fa6270 */
[----:B------:R-:W-:Y:S01]  /*3230*/  IMAD.MOV R15, RZ, RZ, -R235 ;  /* 0x000000ffff0f7224 */ /* 0x000fe200078e0aeb */
[----:B------:R-:W-:Y:S01]  /*3240*/  ISETP.GT.U32.AND P6, PT, R3, R124, PT ;  /* 0x0000007c0300720c */ /* 0x000fe20003fc4070 */
[----:B------:R-:W-:Y:S02]  /*3250*/  IMAD.MOV.U32 R14, RZ, RZ, R186 ;  /* 0x000000ffff0e7224 */ /* 0x000fe400078e00ba */
[----:B------:R-:W-:Y:S01]  /*3260*/  @!P4 IMAD.MOV R16, RZ, RZ, -R16 ;  /* 0x000000ffff10c224 */ /* 0x000fe200078e0a10 */
[----:B------:R-:W-:Y:S01]  /*3270*/  ISETP.GE.AND P2, PT, R22, RZ, PT ;  /* 0x000000ff1600720c */ /* 0x000fe20003f46270 */
[----:B------:R-:W-:Y:S01]  /*3280*/  IMAD.HI.U32 R235, R5, R181, RZ ;  /* 0x000000b505eb7227 */ /* 0x000fe200078e00ff */
[----:B0-----:R-:W3:Y:S03]  /*3290*/  LDL.LU R12, [R1+0x58] ;  /* 0x00005800010c7983 */ /* 0x001ee60000300800 */
[----:B------:R-:W-:-:S02]  /*32a0*/  IMAD R28, R3, R15, R28 ;  /* 0x0000000f031c7224 */ /* 0x000fc400078e021c */
[----:B------:R-:W-:Y:S01]  /*32b0*/  @!P0 IMAD.MOV R14, RZ, RZ, -R14 ;  /* 0x000000ffff0e8224 */ /* 0x000fe200078e0a0e */
[----:B------:R-:W-:Y:S01]  /*32c0*/  ISETP.GT.U32.AND P0, PT, R3, R180, PT ;  /* 0x000000b40300720c */ /* 0x000fe20003f04070 */
[----:B------:R-:W-:Y:S01]  /*32d0*/  IMAD.MOV R235, RZ, RZ, -R235 ;  /* 0x000000ffffeb7224 */ /* 0x000fe200078e0aeb */
[----:B------:R-:W-:Y:S01]  /*32e0*/  ISETP.GE.AND P4, PT, R21, RZ, PT ;  /* 0x000000ff1500720c */ /* 0x000fe20003f86270 */
[----:B------:R-:W-:Y:S02]  /*32f0*/  IMAD.MOV.U32 R15, RZ, RZ, R182 ;  /* 0x000000ffff0f7224 */ /* 0x000fe400078e00b6 */
[----:B------:R-:W-:Y:S01]  /*3300*/  @!P6 IMAD.IADD R124, R124, 0x1, -R3 ;  /* 0x000000017c7ce824 */ /* 0x000fe200078e0a03 */
[----:B------:R-:W-:Y:S01]  /*3310*/  IABS R22, R18 ;  /* 0x0000001200167213 */ /* 0x000fe20000000000 */
[----:B------:R-:W-:Y:S01]  /*3320*/  @!P3 IMAD.MOV R15, RZ, RZ, -R15 ;  /* 0x000000ffff0fb224 */ /* 0x000fe200078e0a0f */
[C---:B------:R-:W-:Y:S01]  /*3330*/  ISETP.GT.U32.AND P3, PT, R3.reuse, R28, PT ;  /* 0x0000001c0300720c */ /* 0x040fe20003f64070 */
[C---:B------:R-:W-:Y:S01]  /*3340*/  IMAD R21, R3.reuse, R235, R181 ;  /* 0x000000eb03157224 */ /* 0x040fe200078e02b5 */
[----:B------:R0:W-:Y:S04]  /*3350*/  STL [R1+0xe64], R13 ;  /* 0x000e640d01007387 */ /* 0x0001e80000100800 */
[----:B------:R-:W-:Y:S01]  /*3360*/  ISETP.GT.U32.AND P6, PT, R3, R21, PT ;  /* 0x000000150300720c */ /* 0x000fe20003fc4070 */
[----:B------:R-:W-:Y:S01]  /*3370*/  @!P0 IMAD.IADD R180, R180, 0x1, -R3 ;  /* 0x00000001b4b48824 */ /* 0x000fe200078e0a03 */
[----:B------:R-:W-:-:S03]  /*3380*/  ISETP.GE.AND P0, PT, R18, RZ, PT ;  /* 0x000000ff1200720c */ /* 0x000fc60003f06270 */
[----:B------:R-:W-:Y:S02]  /*3390*/  IMAD.MOV.U32 R18, RZ, RZ, R180 ;  /* 0x000000ffff127224 */ /* 0x000fe400078e00b4 */
[----:B------:R-:W-:Y:S02]  /*33a0*/  @!P3 IMAD.IADD R28, R28, 0x1, -R3 ;  /* 0x000000011c1cb824 */ /* 0x000fe400078e0a03 */
[----:B------:R-:W-:-:S04]  /*33b0*/  IMAD.HI.U32 R186, R5, R22, RZ ;  /* 0x0000001605ba7227 */ /* 0x000fc800078e00ff */
[----:B------:R-:W-:Y:S01]  /*33c0*/  @!P2 IMAD.MOV R17, RZ, RZ, -R17 ;  /* 0x000000ffff11a224 */ /* 0x000fe200078e0a11 */
[----:B------:R-:W-:Y:S01]  /*33d0*/  IABS R235, R27 ;  /* 0x0000001b00eb7213 */ /* 0x000fe20000000000 */
[----:B------:R-:W-:Y:S01]  /*33e0*/  @!P1 IMAD.MOV R18, RZ, RZ, -R18 ;  /* 0x000000ffff129224 */ /* 0x000fe200078e0a12 */
[----:B------:R-:W-:Y:S01]  /*33f0*/  ISETP.GE.AND P1, PT, R23, RZ, PT ;  /* 0x000000ff1700720c */ /* 0x000fe20003f26270 */
[----:B------:R-:W-:Y:S01]  /*3400*/  @!P6 IMAD.IADD R21, R21, 0x1, -R3 ;  /* 0x000000011515e824 */ /* 0x000fe200078e0a03 */
[----:B------:R-:W-:Y:S01]  /*3410*/  IABS R23, R23 ;  /* 0x0000001700177213 */ /* 0x000fe20000000000 */
[----:B------:R-:W-:Y:S01]  /*3420*/  IMAD.HI.U32 R181, R5, R236, RZ ;  /* 0x000000ec05b57227 */ /* 0x000fe200078e00ff */
[----:B------:R-:W-:Y:S01]  /*3430*/  ISETP.GT.U32.AND P3, PT, R3, R28, PT ;  /* 0x0000001c0300720c */ /* 0x000fe20003f64070 */
[----:B0-----:R-:W4:Y:S01]  /*3440*/  LDL.LU R13, [R1+0x50] ;  /* 0x00005000010d7983 */ /* 0x001f220000300800 */
[----:B------:R-:W-:Y:S01]  /*3450*/  ISETP.GE.AND P2, PT, R19, RZ, PT ;  /* 0x000000ff1300720c */ /* 0x000fe20003f46270 */
[----:B------:R-:W-:Y:S01]  /*3460*/  IMAD.MOV.U32 R19, RZ, RZ, R124 ;  /* 0x000000ffff137224 */ /* 0x000fe200078e007c */
[----:B------:R-:W-:Y:S01]  /*3470*/  ISETP.GT.U32.AND P6, PT, R3, R21, PT ;  /* 0x000000150300720c */ /* 0x000fe20003fc4070 */
[----:B------:R-:W-:Y:S01]  /*3480*/  IMAD.MOV R186, RZ, RZ, -R186 ;  /* 0x000000ffffba7224 */ /* 0x000fe200078e0aba */
[----:B------:R0:W-:Y:S01]  /*3490*/  STL [R1+0xe6c], R14 ;  /* 0x000e6c0e01007387 */ /* 0x0001e20000100800 */
[----:B------:R-:W-:-:S04]  /*34a0*/  IMAD.HI.U32 R124, R5, R23, RZ ;  /* 0x00000017057c7227 */ /* 0x000fc800078e00ff */
[C---:B------:R-:W-:Y:S02]  /*34b0*/  IMAD R22, R3.reuse, R186, R22 ;  /* 0x000000ba03167224 */ /* 0x040fe400078e0216 */
[----:B------:R-:W-:Y:S02]  /*34c0*/  IMAD.MOV R124, RZ, RZ, -R124 ;  /* 0x000000ffff7c7224 */ /* 0x000fe400078e0a7c */
[----:B------:R-:W-:Y:S01]  /*34d0*/  @!P3 IMAD.IADD R28, R28, 0x1, -R3 ;  /* 0x000000011c1cb824 */ /* 0x000fe200078e0a03 */
[C---:B------:R-:W-:Y:S01]  /*34e0*/  ISETP.GT.U32.AND P3, PT, R3.reuse, R22, PT ;  /* 0x000000160300720c */ /* 0x040fe20003f64070 */
[----:B------:R-:W-:Y:S02]  /*34f0*/  IMAD R23, R3, R124, R23 ;  /* 0x0000007c03177224 */ /* 0x000fe400078e0217 */
[----:B------:R-:W-:Y:S01]  /*3500*/  @!P6 IMAD.IADD R21, R21, 0x1, -R3 ;  /* 0x000000011515e824 */ /* 0x000fe200078e0a03 */
[----:B0-----:R-:W3:Y:S02]  /*3510*/  LDL.LU R14, [R1+0x48] ;  /* 0x00004800010e7983 */ /* 0x001ee40000300800 */
[----:B------:R-:W-:Y:S01]  /*3520*/  ISETP.GT.U32.AND P6, PT, R3, R23, PT ;  /* 0x000000170300720c */ /* 0x000fe20003fc4070 */
[----:B------:R-:W-:-:S04]  /*3530*/  IMAD.HI.U32 R182, R5, R235, RZ ;  /* 0x000000eb05b67227 */ /* 0x000fc800078e00ff */
[----:B------:R-:W-:Y:S02]  /*3540*/  @!P5 IMAD.MOV R19, RZ, RZ, -R19 ;  /* 0x000000ffff13d224 */ /* 0x000fe400078e0a13 */
[----:B------:R-:W-:Y:S01]  /*3550*/  @!P3 IMAD.IADD R22, R22, 0x1, -R3 ;  /* 0x000000011616b824 */ /* 0x000fe200078e0a03 */
[----:B------:R-:W-:Y:S01]  /*3560*/  ISETP.GE.AND P5, PT, R27, RZ, PT ;  /* 0x000000ff1b00720c */ /* 0x000fe20003fa6270 */
[----:B------:R-:W-:Y:S01]  /*3570*/  IMAD.MOV R182, RZ, RZ, -R182 ;  /* 0x000000ffffb67224 */ /* 0x000fe200078e0ab6 */
[----:B------:R-:W-:Y:S01]  /*3580*/  IABS R27, R25 ;  /* 0x00000019001b7213 */ /* 0x000fe20000000000 */
[----:B------:R-:W-:Y:S01]  /*3590*/  IMAD.MOV R181, RZ, RZ, -R181 ;  /* 0x000000ffffb57224 */ /* 0x000fe200078e0ab5 */
[----:B------:R-:W-:Y:S01]  /*35a0*/  IABS R186, R24 ;  /* 0x0000001800ba7213 */ /* 0x000fe20000000000 */
[----:B------:R-:W-:Y:S01]  /*35b0*/  @!P6 IMAD.IADD R23, R23, 0x1, -R3 ;  /* 0x000000011717e824 */ /* 0x000fe200078e0a03 */
[C---:B------:R-:W-:Y:S01]  /*35c0*/  ISETP.GT.U32.AND P6, PT, R3.reuse, R22, PT ;  /* 0x000000160300720c */ /* 0x040fe20003fc4070 */
[----:B------:R-:W-:Y:S01]  /*35d0*/  IMAD R235, R3, R182, R235 ;  /* 0x000000b603eb7224 */ /* 0x000fe200078e02eb */
[----:B------:R-:W-:Y:S01]  /*35e0*/  ISETP.GE.AND P3, PT, R20, RZ, PT ;  /* 0x000000ff1400720c */ /* 0x000fe20003f66270 */
[----:B------:R-:W-:Y:S01]  /*35f0*/  IMAD.MOV.U32 R20, RZ, RZ, R28 ;  /* 0x000000ffff147224 */ /* 0x000fe200078e001c */
[----:B------:R0:W-:Y:S01]  /*3600*/  STL [R1+0xe70], R15 ;  /* 0x000e700f01007387 */ /* 0x0001e20000100800 */
[----:B------:R-:W-:Y:S01]  /*3610*/  IMAD.HI.U32 R124, R5, R27, RZ ;  /* 0x0000001b057c7227 */ /* 0x000fe200078e00ff */
[----:B------:R-:W-:-:S03]  /*3620*/  IABS R28, R26 ;  /* 0x0000001a001c7213 */ /* 0x000fc60000000000 */
[C---:B------:R-:W-:Y:S02]  /*3630*/  IMAD R236, R3.reuse, R181, R236 ;  /* 0x000000b503ec7224 */ /* 0x040fe400078e02ec */
[----:B------:R-:W-:Y:S01]  /*3640*/  @!P4 IMAD.MOV R20, RZ, RZ, -R20 ;  /* 0x000000ffff14c224 */ /* 0x000fe200078e0a14 */
[C---:B------:R-:W-:Y:S01]  /*3650*/  ISETP.GT.U32.AND P4, PT, R3.reuse, R23, PT ;  /* 0x000000170300720c */ /* 0x040fe20003f84070 */
[----:B------:R-:W-:Y:S01]  /*3660*/  @!P2 IMAD.MOV R21, RZ, RZ, -R21 ;  /* 0x000000ffff15a224 */ /* 0x000fe200078e0a15 */
[----:B------:R-:W-:Y:S01]  /*3670*/  ISETP.GT.U32.AND P2, PT, R3, R235, PT ;  /* 0x000000eb0300720c */ /* 0x000fe20003f44070 */
[----:B------:R-:W-:Y:S02]  /*3680*/  IMAD.MOV R124, RZ, RZ, -R124 ;  /* 0x000000ffff7c7224 */ /* 0x000fe400078e0a7c */
[----:B------:R-:W-:-:S04]  /*3690*/  IMAD.HI.U32 R180, R5, R186, RZ ;  /* 0x000000ba05b47227 */ /* 0x000fc800078e00ff */
[----:B------:R-:W-:Y:S01]  /*36a0*/  @!P6 IMAD.IADD R22, R22, 0x1, -R3 ;  /* 0x000000011616e824 */ /* 0x000fe200078e0a03 */
[C---:B------:R-:W-:Y:S01]  /*36b0*/  ISETP.GT.U32.AND P6, PT, R3.reuse, R236, PT ;  /* 0x000000ec0300720c */ /* 0x040fe20003fc4070 */
[----:B------:R-:W-:Y:S01]  /*36c0*/  IMAD R27, R3, R124, R27 ;  /* 0x0000007c031b7224 */ /* 0x000fe200078e021b */
[----:B------:R-:W-:Y:S01]  /*36d0*/  IABS R182, R46 ;  /* 0x0000002e00b67213 */ /* 0x000fe20000000000 */
[----:B------:R-:W-:Y:S01]  /*36e0*/  IMAD.MOV R180, RZ, RZ, -R180 ;  /* 0x000000ffffb47224 */ /* 0x000fe200078e0ab4 */
[----:B0-----:R-:W3:Y:S01]  /*36f0*/  LDL.LU R15, [R1+0x44] ;  /* 0x00004400010f7983 */ /* 0x001ee20000300800 */
[----:B------:R-:W-:Y:S01]  /*3700*/  IMAD.HI.U32 R124, R5, R28, RZ ;  /* 0x0000001c057c7227 */ /* 0x000fe200078e00ff */
[----:B------:R-:W-:Y:S02]  /*3710*/  IABS R181, R29 ;  /* 0x0000001d00b57213 */ /* 0x000fe40000000000 */
[----:B------:R0:W-:Y:S01]  /*3720*/  STL [R1+0xe74], R16 ;  /* 0x000e741001007387 */ /* 0x0001e20000100800 */
[----:B------:R-:W-:-:S02]  /*3730*/  IMAD R186, R3, R180, R186 ;  /* 0x000000b403ba7224 */ /* 0x000fc400078e02ba */
[----:B------:R-:W-:Y:S02]  /*3740*/  IMAD.MOV R124, RZ, RZ, -R124 ;  /* 0x000000ffff7c7224 */ /* 0x000fe400078e0a7c */
[--C-:B------:R-:W-:Y:S01]  /*3750*/  @!P4 IMAD.IADD R23, R23, 0x1, -R3.reuse ;  /* 0x000000011717c824 */ /* 0x100fe200078e0a03 */
[----:B------:R-:W-:Y:S01]  /*3760*/  ISETP.GT.U32.AND P4, PT, R3, R186, PT ;  /* 0x000000ba0300720c */ /* 0x000fe20003f84070 */
[--C-:B------:R-:W-:Y:S01]  /*3770*/  @!P2 IMAD.IADD R235, R235, 0x1, -R3.reuse ;  /* 0x00000001ebeba824 */ /* 0x100fe200078e0a03 */
[C---:B------:R-:W-:Y:S01]  /*3780*/  ISETP.GT.U32.AND P2, PT, R3.reuse, R27, PT ;  /* 0x0000001b0300720c */ /* 0x040fe20003f44070 */
[C---:B------:R-:W-:Y:S02]  /*3790*/  IMAD R28, R3.reuse, R124, R28 ;  /* 0x0000007c031c7224 */ /* 0x040fe400078e021c */
[--C-:B------:R-:W-:Y:S01]  /*37a0*/  @!P6 IMAD.IADD R236, R236, 0x1, -R3.reuse ;  /* 0x00000001ecece824 */ /* 0x100fe200078e0a03 */
[----:B0-----:R-:W3:Y:S02]  /*37b0*/  LDL.LU R16, [R1+0x40] ;  /* 0x0000400001107983 */ /* 0x001ee40000300800 */
[C---:B------:R-:W-:Y:S01]  /*37c0*/  ISETP.GT.U32.AND P6, PT, R3.reuse, R28, PT ;  /* 0x0000001c0300720c */ /* 0x040fe20003fc4070 */
[----:B------:R-:W-:Y:S01]  /*37d0*/  @!P0 IMAD.MOV R22, RZ, RZ, -R22 ;  /* 0x000000ffff168224 */ /* 0x000fe200078e0a16 */
[----:B------:R-:W-:Y:S01]  /*37e0*/  ISETP.GT.U32.AND P0, PT, R3, R236, PT ;  /* 0x000000ec0300720c */ /* 0x000fe20003f04070 */
[----:B------:R-:W-:Y:S01]  /*37f0*/  IMAD.HI.U32 R239, R5, R181, RZ ;  /* 0x000000b505ef7227 */ /* 0x000fe200078e00ff */
[----:B------:R-:W-:Y:S01]  /*3800*/  IABS R180, R30 ;  /* 0x0000001e00b47213 */ /* 0x000fe20000000000 */
[----:B------:R0:W-:Y:S02]  /*3810*/  STL [R1+0xe78], R17 ;  /* 0x000e781101007387 */ /* 0x0001e40000100800 */
[--C-:B------:R-:W-:Y:S01]  /*3820*/  @!P4 IMAD.IADD R186, R186, 0x1, -R3.reuse ;  /* 0x00000001babac824 */ /* 0x100fe200078e0a03 */
[----:B------:R-:W-:Y:S01]  /*3830*/  ISETP.GT.U32.AND P4, PT, R3, R235, PT ;  /* 0x000000eb0300720c */ /* 0x000fe20003f84070 */
[----:B------:R-:W-:-:S02]  /*3840*/  @!P2 IMAD.IADD R27, R27, 0x1, -R3 ;  /* 0x000000011b1ba824 */ /* 0x000fc400078e0a03 */
[----:B------:R-:W-:Y:S01]  /*3850*/  IMAD.HI.U32 R240, R5, R182, RZ ;  /* 0x000000b605f07227 */ /* 0x000fe200078e00ff */
[----:B------:R-:W-:-:S03]  /*3860*/  ISETP.GT.U32.AND P2, PT, R3, R186, PT ;  /* 0x000000ba0300720c */ /* 0x000fc60003f44070 */
[----:B------:R-:W-:Y:S01]  /*3870*/  IMAD.MOV R239, RZ, RZ, -R239 ;  /* 0x000000ffffef7224 */ /* 0x000fe200078e0aef */
[----:B0-----:R-:W3:Y:S01]  /*3880*/  LDL.LU R17, [R1+0x3c] ;  /* 0x00003c0001117983 */ /* 0x001ee20000300800 */
[----:B------:R-:W-:Y:S01]  /*3890*/  @!P6 IMAD.IADD R28, R28, 0x1, -R3 ;  /* 0x000000011c1ce824 */ /* 0x000fe200078e0a03 */
[----:B------:R-:W-:Y:S01]  /*38a0*/  ISETP.GT.U32.AND P6, PT, R3, R27, PT ;  /* 0x0000001b0300720c */ /* 0x000fe20003fc4070 */
[----:B------:R-:W-:Y:S01]  /*38b0*/  IMAD.MOV R240, RZ, RZ, -R240 ;  /* 0x000000fffff07224 */ /* 0x000fe200078e0af0 */
[----:B------:R0:W-:Y:S01]  /*38c0*/  STL [R1+0xe7c], R18 ;  /* 0x000e7c1201007387 */ /* 0x0001e20000100800 */
[----:B------:R-:W-:-:S04]  /*38d0*/  IMAD.HI.U32 R124, R5, R180, RZ ;  /* 0x000000b4057c7227 */ /* 0x000fc800078e00ff */
[C---:B------:R-:W-:Y:S02]  /*38e0*/  IMAD R181, R3.reuse, R239, R181 ;  /* 0x000000ef03b57224 */ /* 0x040fe400078e02b5 */
[C---:B------:R-:W-:Y:S02]  /*38f0*/  IMAD R182, R3.reuse, R240, R182 ;  /* 0x000000f003b67224 */ /* 0x040fe400078e02b6 */
[----:B------:R-:W-:Y:S02]  /*3900*/  IMAD.MOV R124, RZ, RZ, -R124 ;  /* 0x000000ffff7c7224 */ /* 0x000fe400078e0a7c */
[----:B------:R-:W-:Y:S01]  /*3910*/  @!P1 IMAD.MOV R23, RZ, RZ, -R23 ;  /* 0x000000ffff179224 */ /* 0x000fe200078e0a17 */
[C---:B------:R-:W-:Y:S01]  /*3920*/  ISETP.GT.U32.AND P1, PT, R3.reuse, R28, PT ;  /* 0x0000001c0300720c */ /* 0x040fe20003f24070 */
[--C-:B------:R-:W-:Y:S01]  /*3930*/  @!P0 IMAD.IADD R236, R236, 0x1, -R3.reuse ;  /* 0x00000001ecec8824 */ /* 0x100fe200078e0a03 */
[C---:B------:R-:W-:Y:S01]  /*3940*/  ISETP.GT.U32.AND P0, PT, R3.reuse, R181, PT ;  /* 0x000000b50300720c */ /* 0x040fe20003f04070 */
[----:B------:R-:W-:Y:S01]  /*3950*/  IMAD R180, R3, R124, R180 ;  /* 0x0000007c03b47224 */ /* 0x000fe200078e02b4 */
[----:B------:R-:W-:Y:S01]  /*3960*/  IABS R239, R38 ;  /* 0x0000002600ef7213 */ /* 0x000fe20000000000 */
[--C-:B------:R-:W-:Y:S01]  /*3970*/  @!P4 IMAD.IADD R235, R235, 0x1, -R3.reuse ;  /* 0x00000001ebebc824 */ /* 0x100fe200078e0a03 */
[----:B------:R-:W-:Y:S01]  /*3980*/  ISETP.GT.U32.AND P4, PT, R3, R182, PT ;  /* 0x000000b60300720c */ /* 0x000fe20003f84070 */
[--C-:B------:R-:W-:Y:S01]  /*3990*/  @!P2 IMAD.IADD R186, R186, 0x1, -R3.reuse ;  /* 0x00000001babaa824 */ /* 0x100fe200078e0a03 */
[----:B------:R-:W-:Y:S01]  /*39a0*/  IABS R124, R34 ;  /* 0x00000022007c7213 */ /* 0x000fe20000000000 */
[----:B------:R-:W-:Y:S01]  /*39b0*/  @!P6 IMAD.IADD R27, R27, 0x1, -R3 ;  /* 0x000000011b1be824 */ /* 0x000fe200078e0a03 */
[----:B------:R-:W-:Y:S01]  /*39c0*/  ISETP.GE.AND P2, PT, R24, RZ, PT ;  /* 0x000000ff1800720c */ /* 0x000fe20003f46270 */
[----:B------:R-:W-:Y:S01]  /*39d0*/  IMAD.HI.U32 R24, R5, R239, RZ ;  /* 0x000000ef05187227 */ /* 0x000fe200078e00ff */
[----:B------:R-:W-:Y:S01]  /*39e0*/  ISETP.GT.U32.AND P6, PT, R3, R180, PT ;  /* 0x000000b40300720c */ /* 0x000fe20003fc4070 */
[----:B0-----:R-:W3:Y:S02]  /*39f0*/  LDL.LU R18, [R1+0x38] ;  /* 0x0000380001127983 */ /* 0x001ee40000300800 */
[----:B------:R-:W-:-:S02]  /*3a00*/  IMAD.HI.U32 R240, R5, R124, RZ ;  /* 0x0000007c05f07227 */ /* 0x000fc400078e00ff */
[----:B------:R0:W-:Y:S02]  /*3a10*/  STL [R1+0xe80], R19 ;  /* 0x000e801301007387 */ /* 0x0001e40000100800 */
[--C-:B------:R-:W-:Y:S01]  /*3a20*/  @!P1 IMAD.IADD R28, R28, 0x1, -R3.reuse ;  /* 0x000000011c1c9824 */ /* 0x100fe200078e0a03 */
[----:B------:R-:W-:Y:S01]  /*3a30*/  ISETP.GE.AND P1, PT, R25, RZ, PT ;  /* 0x000000ff1900720c */ /* 0x000fe20003f26270 */
[----:B------:R-:W-:Y:S01]  /*3a40*/  IMAD.MOV R24, RZ, RZ, -R24 ;  /* 0x000000ffff187224 */ /* 0x000fe200078e0a18 */
[----:B------:R-:W-:Y:S01]  /*3a50*/  IABS R25, R45 ;  /* 0x0000002d00197213 */ /* 0x000fe20000000000 */
[--C-:B------:R-:W-:Y:S01]  /*3a60*/  @!P0 IMAD.IADD R181, R181, 0x1, -R3.reuse ;  /* 0x00000001b5b58824 */ /* 0x100fe200078e0a03 */
[----:B------:R-:W-:Y:S01]  /*3a70*/  ISETP.GE.AND P0, PT, R46, RZ, PT ;  /* 0x000000ff2e00720c */ /* 0x000fe20003f06270 */
[----:B------:R-:W-:Y:S02]  /*3a80*/  @!P4 IMAD.IADD R182, R182, 0x1, -R3 ;  /* 0x00000001b6b6c824 */ /* 0x000fe400078e0a03 */
[----:B------:R-:W-:Y:S01]  /*3a90*/  IMAD.MOV R240, RZ, RZ, -R240 ;  /* 0x000000fffff07224 */ /* 0x000fe200078e0af0 */
[----:B0-----:R-:W3:Y:S01]  /*3aa0*/  LDL.LU R19, [R1+0x24] ;  /* 0x0000240001137983 */ /* 0x001ee20000300800 */
[----:B------:R-:W-:-:S02]  /*3ab0*/  IMAD R46, R3, R24, R239 ;  /* 0x00000018032e7224 */ /* 0x000fc400078e02ef */
[----:B------:R-:W-:Y:S01]  /*3ac0*/  IMAD.MOV.U32 R24, RZ, RZ, R235 ;  /* 0x000000ffff187224 */ /* 0x000fe200078e00eb */
[----:B------:R-:W-:Y:S01]  /*3ad0*/  ISETP.GE.AND P4, PT, R26, RZ, PT ;  /* 0x000000ff1a00720c */ /* 0x000fe20003f86270 */
[----:B------:R-:W-:Y:S01]  /*3ae0*/  IMAD.MOV.U32 R235, RZ, RZ, R25 ;  /* 0x000000ffffeb7224 */ /* 0x000fe200078e0019 */
[----:B------:R0:W-:Y:S01]  /*3af0*/  STL [R1+0xe84], R20 ;  /* 0x000e841401007387 */ /* 0x0001e20000100800 */
[C---:B------:R-:W-:Y:S02]  /*3b00*/  IMAD R124, R3.reuse, R240, R124 ;  /* 0x000000f0037c7224 */ /* 0x040fe400078e027c */
[----:B------:R-:W-:Y:S01]  /*3b10*/  @!P6 IMAD.IADD R180, R180, 0x1, -R3 ;  /* 0x00000001b4b4e824 */ /* 0x000fe200078e0a03 */
[C---:B------:R-:W-:Y:S01]  /*3b20*/  ISETP.GT.U32.AND P6, PT, R3.reuse, R182, PT ;  /* 0x000000b60300720c */ /* 0x040fe20003fc4070 */
[----:B------:R-:W-:Y:S02]  /*3b30*/  IMAD.MOV.U32 R25, RZ, RZ, R236 ;  /* 0x000000ffff197224 */ /* 0x000fe400078e00ec */
[----:B------:R-:W-:Y:S01]  /*3b40*/  @!P5 IMAD.MOV R24, RZ, RZ, -R24 ;  /* 0x000000ffff18d224 */ /* 0x000fe200078e0a18 */
[C---:B------:R-:W-:Y:S01]  /*3b50*/  ISETP.GT.U32.AND P5, PT, R3.reuse, R181, PT ;  /* 0x000000b50300720c */ /* 0x040fe20003fa4070 */
[----:B------:R-:W-:Y:S01]  /*3b60*/  @!P3 IMAD.MOV R25, RZ, RZ, -R25 ;  /* 0x000000ffff19b224 */ /* 0x000fe200078e0a19 */
[----:B------:R-:W-:Y:S01]  /*3b70*/  ISETP.GT.U32.AND P3, PT, R3, R124, PT ;  /* 0x0000007c0300720c */ /* 0x000fe20003f64070 */
[----:B------:R-:W-:Y:S01]  /*3b80*/  @!P1 IMAD.MOV R27, RZ, RZ, -R27 ;  /* 0x000000ffff1b9224 */ /* 0x000fe200078e0a1b */
[----:B------:R-:W-:Y:S01]  /*3b90*/  ISETP.GE.AND P1, PT, R29, RZ, PT ;  /* 0x000000ff1d00720c */ /* 0x000fe20003f26270 */
[----:B------:R-:W-:Y:S01]  /*3ba0*/  IMAD.MOV.U32 R26, RZ, RZ, R186 ;  /* 0x000000ffff1a7224 */ /* 0x000fe200078e00ba */
[----:B0-----:R-:W3:Y:S01]  /*3bb0*/  LDL.LU R20, [R1+0x20] ;  /* 0x0000200001147983 */ /* 0x001ee20000300800 */
[----:B------:R-:W-:Y:S01]  /*3bc0*/  IMAD.HI.U32 R29, R5, R235, RZ ;  /* 0x000000eb051d7227 */ /* 0x000fe200078e00ff */
[----:B------:R-:W-:-:S02]  /*3bd0*/  IABS R236, R31 ;  /* 0x0000001f00ec7213 */ /* 0x000fc40000000000 */
[----:B--2---:R-:W-:Y:S01]  /*3be0*/  IABS R250, R125 ;  /* 0x0000007d00fa7213 */ /* 0x004fe20000000000 */
[----:B------:R-:W-:Y:S01]  /*3bf0*/  @!P4 IMAD.MOV R28, RZ, RZ, -R28 ;  /* 0x000000ffff1cc224 */ /* 0x000fe200078e0a1c */
[----:B------:R-:W-:Y:S01]  /*3c00*/  ISETP.GT.U32.AND P4, PT, R3, R46, PT ;  /* 0x0000002e0300720c */ /* 0x000fe20003f84070 */
[--C-:B------:R-:W-:Y:S01]  /*3c10*/  @!P6 IMAD.IADD R182, R182, 0x1, -R3.reuse ;  /* 0x00000001b6b6e824 */ /* 0x100fe200078e0a03 */
[----:B------:R-:W-:Y:S01]  /*3c20*/  ISETP.GE.AND P6, PT, R30, RZ, PT ;  /* 0x000000ff1e00720c */ /* 0x000fe20003fc6270 */
[----:B------:R-:W-:Y:S01]  /*3c30*/  @!P5 IMAD.IADD R181, R181, 0x1, -R3 ;  /* 0x00000001b5b5d824 */ /* 0x000fe200078e0a03 */
[----:B------:R-:W-:Y:S01]  /*3c40*/  ISETP.GE.AND P5, PT, R34, RZ, PT ;  /* 0x000000ff2200720c */ /* 0x000fe20003fa6270 */
[----:B------:R-:W-:Y:S01]  /*3c50*/  @!P2 IMAD.MOV R26, RZ, RZ, -R26 ;  /* 0x000000ffff1aa224 */ /* 0x000fe200078e0a1a */
[----:B------:R-:W-:Y:S01]  /*3c60*/  ISETP.GT.U32.AND P2, PT, R3, R180, PT ;  /* 0x000000b40300720c */ /* 0x000fe20003f44070 */
[----:B------:R-:W-:Y:S01]  /*3c70*/  IMAD.MOV R34, RZ, RZ, -R29 ;  /* 0x000000ffff227224 */ /* 0x000fe200078e0a1d */
[----:B------:R-:W-:Y:S01]  /*3c80*/  STL [R1+0xe88], R21 ;  /* 0x000e881501007387 */ /* 0x000fe20000100800 */
[--C-:B------:R-:W-:Y:S01]  /*3c90*/  @!P3 IMAD.IADD R124, R124, 0x1, -R3.reuse ;  /* 0x000000017c7cb824 */ /* 0x100fe200078e0a03 */
[----:B------:R-:W-:Y:S01]  /*3ca0*/  ISETP.GE.AND P3, PT, R45, RZ, PT ;  /* 0x000000ff2d00720c */ /* 0x000fe20003f66270 */
[----:B------:R-:W-:Y:S01]  /*3cb0*/  IMAD.MOV.U32 R29, RZ, RZ, R182 ;  /* 0x000000ffff1d7224 */ /* 0x000fe200078e00b6 */
[----:B------:R-:W-:Y:S01]  /*3cc0*/  IABS R45, R33 ;  /* 0x00000021002d7213 */ /* 0x000fe20000000000 */
[----:B------:R-:W-:Y:S01]  /*3cd0*/  @!P4 IMAD.IADD R46, R46, 0x1, -R3 ;  /* 0x000000012e2ec824 */ /* 0x000fe200078e0a03 */
[----:B------:R-:W-:Y:S01]  /*3ce0*/  STL [R1+0xe8c], R22 ;  /* 0x000e8c1601007387 */ /* 0x000fe20000100800 */
[----:B------:R-:W-:Y:S01]  /*3cf0*/  @!P0 IMAD.MOV R29, RZ, RZ, -R29 ;  /* 0x000000ffff1d8224 */ /* 0x000fe200078e0a1d */
[C---:B------:R-:W-:Y:S01]  /*3d00*/  ISETP.GT.U32.AND P0, PT, R3.reuse, R124, PT ;  /* 0x0000007c0300720c */ /* 0x040fe20003f04070 */
[----:B------:R-:W-:Y:S01]  /*3d10*/  IMAD.MOV.U32 R30, RZ, RZ, R181 ;  /* 0x000000ffff1e7224 */ /* 0x000fe200078e00b5 */
[C---:B------:R-:W-:Y:S01]  /*3d20*/  ISETP.GT.U32.AND P4, PT, R3.reuse, R46, PT ;  /* 0x0000002e0300720c */ /* 0x040fe20003f84070 */
[----:B------:R-:W-:Y:S01]  /*3d30*/  @!P2 IMAD.IADD R180, R180, 0x1, -R3 ;  /* 0x00000001b4b4a824 */ /* 0x000fe200078e0a03 */
[----:B------:R-:W-:Y:S01]  /*3d40*/  ISETP.GE.AND P2, PT, R38, RZ, PT ;  /* 0x000000ff2600720c */ /* 0x000fe20003f46270 */
[----:B------:R-:W-:Y:S01]  /*3d50*/  @!P1 IMAD.MOV R30, RZ, RZ, -R30 ;  /* 0x000000ffff1e9224 */ /* 0x000fe200078e0a1e */
[----:B------:R-:W-:Y:S01]  /*3d60*/  IABS R38, R32 ;  /* 0x0000002000267213 */ /* 0x000fe20000000000 */
[----:B------:R-:W-:Y:S01]  /*3d70*/  IMAD R34, R3, R34, R235 ;  /* 0x0000002203227224 */ /* 0x000fe200078e02eb */
[----:B------:R-:W-:Y:S01]  /*3d80*/  ISETP.GE.AND P1, PT, R31, RZ, PT ;  /* 0x000000ff1f00720c */ /* 0x000fe20003f26270 */
[----:B------:R-:W-:Y:S01]  /*3d90*/  IMAD.MOV.U32 R31, RZ, RZ, R180 ;  /* 0x000000ffff1f7224 */ /* 0x000fe200078e00b4 */
[----:B------:R-:W-:Y:S01]  /*3da0*/  IABS R181, R35 ;  /* 0x0000002300b57213 */ /* 0x000fe20000000000 */
[C---:B------:R-:W-:Y:S01]  /*3db0*/  IMAD.HI.U32 R180, R5.reuse, R236, RZ ;  /* 0x000000ec05b47227 */ /* 0x040fe200078e00ff */
[----:B------:R-:W-:Y:S01]  /*3dc0*/  IABS R235, R39 ;  /* 0x0000002700eb7213 */ /* 0x000fe20000000000 */
[----:B------:R0:W-:Y:S02]  /*3dd0*/  STL [R1+0xe90], R23 ;  /* 0x000e901701007387 */ /* 0x0001e40000100800 */
[----:B------:R-:W-:Y:S01]  /*3de0*/  @!P0 IMAD.IADD R124, R124, 0x1, -R3 ;  /* 0x000000017c7c8824 */ /* 0x000fe200078e0a03 */
[----:B------:R-:W-:Y:S01]  /*3df0*/  ISETP.GE.AND P0, PT, R32, RZ, PT ;  /* 0x000000ff2000720c */ /* 0x000fe20003f06270 */
[----:B------:R-:W-:-:S04]  /*3e00*/  IMAD.HI.U32 R32, R5, R38, RZ ;  /* 0x0000002605207227 */ /* 0x000fc800078e00ff */
[----:B------:R-:W-:Y:S01]  /*3e10*/  @!P6 IMAD.MOV R31, RZ, RZ, -R31 ;  /* 0x000000ffff1fe224 */ /* 0x000fe200078e0a1f */
[----:B------:R-:W-:Y:S01]  /*3e20*/  ISETP.GT.U32.AND P6, PT, R3, R34, PT ;  /* 0x000000220300720c */ /* 0x000fe20003fc4070 */
[----:B------:R-:W-:Y:S02]  /*3e30*/  IMAD.MOV R32, RZ, RZ, -R32 ;  /* 0x000000ffff207224 */ /* 0x000fe400078e0a20 */
[----:B------:R-:W-:Y:S02]  /*3e40*/  IMAD.MOV R180, RZ, RZ, -R180 ;  /* 0x000000ffffb47224 */ /* 0x000fe400078e0ab4 */
[----:B------:R-:W-:Y:S01]  /*3e50*/  @!P4 IMAD.IADD R46, R46, 0x1, -R3 ;  /* 0x000000012e2ec824 */ /* 0x000fe200078e0a03 */
[----:B------:R-:W-:Y:S01]  /*3e60*/  ISETP.GE.AND P4, PT, R33, RZ, PT ;  /* 0x000000ff2100720c */ /* 0x000fe20003f86270 */
[C---:B------:R-:W-:Y:S02]  /*3e70*/  IMAD R38, R3.reuse, R32, R38 ;  /* 0x0000002003267224 */ /* 0x040fe400078e0226 */
[----:B------:R-:W-:-:S02]  /*3e80*/  IMAD R236, R3, R180, R236 ;  /* 0x000000b403ec7224 */ /* 0x000fc400078e02ec */
[----:B------:R-:W-:Y:S02]  /*3e90*/  IMAD.MOV.U32 R32, RZ, RZ, R124 ;  /* 0x000000ffff207224 */ /* 0x000fe400078e007c */
[----:B------:R-:W-:-:S04]  /*3ea0*/  IMAD.HI.U32 R33, R5, R45, RZ ;  /* 0x0000002d05217227 */ /* 0x000fc800078e00ff */
[----:B------:R-:W-:Y:S01]  /*3eb0*/  @!P5 IMAD.MOV R32, RZ, RZ, -R32 ;  /* 0x000000ffff20d224 */ /* 0x000fe200078e0a20 */
[----:B------:R-:W-:Y:S01]  /*3ec0*/  ISETP.GT.U32.AND P5, PT, R3, R236, PT ;  /* 0x000000ec0300720c */ /* 0x000fe20003fa4070 */
[----:B------:R-:W-:Y:S02]  /*3ed0*/  IMAD.MOV R33, RZ, RZ, -R33 ;  /* 0x000000ffff217224 */ /* 0x000fe400078e0a21 */
[----:B------:R-:W-:Y:S02]  /*3ee0*/  @!P6 IMAD.IADD R34, R34, 0x1, -R3 ;  /* 0x000000012222e824 */ /* 0x000fe400078e0a03 */
[----:B------:R-:W-:-:S03]  /*3ef0*/  IMAD.HI.U32 R180, R5, R181, RZ ;  /* 0x000000b505b47227 */ /* 0x000fc600078e00ff */
[C---:B------:R-:W-:Y:S01]  /*3f00*/  ISETP.GT.U32.AND P6, PT, R3.reuse, R34, PT ;  /* 0x000000220300720c */ /* 0x040fe20003fc4070 */
[C---:B------:R-:W-:Y:S01]  /*3f10*/  IMAD R124, R3.reuse, R33, R45 ;  /* 0x00000021037c7224 */ /* 0x040fe200078e022d */
[----:B------:R-:W-:Y:S01]  /*3f20*/  IABS R45, R37 ;  /* 0x00000025002d7213 */ /* 0x000fe20000000000 */
[----:B------:R-:W-:Y:S01]  /*3f30*/  IMAD.MOV.U32 R33, RZ, RZ, R46 ;  /* 0x000000ffff217224 */ /* 0x000fe200078e002e */
[----:B------:R-:W-:Y:S01]  /*3f40*/  IABS R46, R36 ;  /* 0x00000024002e7213 */ /* 0x000fe20000000000 */
[----:B------:R-:W-:Y:S02]  /*3f50*/  IMAD.MOV R180, RZ, RZ, -R180 ;  /* 0x000000ffffb47224 */ /* 0x000fe400078e0ab4 */
[----:B------:R-:W-:Y:S01]  /*3f60*/  @!P2 IMAD.MOV R33, RZ, RZ, -R33 ;  /* 0x000000ffff21a224 */ /* 0x000fe200078e0a21 */
[C---:B------:R-:W-:Y:S01]  /*3f70*/  ISETP.GT.U32.AND P2, PT, R3.reuse, R38, PT ;  /* 0x000000260300720c */ /* 0x040fe20003f44070 */
[----:B------:R-:W-:Y:S01]  /*3f80*/  IMAD R181, R3, R180, R181 ;  /* 0x000000b403b57224 */ /* 0x000fe200078e02b5 */
[----:B------:R-:W-:Y:S01]  /*3f90*/  IABS R180, R41 ;  /* 0x0000002900b47213 */ /* 0x000fe20000000000 */
[----:B------:R-:W-:-:S02]  /*3fa0*/  @!P5 IMAD.IADD R236, R236, 0x1, -R3 ;  /* 0x00000001ececd824 */ /* 0x000fc400078e0a03 */
[----:B------:R-:W-:Y:S01]  /*3fb0*/  @!P6 IMAD.IADD R34, R34, 0x1, -R3 ;  /* 0x000000012222e824 */ /* 0x000fe200078e0a03 */
[----:B------:R-:W-:Y:S01]  /*3fc0*/  ISETP.GT.U32.AND P5, PT, R3, R181, PT ;  /* 0x000000b50300720c */ /* 0x000fe20003fa4070 */
[----:B------:R-:W-:Y:S01]  /*3fd0*/  IMAD.HI.U32 R186, R5, R45, RZ ;  /* 0x0000002d05ba7227 */ /* 0x000fe200078e00ff */
[----:B------:R-:W-:-:S03]  /*3fe0*/  ISETP.GT.U32.AND P6, PT, R3, R124, PT ;  /* 0x0000007c0300720c */ /* 0x000fc60003fc4070 */
[----:B------:R-:W-:Y:S02]  /*3ff0*/  @!P3 IMAD.MOV R34, RZ, RZ, -R34 ;  /* 0x000000ffff22b224 */ /* 0x000fe400078e0a22 */
[----:B------:R-:W-:Y:S01]  /*4000*/  @!P2 IMAD.IADD R38, R38, 0x1, -R3 ;  /* 0x000000012626a824 */ /* 0x000fe200078e0a03 */
[----:B------:R-:W-:Y:S01]  /*4010*/  ISETP.GT.U32.AND P2, PT, R3, R236, PT ;  /* 0x000000ec0300720c */ /* 0x000fe20003f44070 */
[----:B------:R-:W-:Y:S02]  /*4020*/  IMAD.MOV R186, RZ, RZ, -R186 ;  /* 0x000000ffffba7224 */ /* 0x000fe400078e0aba */
[----:B------:R-:W-:Y:S01]  /*4030*/  IMAD.HI.U32 R182, R5, R46, RZ ;  /* 0x0000002e05b67227 */ /* 0x000fe200078e00ff */
[----:B------:R-:W-:-:S03]  /*4040*/  ISETP.GT.U32.AND P3, PT, R3, R38, PT ;  /* 0x000000260300720c */ /* 0x000fc60003f64070 */
[----:B------:R-:W-:Y:S02]  /*4050*/  @!P5 IMAD.IADD R181, R181, 0x1, -R3 ;  /* 0x00000001b5b5d824 */ /* 0x000fe400078e0a03 */
[C---:B------:R-:W-:Y:S02]  /*4060*/  IMAD R45, R3.reuse, R186, R45 ;  /* 0x000000ba032d7224 */ /* 0x040fe400078e022d */
[----:B------:R-:W-:Y:S01]  /*4070*/  @!P6 IMAD.IADD R124, R124, 0x1, -R3 ;  /* 0x000000017c7ce824 */ /* 0x000fe200078e0a03 */
[----:B------:R-:W-:Y:S01]  /*4080*/  ISETP.GT.U32.AND P5, PT, R3, R181, PT ;  /* 0x000000b50300720c */ /* 0x000fe20003fa4070 */
[----:B------:R-:W-:-:S03]  /*4090*/  IMAD.HI.U32 R186, R5, R180, RZ ;  /* 0x000000b405ba7227 */ /* 0x000fc600078e00ff */
[C---:B------:R-:W-:Y:S01]  /*40a0*/  ISETP.GT.U32.AND P6, PT, R3.reuse, R124, PT ;  /* 0x0000007c0300720c */ /* 0x040fe20003fc4070 */
[----:B------:R-:W-:Y:S02]  /*40b0*/  IMAD.MOV R182, RZ, RZ, -R182 ;  /* 0x000000ffffb67224 */ /* 0x000fe400078e0ab6 */
[----:B------:R-:W-:Y:S02]  /*40c0*/  IMAD.MOV R186, RZ, RZ, -R186 ;  /* 0x000000ffffba7224 */ /* 0x000fe400078e0aba */
[C---:B------:R-:W-:Y:S01]  /*40d0*/  IMAD R46, R3.reuse, R182, R46 ;  /* 0x000000b6032e7224 */ /* 0x040fe200078e022e */
[----:B------:R-:W-:Y:S01]  /*40e0*/  IABS R182, R42 ;  /* 0x0000002a00b67213 */ /* 0x000fe20000000000 */
[--C-:B------:R-:W-:Y:S01]  /*40f0*/  @!P3 IMAD.IADD R38, R38, 0x1, -R3.reuse ;  /* 0x000000012626b824 */ /* 0x100fe200078e0a03 */
[C---:B------:R-:W-:Y:S01]  /*4100*/  ISETP.GT.U32.AND P3, PT, R3.reuse, R45, PT ;  /* 0x0000002d0300720c */ /* 0x040fe20003f64070 */
[C---:B------:R-:W-:Y:S01]  /*4110*/  IMAD R180, R3.reuse, R186, R180 ;  /* 0x000000ba03b47224 */ /* 0x040fe200078e02b4 */
[----:B------:R-:W-:Y:S01]  /*4120*/  IABS R186, R40 ;  /* 0x0000002800ba7213 */ /* 0x000fe20000000000 */
[--C-:B------:R-:W-:Y:S01]  /*4130*/  @!P2 IMAD.IADD R236, R236, 0x1, -R3.reuse ;  /* 0x00000001ececa824 */ /* 0x100fe200078e0a03 */
[----:B------:R-:W-:Y:S01]  /*4140*/  ISETP.GT.U32.AND P2, PT, R3, R46, PT ;  /* 0x0000002e0300720c */ /* 0x000fe20003f44070 */
[--C-:B------:R-:W-:Y:S01]  /*4150*/  @!P5 IMAD.IADD R181, R181, 0x1, -R3.reuse ;  /* 0x00000001b5b5d824 */ /* 0x100fe200078e0a03 */
[----:B------:R-:W-:Y:S01]  /*4160*/  ISETP.GT.U32.AND P5, PT, R3, R180, PT ;  /* 0x000000b40300720c */ /* 0x000fe20003fa4070 */
[----:B------:R-:W-:Y:S01]  /*4170*/  @!P6 IMAD.IADD R124, R124, 0x1, -R3 ;  /* 0x000000017c7ce824 */ /* 0x000fe200078e0a03 */
[----:B------:R-:W-:Y:S01]  /*4180*/  ISETP.GE.AND P6, PT, R35, RZ, PT ;  /* 0x000000ff2300720c */ /* 0x000fe20003fc6270 */
[----:B------:R-:W-:-:S04]  /*4190*/  IMAD.HI.U32 R35, R5, R182, RZ ;  /* 0x000000b605237227 */ /* 0x000fc800078e00ff */
[----:B------:R-:W-:Y:S01]  /*41a0*/  @!P3 IMAD.IADD R45, R45, 0x1, -R3 ;  /* 0x000000012d2db824 */ /* 0x000fe200078e0a03 */
[----:B------:R-:W-:Y:S01]  /*41b0*/  ISETP.GE.AND P3, PT, R37, RZ, PT ;  /* 0x000000ff2500720c */ /* 0x000fe20003f66270 */
[----:B------:R-:W-:Y:S02]  /*41c0*/  IMAD.MOV R35, RZ, RZ, -R35 ;  /* 0x000000ffff237224 */ /* 0x000fe400078e0a23 */
[--C-:B------:R-:W-:Y:S01]  /*41d0*/  @!P2 IMAD.IADD R46, R46, 0x1, -R3.reuse ;  /* 0x000000012e2ea824 */ /* 0x100fe200078e0a03 */
[----:B------:R-:W-:Y:S01]  /*41e0*/  ISETP.GE.AND P2, PT, R36, RZ, PT ;  /* 0x000000ff2400720c */ /* 0x000fe20003f46270 */
[----:B------:R-:W-:Y:S01]  /*41f0*/  @!P5 IMAD.IADD R180, R180, 0x1, -R3 ;  /* 0x00000001b4b4d824 */ /* 0x000fe200078e0a03 */
[C---:B------:R-:W-:Y:S01]  /*4200*/  ISETP.GT.U32.AND P5, PT, R3.reuse, R45, PT ;  /* 0x0000002d0300720c */ /* 0x040fe20003fa4070 */
[----:B------:R-:W-:Y:S02]  /*4210*/  IMAD.MOV.U32 R36, RZ, RZ, R38 ;  /* 0x000000ffff247224 */ /* 0x000fe400078e0026 */
[----:B------:R-:W-:-:S02]  /*4220*/  IMAD R182, R3, R35, R182 ;  /* 0x0000002303b67224 */ /* 0x000fc400078e02b6 */
[----:B------:R-:W-:Y:S01]  /*4230*/  IMAD.HI.U32 R239, R5, R235, RZ ;  /* 0x000000eb05ef7227 */ /* 0x000fe200078e00ff */
[----:B----4-:R-:W-:-:S03]  /*4240*/  IABS R251, R13 ;  /* 0x0000000d00fb7213 */ /* 0x010fc60000000000 */
[----:B------:R-:W-:Y:S02]  /*4250*/  IMAD.MOV.U32 R38, RZ, RZ, R181 ;  /* 0x000000ffff267224 */ /* 0x000fe400078e00b5 */
[----:B------:R-:W-:Y:S02]  /*4260*/  IMAD.MOV.U32 R35, RZ, RZ, R236 ;  /* 0x000000ffff237224 */ /* 0x000fe400078e00ec */
[----:B------:R-:W-:Y:S02]  /*4270*/  IMAD.MOV R239, RZ, RZ, -R239 ;  /* 0x000000ffffef7224 */ /* 0x000fe400078e0aef */
[----:B------:R-:W-:Y:S01]  /*4280*/  @!P6 IMAD.MOV R38, RZ, RZ, -R38 ;  /* 0x000000ffff26e224 */ /* 0x000fe200078e0a26 */
[----:B------:R-:W-:Y:S01]  /*4290*/  ISETP.GT.U32.AND P6, PT, R3, R182, PT ;  /* 0x000000b60300720c */ /* 0x000fe20003fc4070 */
[----:B------:R-:W-:-:S04]  /*42a0*/  IMAD.HI.U32 R236, R5, R186, RZ ;  /* 0x000000ba05ec7227 */ /* 0x000fc800078e00ff */
[----:B------:R-:W-:Y:S01]  /*42b0*/  @!P1 IMAD.MOV R35, RZ, RZ, -R35 ;  /* 0x000000ffff239224 */ /* 0x000fe200078e0a23 */
[C---:B------:R-:W-:Y:S01]  /*42c0*/  ISETP.GT.U32.AND P1, PT, R3.reuse, R46, PT ;  /* 0x0000002e0300720c */ /* 0x040fe20003f24070 */
[C---:B------:R-:W-:Y:S01]  /*42d0*/  IMAD R181, R3.reuse, R239, R235 ;  /* 0x000000ef03b57224 */ /* 0x040fe200078e02eb */
[----:B------:R-:W-:Y:S01]  /*42e0*/  IABS R239, R52 ;  /* 0x0000003400ef7213 */ /* 0x000fe20000000000 */
[----:B------:R-:W-:Y:S01]  /*42f0*/  @!P0 IMAD.MOV R36, RZ, RZ, -R36 ;  /* 0x000000ffff248224 */ /* 0x000fe200078e0a24 */
[----:B------:R-:W-:Y:S01]  /*4300*/  ISETP.GT.U32.AND P0, PT, R3, R180, PT ;  /* 0x000000b40300720c */ /* 0x000fe20003f04070 */
[----:B------:R-:W-:Y:S02]  /*4310*/  IMAD.MOV R236, RZ, RZ, -R236 ;  /* 0x000000ffffec7224 */ /* 0x000fe400078e0aec */
[----:B------:R-:W-:Y:S01]  /*4320*/  @!P5 IMAD.IADD R45, R45, 0x1, -R3 ;  /* 0x000000012d2dd824 */ /* 0x000fe200078e0a03 */
[----:B------:R-:W-:Y:S01]  /*4330*/  ISETP.GT.U32.AND P5, PT, R3, R181, PT ;  /* 0x000000b50300720c */ /* 0x000fe20003fa4070 */
[----:B------:R-:W-:-:S02]  /*4340*/  IMAD.MOV.U32 R37, RZ, RZ, R124 ;  /* 0x000000ffff257224 */ /* 0x000fc400078e007c */
[C---:B------:R-:W-:Y:S01]  /*4350*/  IMAD R124, R3.reuse, R236, R186 ;  /* 0x000000ec037c7224 */ /* 0x040fe200078e02ba */
[----:B------:R-:W-:Y:S01]  /*4360*/  IABS R186, R51 ;  /* 0x0000003300ba7213 */ /* 0x000fe20000000000 */
[--C-:B------:R-:W-:Y:S01]  /*4370*/  @!P6 IMAD.IADD R182, R182, 0x1, -R3.reuse ;  /* 0x00000001b6b6e824 */ /* 0x100fe200078e0a03 */
[----:B------:R-:W-:Y:S01]  /*4380*/  IABS R236, R44 ;  /* 0x0000002c00ec7213 */ /* 0x000fe20000000000 */
[----:B------:R-:W-:Y:S01]  /*4390*/  @!P1 IMAD.IADD R46, R46, 0x1, -R3 ;  /* 0x000000012e2e9824 */ /* 0x000fe200078e0a03 */
[----:B------:R-:W-:Y:S01]  /*43a0*/  ISETP.GT.U32.AND P6, PT, R3, R124, PT ;  /* 0x0000007c0300720c */ /* 0x000fe20003fc4070 */
[----:B------:R-:W-:Y:S01]  /*43b0*/  @!P4 IMAD.MOV R37, RZ, RZ, -R37 ;  /* 0x000000ffff25c224 */ /* 0x000fe200078e0a25 */
[----:B------:R-:W-:Y:S01]  /*43c0*/  ISETP.GE.AND P1, PT, R42, RZ, PT ;  /* 0x000000ff2a00720c */ /* 0x000fe20003f26270 */
[--C-:B------:R-:W-:Y:S01]  /*43d0*/  @!P0 IMAD.IADD R180, R180, 0x1, -R3.reuse ;  /* 0x00000001b4b48824 */ /* 0x100fe200078e0a03 */
[----:B------:R-:W-:Y:S01]  /*43e0*/  IABS R42, R47 ;  /* 0x0000002f002a7213 */ /* 0x000fe20000000000 */
[----:B------:R-:W-:Y:S01]  /*43f0*/  @!P5 IMAD.IADD R181, R181, 0x1, -R3 ;  /* 0x00000001b5b5d824 */ /* 0x000fe200078e0a03 */
[----:B------:R-:W-:-:S02]  /*4400*/  ISETP.GE.AND P4, PT, R41, RZ, PT ;  /* 0x000000ff2900720c */ /* 0x000fc40003f86270 */
[----:B------:R-:W-:Y:S01]  /*4410*/  ISETP.GE.AND P0, PT, R39, RZ, PT ;  /* 0x000000ff2700720c */ /* 0x000fe20003f06270 */
[----:B------:R-:W-:Y:S01]  /*4420*/  IMAD.MOV.U32 R39, RZ, RZ, R46 ;  /* 0x000000ffff277224 */ /* 0x000fe200078e002e */
[----:B------:R-:W-:Y:S01]  /*4430*/  IABS R41, R43 ;  /* 0x0000002b00297213 */ /* 0x000fe20000000000 */
[----:B------:R-:W-:Y:S01]  /*4440*/  IMAD.HI.U32 R46, R5, R42, RZ ;  /* 0x0000002a052e7227 */ /* 0x000fe200078e00ff */
[----:B------:R-:W-:-:S03]  /*4450*/  ISETP.GT.U32.AND P5, PT, R3, R182, PT ;  /* 0x000000b60300720c */ /* 0x000fc60003fa4070 */
[----:B------:R-:W-:Y:S01]  /*4460*/  @!P2 IMAD.MOV R39, RZ, RZ, -R39 ;  /* 0x000000ffff27a224 */ /* 0x000fe200078e0a27 */
[----:B------:R-:W-:Y:S01]  /*4470*/  ISETP.GE.AND P2, PT, R40, RZ, PT ;  /* 0x000000ff2800720c */ /* 0x000fe20003f46270 */
[----:B------:R-:W-:-:S04]  /*4480*/  IMAD.HI.U32 R235, R5, R41, RZ ;  /* 0x0000002905eb7227 */ /* 0x000fc800078e00ff */
[----:B------:R-:W-:Y:S02]  /*4490*/  IMAD.MOV.U32 R40, RZ, RZ, R45 ;  /* 0x000000ffff287224 */ /* 0x000fe400078e002d */
[----:B------:R-:W-:Y:S02]  /*44a0*/  IMAD.MOV R46, RZ, RZ, -R46 ;  /* 0x000000ffff2e7224 */ /* 0x000fe400078e0a2e */
[----:B------:R-:W-:Y:S01]  /*44b0*/  @!P6 IMAD.IADD R124, R124, 0x1, -R3 ;  /* 0x000000017c7ce824 */ /* 0x000fe200078e0a03 */
[C---:B------:R-:W-:Y:S01]  /*44c0*/  ISETP.GT.U32.AND P6, PT, R3.reuse, R181, PT ;  /* 0x000000b50300720c */ /* 0x040fe20003fc4070 */
[----:B------:R-:W-:Y:S02]  /*44d0*/  IMAD.MOV R235, RZ, RZ, -R235 ;  /* 0x000000ffffeb7224 */ /* 0x000fe400078e0aeb */
[----:B------:R-:W-:Y:S01]  /*44e0*/  @!P3 IMAD.MOV R40, RZ, RZ, -R40 ;  /* 0x000000ffff28b224 */ /* 0x000fe200078e0a28 */
[C---:B------:R-:W-:Y:S01]  /*44f0*/  ISETP.GT.U32.AND P3, PT, R3.reuse, R124, PT ;  /* 0x0000007c0300720c */ /* 0x040fe20003f64070 */
[----:B------:R-:W-:-:S02]  /*4500*/  IMAD R45, R3, R46, R42 ;  /* 0x0000002e032d7224 */ /* 0x000fc400078e022a */
[----:B------:R-:W-:-:S04]  /*4510*/  IMAD.HI.U32 R42, R5, R186, RZ ;  /* 0x000000ba052a7227 */ /* 0x000fc800078e00ff */
[C---:B------:R-:W-:Y:S01]  /*4520*/  IMAD R46, R3.reuse, R235, R41 ;  /* 0x000000eb032e7224 */ /* 0x040fe200078e0229 */
[----:B------:R-:W-:Y:S01]  /*4530*/  IABS R235, R48 ;  /* 0x0000003000eb7213 */ /* 0x000fe20000000000 */
[----:B------:R-:W-:Y:S01]  /*4540*/  @!P5 IMAD.IADD R182, R182, 0x1, -R3 ;  /* 0x00000001b6b6d824 */ /* 0x000fe200078e0a03 */
[----:B------:R-:W-:Y:S01]  /*4550*/  ISETP.GT.U32.AND P5, PT, R3, R45, PT ;  /* 0x0000002d0300720c */ /* 0x000fe20003fa4070 */
[----:B------:R-:W-:Y:S02]  /*4560*/  IMAD.MOV.U32 R41, RZ, RZ, R180 ;  /* 0x000000ffff297224 */ /* 0x000fe400078e00b4 */
[----:B------:R-:W-:Y:S02]  /*4570*/  IMAD.MOV R180, RZ, RZ, -R42 ;  /* 0x000000ffffb47224 */ /* 0x000fe400078e0a2a */
[----:B------:R-:W-:Y:S01]  /*4580*/  @!P4 IMAD.MOV R41, RZ, RZ, -R41 ;  /* 0x000000ffff29c224 */ /* 0x000fe200078e0a29 */
[----:B------:R-:W-:Y:S01]  /*4590*/  ISETP.GE.AND P4, PT, R47, RZ, PT ;  /* 0x000000ff2f00720c */ /* 0x000fe20003f86270 */
[----:B------:R-:W-:Y:S01]  /*45a0*/  IMAD R47, R3, R180, R186 ;  /* 0x000000b4032f7224 */ /* 0x000fe200078e02ba */
[----:B------:R-:W-:Y:S01]  /*45b0*/  IABS R186, R49 ;  /* 0x0000003100ba7213 */ /* 0x000fe20000000000 */
[----:B------:R-:W-:-:S02]  /*45c0*/  @!P3 IMAD.IADD R124, R124, 0x1, -R3 ;  /* 0x000000017c7cb824 */ /* 0x000fc400078e0a03 */
[--C-:B------:R-:W-:Y:S01]  /*45d0*/  @!P6 IMAD.IADD R181, R181, 0x1, -R3.reuse ;  /* 0x00000001b5b5e824 */ /* 0x100fe200078e0a03 */
[----:B------:R-:W-:Y:S01]  /*45e0*/  ISETP.GT.U32.AND P3, PT, R3, R47, PT ;  /* 0x0000002f0300720c */ /* 0x000fe20003f64070 */
[----:B------:R-:W-:Y:S01]  /*45f0*/  @!P5 IMAD.IADD R45, R45, 0x1, -R3 ;  /* 0x000000012d2dd824 */ /* 0x000fe200078e0a03 */
[----:B------:R-:W-:Y:S01]  /*4600*/  ISETP.GT.U32.AND P6, PT, R3, R46, PT ;  /* 0x0000002e0300720c */ /* 0x000fe20003fc4070 */
[----:B------:R-:W-:Y:S01]  /*4610*/  IMAD.MOV.U32 R42, RZ, RZ, R182 ;  /* 0x000000ffff2a7224 */ /* 0x000fe200078e00b6 */
[----:B------:R-:W-:Y:S01]  /*4620*/  IABS R182, R53 ;  /* 0x0000003500b67213 */ /* 0x000fe20000000000 */
[----:B------:R-:W-:Y:S01]  /*4630*/  IMAD.HI.U32 R180, R5, R236, RZ ;  /* 0x000000ec05b47227 */ /* 0x000fe200078e00ff */
[----:B------:R-:W-:-:S03]  /*4640*/  ISETP.GT.U32.AND P5, PT, R3, R45, PT ;  /* 0x0000002d0300720c */ /* 0x000fc60003fa4070 */
[----:B------:R-:W-:Y:S01]  /*4650*/  @!P1 IMAD.MOV R42, RZ, RZ, -R42 ;  /* 0x000000ffff2a9224 */ /* 0x000fe200078e0a2a */
[----:B------:R-:W-:Y:S01]  /*4660*/  ISETP.GE.AND P1, PT, R43, RZ, PT ;  /* 0x000000ff2b00720c */ /* 0x000fe20003f26270 */
[----:B------:R-:W-:Y:S02]  /*4670*/  IMAD.MOV.U32 R43, RZ, RZ, R181 ;  /* 0x000000ffff2b7224 */ /* 0x000fe400078e00b5 */
[--C-:B------:R-:W-:Y:S02]  /*4680*/  @!P3 IMAD.IADD R47, R47, 0x1, -R3.reuse ;  /* 0x000000012f2fb824 */ /* 0x100fe400078e0a03 */
[--C-:B------:R-:W-:Y:S02]  /*4690*/  @!P6 IMAD.IADD R46, R46, 0x1, -R3.reuse ;  /* 0x000000012e2ee824 */ /* 0x100fe400078e0a03 */
[----:B------:R-:W-:Y:S01]  /*46a0*/  IMAD.HI.U32 R181, R5, R239, RZ ;  /* 0x000000ef05b57227 */ /* 0x000fe200078e00ff */
[C---:B------:R-:W-:Y:S02]  /*46b0*/  ISETP.GT.U32.AND P3, PT, R3.reuse, R47, PT ;  /* 0x0000002f0300720c */ /* 0x040fe40003f64070 */
[----:B------:R-:W-:Y:S01]  /*46c0*/  ISETP.GT.U32.AND P6, PT, R3, R46, PT ;  /* 0x0000002e0300720c */ /* 0x000fe20003fc4070 */
[----:B------:R-:W-:Y:S01]  /*46d0*/  @!P5 IMAD.IADD R45, R45, 0x1, -R3 ;  /* 0x000000012d2dd824 */ /* 0x000fe200078e0a03 */
[----:B------:R-:W-:Y:S01]  /*46e0*/  ISETP.GE.AND P5, PT, R52, RZ, PT ;  /* 0x000000ff3400720c */ /* 0x000fe20003fa6270 */
[----:B------:R-:W-:-:S02]  /*46f0*/  IMAD.MOV R52, RZ, RZ, -R180 ;  /* 0x000000ffff347224 */ /* 0x000fc400078e0ab4 */
[----:B------:R-:W-:Y:S02]  /*4700*/  IMAD.MOV R181, RZ, RZ, -R181 ;  /* 0x000000ffffb57224 */ /* 0x000fe400078e0ab5 */
[----:B------:R-:W-:Y:S01]  /*4710*/  @!P0 IMAD.MOV R43, RZ, RZ, -R43 ;  /* 0x000000ffff2b8224 */ /* 0x000fe200078e0a2b */
[----:B------:R-:W-:Y:S01]  /*4720*/  ISETP.GE.AND P0, PT, R51, RZ, PT ;  /* 0x000000ff3300720c */ /* 0x000fe20003f06270 */
[C---:B------:R-:W-:Y:S01]  /*4730*/  IMAD R236, R3.reuse, R52, R236 ;  /* 0x0000003403ec7224 */ /* 0x040fe200078e02ec */
[----:B------:R-:W-:Y:S01]  /*4740*/  IABS R51, R176 ;  /* 0x000000b000337213 */ /* 0x000fe20000000000 */
[----:B------:R-:W-:Y:S01]  /*4750*/  IMAD R239, R3, R181, R239 ;  /* 0x000000b503ef7224 */ /* 0x000fe200078e02ef */
[----:B------:R-:W-:Y:S01]  /*4760*/  IABS R52, R50 ;  /* 0x0000003200347213 */ /* 0x000fe20000000000 */
[--C-:B------:R-:W-:Y:S01]  /*4770*/  @!P3 IMAD.IADD R47, R47, 0x1, -R3.reuse ;  /* 0x000000012f2fb824 */ /* 0x100fe200078e0a03 */
[C---:B------:R-:W-:Y:S01]  /*4780*/  ISETP.GT.U32.AND P3, PT, R3.reuse, R236, PT ;  /* 0x000000ec0300720c */ /* 0x040fe20003f64070 */
[----:B------:R-:W-:Y:S01]  /*4790*/  @!P6 IMAD.IADD R46, R46, 0x1, -R3 ;  /* 0x000000012e2ee824 */ /* 0x000fe200078e0a03 */
[----:B------:R-:W-:Y:S01]  /*47a0*/  ISETP.GT.U32.AND P6, PT, R3, R239, PT ;  /* 0x000000ef0300720c */ /* 0x000fe20003fc4070 */
[----:B------:R-:W-:-:S04]  /*47b0*/  IMAD.HI.U32 R180, R5, R51, RZ ;  /* 0x0000003305b47227 */ /* 0x000fc800078e00ff */
[----:B------:R-:W-:-:S04]  /*47c0*/  IMAD.HI.U32 R181, R5, R235, RZ ;  /* 0x000000eb05b57227 */ /* 0x000fc800078e00ff */
[----:B------:R-:W-:Y:S02]  /*47d0*/  IMAD.MOV R180, RZ, RZ, -R180 ;  /* 0x000000ffffb47224 */ /* 0x000fe400078e0ab4 */
[----:B------:R-:W-:Y:S02]  /*47e0*/  IMAD.MOV R181, RZ, RZ, -R181 ;  /* 0x000000ffffb57224 */ /* 0x000fe400078e0ab5 */
[C---:B------:R-:W-:Y:S02]  /*47f0*/  IMAD R51, R3.reuse, R180, R51 ;  /* 0x000000b403337224 */ /* 0x040fe400078e0233 */
[C---:B------:R-:W-:Y:S01]  /*4800*/  IMAD R235, R3.reuse, R181, R235 ;  /* 0x000000b503eb7224 */ /* 0x040fe200078e02eb */
[----:B------:R-:W-:Y:S01]  /*4810*/  IABS R181, R54 ;  /* 0x0000003600b57213 */ /* 0x000fe20000000000 */
[--C-:B------:R-:W-:Y:S01]  /*4820*/  @!P3 IMAD.IADD R236, R236, 0x1, -R3.reuse ;  /* 0x00000001ececb824 */ /* 0x100fe200078e0a03 */
[----:B------:R-:W-:Y:S01]  /*4830*/  ISETP.GT.U32.AND P3, PT, R3, R51, PT ;  /* 0x000000330300720c */ /* 0x000fe20003f64070 */
[----:B------:R-:W-:Y:S01]  /*4840*/  @!P6 IMAD.IADD R239, R239, 0x1, -R3 ;  /* 0x00000001efefe824 */ /* 0x000fe200078e0a03 */
[----:B------:R-:W-:Y:S01]  /*4850*/  ISETP.GT.U32.AND P6, PT, R3, R235, PT ;  /* 0x000000eb0300720c */ /* 0x000fe20003fc4070 */
[----:B------:R-:W-:-:S04]  /*4860*/  IMAD.HI.U32 R180, R5, R52, RZ ;  /* 0x0000003405b47227 */ /* 0x000fc800078e00ff */
[----:B------:R-:W-:Y:S02]  /*4870*/  IMAD.MOV R180, RZ, RZ, -R180 ;  /* 0x000000ffffb47224 */ /* 0x000fe400078e0ab4 */
[----:B------:R-:W-:-:S04]  /*4880*/  IMAD.HI.U32 R243, R5, R186, RZ ;  /* 0x000000ba05f37227 */ /* 0x000fc800078e00ff */
[----:B------:R-:W-:Y:S01]  /*4890*/  IMAD R52, R3, R180, R52 ;  /* 0x000000b403347224 */ /* 0x000fe200078e0234 */
[----:B------:R-:W-:Y:S01]  /*48a0*/  IABS R180, R55 ;  /* 0x0000003700b47213 */ /* 0x000fe20000000000 */
[--C-:B------:R-:W-:Y:S01]  /*48b0*/  @!P3 IMAD.IADD R51, R51, 0x1, -R3.reuse ;  /* 0x000000013333b824 */ /* 0x100fe200078e0a03 */
[----:B------:R-:W-:Y:S01]  /*48c0*/  ISETP.GE.AND P3, PT, R44, RZ, PT ;  /* 0x000000ff2c00720c */ /* 0x000fe20003f66270 */
[----:B------:R-:W-:Y:S01]  /*48d0*/  @!P6 IMAD.IADD R235, R235, 0x1, -R3 ;  /* 0x00000001ebebe824 */ /* 0x000fe200078e0a03 */
[C---:B------:R-:W-:Y:S01]  /*48e0*/  ISETP.GT.U32.AND P6, PT, R3.reuse, R52, PT ;  /* 0x000000340300720c */ /* 0x040fe20003fc4070 */
[----:B------:R-:W-:Y:S01]  /*48f0*/  IMAD.MOV.U32 R44, RZ, RZ, R124 ;  /* 0x000000ffff2c7224 */ /* 0x000fe200078e007c */
[----:B------:R-:W-:Y:S01]  /*4900*/  IABS R124, R175 ;  /* 0x000000af007c7213 */ /* 0x000fe20000000000 */
[----:B------:R-:W-:Y:S02]  /*4910*/  IMAD.MOV R243, RZ, RZ, -R243 ;  /* 0x000000fffff37224 */ /* 0x000fe400078e0af3 */
[----:B------:R-:W-:Y:S01]  /*4920*/  @!P2 IMAD.MOV R44, RZ, RZ, -R44 ;  /* 0x000000ffff2ca224 */ /* 0x000fe200078e0a2c */
[C---:B------:R-:W-:Y:S01]  /*4930*/  ISETP.GT.U32.AND P2, PT, R3.reuse, R239, PT ;  /* 0x000000ef0300720c */ /* 0x040fe20003f44070 */
[----:B------:R-:W-:Y:S01]  /*4940*/  @!P4 IMAD.MOV R45, RZ, RZ, -R45 ;  /* 0x000000ffff2dc224 */ /* 0x000fe200078e0a2d */
[----:B------:R-:W-:Y:S01]  /*4950*/  ISETP.GT.U32.AND P4, PT, R3, R236, PT ;  /* 0x000000ec0300720c */ /* 0x000fe20003f84070 */
[----:B------:R-:W-:-:S04]  /*4960*/  IMAD.HI.U32 R242, R5, R182, RZ ;  /* 0x000000b605f27227 */ /* 0x000fc800078e00ff */
[--C-:B------:R-:W-:Y:S02]  /*4970*/  @!P6 IMAD.IADD R52, R52, 0x1, -R3.reuse ;  /* 0x000000013434e824 */ /* 0x100fe400078e0a03 */
[C---:B------:R-:W-:Y:S02]  /*4980*/  IMAD R186, R3.reuse, R243, R186 ;  /* 0x000000f303ba7224 */ /* 0x040fe400078e02ba */
[----:B------:R-:W-:Y:S01]  /*4990*/  IMAD.MOV R242, RZ, RZ, -R242 ;  /* 0x000000fffff27224 */ /* 0x000fe200078e0af2 */
[C---:B------:R-:W-:Y:S01]  /*49a0*/  ISETP.GT.U32.AND P6, PT, R3.reuse, R52, PT ;  /* 0x000000340300720c */ /* 0x040fe20003fc4070 */
[----:B------:R-:W-:Y:S01]  /*49b0*/  @!P1 IMAD.MOV R46, RZ, RZ, -R46 ;  /* 0x000000ffff2e9224 */ /* 0x000fe200078e0a2e */
[----:B------:R-:W-:Y:S01]  /*49c0*/  ISETP.GT.U32.AND P1, PT, R3, R235, PT ;  /* 0x000000eb0300720c */ /* 0x000fe20003f24070 */
[----:B------:R-:W-:Y:S01]  /*49d0*/  @!P2 IMAD.IADD R239, R239, 0x1, -R3 ;  /* 0x00000001efefa824 */ /* 0x000fe200078e0a03 */
[----:B------:R-:W-:Y:S01]  /*49e0*/  ISETP.GT.U32.AND P2, PT, R3, R186, PT ;  /* 0x000000ba0300720c */ /* 0x000fe20003f44070 */
[----:B------:R-:W-:-:S04]  /*49f0*/  IMAD.HI.U32 R240, R5, R180, RZ ;  /* 0x000000b405f07227 */ /* 0x000fc800078e00ff */
[----:B------:R-:W-:-:S04]  /*4a00*/  IMAD.HI.U32 R241, R5, R181, RZ ;  /* 0x000000b505f17227 */ /* 0x000fc800078e00ff */
[C---:B------:R-:W-:Y:S02]  /*4a10*/  IMAD R182, R3.reuse, R242, R182 ;  /* 0x000000f203b67224 */ /* 0x040fe400078e02b6 */
[----:B------:R-:W-:Y:S02]  /*4a20*/  IMAD.MOV R240, RZ, RZ, -R240 ;  /* 0x000000fffff07224 */ /* 0x000fe400078e0af0 */
[----:B------:R-:W-:Y:S02]  /*4a30*/  IMAD.MOV R241, RZ, RZ, -R241 ;  /* 0x000000fffff17224 */ /* 0x000fe400078e0af1 */
[----:B------:R-:W-:Y:S01]  /*4a40*/  @!P4 IMAD.IADD R236, R236, 0x1, -R3 ;  /* 0x00000001ececc824 */ /* 0x000fe200078e0a03 */
[C---:B------:R-:W-:Y:S01]  /*4a50*/  ISETP.GT.U32.AND P4, PT, R3.reuse, R182, PT ;  /* 0x000000b60300720c */ /* 0x040fe20003f84070 */
[----:B------:R-:W-:Y:S01]  /*4a60*/  @!P0 IMAD.MOV R47, RZ, RZ, -R47 ;  /* 0x000000ffff2f8224 */ /* 0x000fe200078e0a2f */
[C---:B------:R-:W-:Y:S01]  /*4a70*/  ISETP.GT.U32.AND P0, PT, R3.reuse, R51, PT ;  /* 0x000000330300720c */ /* 0x040fe20003f04070 */
[C---:B------:R-:W-:Y:S01]  /*4a80*/  IMAD R180, R3.reuse, R240, R180 ;  /* 0x000000f003b47224 */ /* 0x040fe200078e02b4 */
[----:B------:R-:W-:Y:S01]  /*4a90*/  IABS R240, R56 ;  /* 0x0000003800f07213 */ /* 0x000fe20000000000 */
[----:B------:R-:W-:-:S02]  /*4aa0*/  IMAD R181, R3, R241, R181 ;  /* 0x000000f103b57224 */ /* 0x000fc400078e02b5 */
[--C-:B------:R-:W-:Y:S01]  /*4ab0*/  @!P6 IMAD.IADD R52, R52, 0x1, -R3.reuse ;  /* 0x000000013434e824 */ /* 0x100fe200078e0a03 */
[----:B------:R-:W-:Y:S01]  /*4ac0*/  ISETP.GT.U32.AND P6, PT, R3, R180, PT ;  /* 0x000000b40300720c */ /* 0x000fe20003fc4070 */
[--C-:B------:R-:W-:Y:S01]  /*4ad0*/  @!P1 IMAD.IADD R235, R235, 0x1, -R3.reuse ;  /* 0x00000001ebeb9824 */ /* 0x100fe200078e0a03 */
[----:B------:R-:W-:Y:S01]  /*4ae0*/  ISETP.GT.U32.AND P1, PT, R3, R181, PT ;  /* 0x000000b50300720c */ /* 0x000fe20003f24070 */
[----:B------:R-:W-:Y:S01]  /*4af0*/  @!P2 IMAD.IADD R186, R186, 0x1, -R3 ;  /* 0x00000001babaa824 */ /* 0x000fe200078e0a03 */
[----:B------:R-:W-:Y:S01]  /*4b00*/  ISETP.GE.AND P2, PT, R176, RZ, PT ;  /* 0x000000ffb000720c */ /* 0x000fe20003f46270 */
[----:B------:R-:W-:-:S04]  /*4b10*/  IMAD.HI.U32 R241, R5, R240, RZ ;  /* 0x000000f005f17227 */ /* 0x000fc800078e00ff */
[----:B------:R-:W-:Y:S02]  /*4b20*/  IMAD.MOV R241, RZ, RZ, -R241 ;  /* 0x000000fffff17224 */ /* 0x000fe400078e0af1 */
[--C-:B------:R-:W-:Y:S01]  /*4b30*/  @!P4 IMAD.IADD R182, R182, 0x1, -R3.reuse ;  /* 0x00000001b6b6c824 */ /* 0x100fe200078e0a03 */
[----:B------:R-:W-:Y:S01]  /*4b40*/  ISETP.GE.AND P4, PT, R50, RZ, PT ;  /* 0x000000ff3200720c */ /* 0x000fe20003f86270 */
[--C-:B------:R-:W-:Y:S01]  /*4b50*/  @!P0 IMAD.IADD R51, R51, 0x1, -R3.reuse ;  /* 0x0000000133338824 */ /* 0x100fe200078e0a03 */
[----:B------:R-:W-:Y:S01]  /*4b60*/  ISETP.GE.AND P0, PT, R48, RZ, PT ;  /* 0x000000ff3000720c */ /* 0x000fe20003f06270 */
[C---:B------:R-:W-:Y:S01]  /*4b70*/  IMAD R176, R3.reuse, R241, R240 ;  /* 0x000000f103b07224 */ /* 0x040fe200078e02f0 */
[----:B------:R-:W-:Y:S01]  /*4b80*/  IABS R240, R57 ;  /* 0x0000003900f07213 */ /* 0x000fe20000000000 */
[--C-:B------:R-:W-:Y:S01]  /*4b90*/  @!P6 IMAD.IADD R180, R180, 0x1, -R3.reuse ;  /* 0x00000001b4b4e824 */ /* 0x100fe200078e0a03 */
[----:B------:R-:W-:Y:S01]  /*4ba0*/  ISETP.GT.U32.AND P6, PT, R3, R186, PT ;  /* 0x000000ba0300720c */ /* 0x000fe20003fc4070 */
[----:B------:R-:W-:Y:S01]  /*4bb0*/  @!P1 IMAD.IADD R181, R181, 0x1, -R3 ;  /* 0x00000001b5b59824 */ /* 0x000fe200078e0a03 */
[----:B------:R-:W-:Y:S01]  /*4bc0*/  ISETP.GE.AND P1, PT, R49, RZ, PT ;  /* 0x000000ff3100720c */ /* 0x000fe20003f26270 */
[----:B------:R-:W-:Y:S01]  /*4bd0*/  @!P2 IMAD.MOV R51, RZ, RZ, -R51 ;  /* 0x000000ffff33a224 */ /* 0x000fe200078e0a33 */
[----:B------:R-:W-:Y:S01]  /*4be0*/  ISETP.GT.U32.AND P2, PT, R3, R176, PT ;  /* 0x000000b00300720c */ /* 0x000fe20003f44070 */
[----:B------:R-:W-:-:S04]  /*4bf0*/  IMAD.HI.U32 R48, R5, R124, RZ ;  /* 0x0000007c05307227 */ /* 0x000fc800078e00ff */
[----:B------:R-:W-:Y:S01]  /*4c00*/  IMAD.MOV.U32 R49, RZ, RZ, R236 ;  /* 0x000000ffff317224 */ /* 0x000fe200078e00ec */
[----:B------:R-:W-:Y:S01]  /*4c10*/  IABS R236, R66 ;  /* 0x0000004200ec7213 */ /* 0x000fe20000000000 */
[----:B------:R-:W-:Y:S01]  /*4c20*/  IMAD.MOV.U32 R50, RZ, RZ, R235 ;  /* 0x000000ffff327224 */ /* 0x000fe200078e00eb */
[----:B------:R-:W-:Y:S01]  /*4c30*/  IABS R235, R65 ;  /* 0x0000004100eb7213 */ /* 0x000fe20000000000 */
[----:B------:R-:W-:Y:S02]  /*4c40*/  IMAD.MOV R48, RZ, RZ, -R48 ;  /* 0x000000ffff307224 */ /* 0x000fe400078e0a30 */
[----:B------:R-:W-:Y:S01]  /*4c50*/  @!P3 IMAD.MOV R49, RZ, RZ, -R49 ;  /* 0x000000ffff31b224 */ /* 0x000fe200078e0a31 */
[----:B------:R-:W-:Y:S01]  /*4c60*/  ISETP.GT.U32.AND P3, PT, R3, R182, PT ;  /* 0x000000b60300720c */ /* 0x000fe20003f64070 */
[----:B------:R-:W-:Y:S01]  /*4c70*/  @!P4 IMAD.MOV R52, RZ, RZ, -R52 ;  /* 0x000000ffff34c224 */ /* 0x000fe200078e0a34 */
[----:B------:R-:W-:Y:S01]  /*4c80*/  ISETP.GE.AND P4, PT, R53, RZ, PT ;  /* 0x000000ff3500720c */ /* 0x000fe20003f86270 */
[----:B------:R-:W-:-:S04]  /*4c90*/  IMAD.HI.U32 R53, R5, R240, RZ ;  /* 0x000000f005357227 */ /* 0x000fc800078e00ff */
[----:B------:R-:W-:Y:S01]  /*4ca0*/  @!P0 IMAD.MOV R50, RZ, RZ, -R50 ;  /* 0x000000ffff328224 */ /* 0x000fe200078e0a32 */
[C---:B------:R-:W-:Y:S01]  /*4cb0*/  ISETP.GT.U32.AND P0, PT, R3.reuse, R181, PT ;  /* 0x000000b50300720c */ /* 0x040fe20003f04070 */
[C---:B------:R-:W-:Y:S02]  /*4cc0*/  IMAD R124, R3.reuse, R48, R124 ;  /* 0x00000030037c7224 */ /* 0x040fe400078e027c */
[----:B------:R-:W-:Y:S02]  /*4cd0*/  IMAD.MOV.U32 R48, RZ, RZ, R239 ;  /* 0x000000ffff307224 */ /* 0x000fe400078e00ef */
[----:B------:R-:W-:Y:S02]  /*4ce0*/  IMAD.MOV R53, RZ, RZ, -R53 ;  /* 0x000000ffff357224 */ /* 0x000fe400078e0a35 */
[--C-:B------:R-:W-:Y:S01]  /*4cf0*/  @!P6 IMAD.IADD R186, R186, 0x1, -R3.reuse ;  /* 0x00000001babae824 */ /* 0x100fe200078e0a03 */
[----:B------:R-:W-:Y:S01]  /*4d00*/  ISETP.GT.U32.AND P6, PT, R3, R124, PT ;  /* 0x0000007c0300720c */ /* 0x000fe20003fc4070 */
[----:B------:R-:W-:Y:S01]  /*4d10*/  @!P2 IMAD.IADD R176, R176, 0x1, -R3 ;  /* 0x00000001b0b0a824 */ /* 0x000fe200078e0a03 */
[----:B------:R-:W-:Y:S01]  /*4d20*/  ISETP.GE.AND P2, PT, R175, RZ, PT ;  /* 0x000000ffaf00720c */ /* 0x000fe20003f46270 */
[----:B------:R-:W-:Y:S01]  /*4d30*/  @!P5 IMAD.MOV R48, RZ, RZ, -R48 ;  /* 0x000000ffff30d224 */ /* 0x000fe200078e0a30 */
[C---:B------:R-:W-:Y:S01]  /*4d40*/  ISETP.GT.U32.AND P5, PT, R3.reuse, R180, PT ;  /* 0x000000b40300720c */ /* 0x040fe20003fa4070 */
[----:B------:R-:W-:-:S02]  /*4d50*/  IMAD R175, R3, R53, R240 ;  /* 0x0000003503af7224 */ /* 0x000fc400078e02f0 */
[----:B------:R-:W-:Y:S02]  /*4d60*/  IMAD.MOV.U32 R53, RZ, RZ, R186 ;  /* 0x000000ffff357224 */ /* 0x000fe400078e00ba */
[----:B------:R-:W-:Y:S01]  /*4d70*/  @!P3 IMAD.IADD R182, R182, 0x1, -R3 ;  /* 0x00000001b6b6b824 */ /* 0x000fe200078e0a03 */
[----:B------:R-:W-:Y:S01]  /*4d80*/  ISETP.GE.AND P3, PT, R54, RZ, PT ;  /* 0x000000ff3600720c */ /* 0x000fe20003f66270 */
[----:B------:R-:W-:Y:S01]  /*4d90*/  @!P1 IMAD.MOV R53, RZ, RZ, -R53 ;  /* 0x000000ffff359224 */ /* 0x000fe200078e0a35 */
[----:B------:R-:W-:Y:S01]  /*4da0*/  IABS R54, R60 ;  /* 0x0000003c00367213 */ /* 0x000fe20000000000 */
[--C-:B------:R-:W-:Y:S01]  /*4db0*/  @!P0 IMAD.IADD R181, R181, 0x1, -R3.reuse ;  /* 0x00000001b5b58824 */ /* 0x100fe200078e0a03 */
[----:B------:R-:W-:Y:S01]  /*4dc0*/  ISETP.GT.U32.AND P1, PT, R3, R176, PT ;  /* 0x000000b00300720c */ /* 0x000fe20003f24070 */
[--C-:B------:R-:W-:Y:S01]  /*4dd0*/  @!P6 IMAD.IADD R124, R124, 0x1, -R3.reuse ;  /* 0x000000017c7ce824 */ /* 0x100fe200078e0a03 */
[----:B------:R-:W-:Y:S01]  /*4de0*/  ISETP.GE.AND P0, PT, R55, RZ, PT ;  /* 0x000000ff3700720c */ /* 0x000fe20003f06270 */
[----:B------:R-:W-:Y:S01]  /*4df0*/  IMAD.MOV.U32 R186, RZ, RZ, R54 ;  /* 0x000000ffffba7224 */ /* 0x000fe200078e0036 */
[----:B------:R-:W-:Y:S01]  /*4e00*/  ISETP.GT.U32.AND P6, PT, R3, R175, PT ;  /* 0x000000af0300720c */ /* 0x000fe20003fc4070 */
[----:B------:R-:W-:Y:S01]  /*4e10*/  @!P5 IMAD.IADD R180, R180, 0x1, -R3 ;  /* 0x00000001b4b4d824 */ /* 0x000fe200078e0a03 */
[----:B------:R-:W-:Y:S01]  /*4e20*/  ISETP.GE.AND P5, PT, R56, RZ, PT ;  /* 0x000000ff3800720c */ /* 0x000fe20003fa6270 */
[----:B------:R-:W-:-:S02]  /*4e30*/  IMAD.MOV.U32 R54, RZ, RZ, R182 ;  /* 0x000000ffff367224 */ /* 0x000fc400078e00b6 */
[----:B------:R-:W-:-:S04]  /*4e40*/  IMAD.HI.U32 R182, R5, R186, RZ ;  /* 0x000000ba05b67227 */ /* 0x000fc800078e00ff */
[----:B------:R-:W-:Y:S02]  /*4e50*/  IMAD.MOV.U32 R55, RZ, RZ, R181 ;  /* 0x000000ffff377224 */ /* 0x000fe400078e00b5 */
[----:B------:R-:W-:Y:S02]  /*4e60*/  IMAD.MOV.U32 R56, RZ, RZ, R180 ;  /* 0x000000ffff387224 */ /* 0x000fe400078e00b4 */
[----:B------:R-:W-:Y:S02]  /*4e70*/  IMAD.MOV R182, RZ, RZ, -R182 ;  /* 0x000000ffffb67224 */ /* 0x000fe400078e0ab6 */
[----:B------:R-:W-:Y:S01]  /*4e80*/  @!P1 IMAD.IADD R176, R176, 0x1, -R3 ;  /* 0x00000001b0b09824 */ /* 0x000fe200078e0a03 */
[----:B------:R-:W-:Y:S01]  /*4e90*/  ISETP.GE.AND P1, PT, R65, RZ, PT ;  /* 0x000000ff4100720c */ /* 0x000fe20003f26270 */
[----:B------:R-:W-:Y:S01]  /*4ea0*/  @!P4 IMAD.MOV R54, RZ, RZ, -R54 ;  /* 0x000000ffff36c224 */ /* 0x000fe200078e0a36 */
[----:B------:R-:W-:Y:S01]  /*4eb0*/  ISETP.GT.U32.AND P4, PT, R3, R124, PT ;  /* 0x0000007c0300720c */ /* 0x000fe20003f84070 */
[----:B------:R-:W-:Y:S01]  /*4ec0*/  @!P3 IMAD.MOV R55, RZ, RZ, -R55 ;  /* 0x000000ffff37b224 */ /* 0x000fe200078e0a37 */
[----:B------:R-:W-:Y:S01]  /*4ed0*/  ISETP.GE.AND P3, PT, R57, RZ, PT ;  /* 0x000000ff3900720c */ /* 0x000fe20003f66270 */
[----:B------:R-:W-:Y:S01]  /*4ee0*/  @!P0 IMAD.MOV R56, RZ, RZ, -R56 ;  /* 0x000000ffff388224 */ /* 0x000fe200078e0a38 */
[----:B------:R-:W-:Y:S01]  /*4ef0*/  ISETP.GE.AND P0, PT, R60, RZ, PT ;  /* 0x000000ff3c00720c */ /* 0x000fe20003f06270 */
[----:B------:R-:W-:Y:S01]  /*4f00*/  IMAD R60, R3, R182, R186 ;  /* 0x000000b6033c7224 */ /* 0x000fe200078e02ba */
[----:B------:R-:W-:Y:S01]  /*4f10*/  IABS R186, R58 ;  /* 0x0000003a00ba7213 */ /* 0x000fe20000000000 */
[----:B------:R-:W-:Y:S01]  /*4f20*/  IMAD.MOV.U32 R57, RZ, RZ, R176 ;  /* 0x000000ffff397224 */ /* 0x000fe200078e00b0 */
[----:B------:R-:W-:Y:S01]  /*4f30*/  IABS R182, R59 ;  /* 0x0000003b00b67213 */ /* 0x000fe20000000000 */
[----:B------:R-:W-:Y:S01]  /*4f40*/  @!P6 IMAD.IADD R175, R175, 0x1, -R3 ;  /* 0x00000001afafe824 */ /* 0x000fe200078e0a03 */
[----:B------:R-:W-:Y:S01]  /*4f50*/  IABS R176, R62 ;  /* 0x0000003e00b07213 */ /* 0x000fe20000000000 */
[----:B------:R-:W-:Y:S01]  /*4f60*/  @!P5 IMAD.MOV R57, RZ, RZ, -R57 ;  /* 0x000000ffff39d224 */ /* 0x000fe200078e0a39 */
[----:B------:R-:W-:Y:S01]  /*4f70*/  ISETP.GT.U32.AND P5, PT, R3, R60, PT ;  /* 0x0000003c0300720c */ /* 0x000fe20003fa4070 */
[----:B------:R-:W-:Y:S01]  /*4f80*/  @!P4 IMAD.IADD R124, R124, 0x1, -R3 ;  /* 0x000000017c7cc824 */ /* 0x000fe200078e0a03 */
[----:B------:R-:W-:Y:S01]  /*4f90*/  ISETP.GE.AND P4, PT, R58, RZ, PT ;  /* 0x000000ff3a00720c */ /* 0x000fe20003f86270 */
[----:B------:R-:W-:Y:S01]  /*4fa0*/  IMAD.HI.U32 R65, R5, R235, RZ ;  /* 0x000000eb05417227 */ /* 0x000fe200078e00ff */
[----:B------:R-:W-:-:S03]  /*4fb0*/  ISETP.GT.U32.AND P6, PT, R3, R175, PT ;  /* 0x000000af0300720c */ /* 0x000fc60003fc4070 */
[----:B------:R-:W-:Y:S02]  /*4fc0*/  IMAD.MOV.U32 R58, RZ, RZ, R124 ;  /* 0x000000ffff3a7224 */ /* 0x000fe400078e007c */
[----:B------:R-:W-:Y:S01]  /*4fd0*/  IMAD.MOV R124, RZ, RZ, -R65 ;  /* 0x000000ffff7c7224 */ /* 0x000fe200078e0a41 */
[----:B------:R-:W-:Y:S01]  /*4fe0*/  IABS R65, R61 ;  /* 0x0000003d00417213 */ /* 0x000fe20000000000 */
[----:B------:R-:W-:Y:S01]  /*4ff0*/  @!P2 IMAD.MOV R58, RZ, RZ, -R58 ;  /* 0x000000ffff3aa224 */ /* 0x000fe200078e0a3a */
[----:B------:R-:W-:Y:S01]  /*5000*/  ISETP.GE.AND P2, PT, R59, RZ, PT ;  /* 0x000000ff3b00720c */ /* 0x000fe20003f46270 */
[----:B------:R-:W-:Y:S02]  /*5010*/  @!P5 IMAD.IADD R60, R60, 0x1, -R3 ;  /* 0x000000013c3cd824 */ /* 0x000fe400078e0a03 */
[----:B------:R-:W-:-:S03]  /*5020*/  IMAD.HI.U32 R59, R5, R186, RZ ;  /* 0x000000ba053b7227 */ /* 0x000fc600078e00ff */
[C---:B------:R-:W-:Y:S01]  /*5030*/  ISETP.GT.U32.AND P5, PT, R3.reuse, R60, PT ;  /* 0x0000003c0300720c */ /* 0x040fe20003fa4070 */
[----:B------:R-:W-:Y:S01]  /*5040*/  IMAD R235, R3, R124, R235 ;  /* 0x0000007c03eb7224 */ /* 0x000fe200078e02eb */
[----:B------:R-:W-:Y:S01]  /*5050*/  IABS R124, R63 ;  /* 0x0000003f007c7213 */ /* 0x000fe20000000000 */
[----:B------:R-:W-:Y:S02]  /*5060*/  IMAD.MOV R59, RZ, RZ, -R59 ;  /* 0x000000ffff3b7224 */ /* 0x000fe400078e0a3b */
[----:B------:R-:W-:-:S04]  /*5070*/  IMAD.HI.U32 R180, R5, R65, RZ ;  /* 0x0000004105b47227 */ /* 0x000fc800078e00ff */
[----:B------:R-:W-:-:S04]  /*5080*/  IMAD.HI.U32 R181, R5, R182, RZ ;  /* 0x000000b605b57227 */ /* 0x000fc800078e00ff */
[----:B------:R-:W-:Y:S01]  /*5090*/  @!P6 IMAD.IADD R175, R175, 0x1, -R3 ;  /* 0x00000001afafe824 */ /* 0x000fe200078e0a03 */
[C---:B------:R-:W-:Y:S01]  /*50a0*/  ISETP.GT.U32.AND P6, PT, R3.reuse, R235, PT ;  /* 0x000000eb0300720c */ /* 0x040fe20003fc4070 */
[----:B------:R-:W-:Y:S02]  /*50b0*/  IMAD R186, R3, R59, R186 ;  /* 0x0000003b03ba7224 */ /* 0x000fe400078e02ba */
[----:B------:R-:W-:Y:S02]  /*50c0*/  IMAD.MOV R180, RZ, RZ, -R180 ;  /* 0x000000ffffb47224 */ /* 0x000fe400078e0ab4 */
[----:B------:R-:W-:-:S04]  /*50d0*/  IMAD.HI.U32 R59, R5, R176, RZ ;  /* 0x000000b0053b7227 */ /* 0x000fc800078e00ff */
[----:B------:R-:W-:Y:S02]  /*50e0*/  IMAD.MOV R181, RZ, RZ, -R181 ;  /* 0x000000ffffb57224 */ /* 0x000fe400078e0ab5 */
[C---:B------:R-:W-:Y:S02]  /*50f0*/  IMAD R65, R3.reuse, R180, R65 ;  /* 0x000000b403417224 */ /* 0x040fe400078e0241 */
[----:B------:R-:W-:Y:S02]  /*5100*/  IMAD.MOV R180, RZ, RZ, -R59 ;  /* 0x000000ffffb47224 */ /* 0x000fe400078e0a3b */
[C---:B------:R-:W-:Y:S01]  /*5110*/  IMAD R182, R3.reuse, R181, R182 ;  /* 0x000000b503b67224 */ /* 0x040fe200078e02b6 */
[----:B------:R-:W-:Y:S01]  /*5120*/  IABS R181, R64 ;  /* 0x0000004000b57213 */ /* 0x000fe20000000000 */
[----:B------:R-:W-:Y:S02]  /*5130*/  IMAD.MOV.U32 R59, RZ, RZ, R175 ;  /* 0x000000ffff3b7224 */ /* 0x000fe400078e00af */
[----:B------:R-:W-:Y:S01]  /*5140*/  @!P5 IMAD.IADD R60, R60, 0x1, -R3 ;  /* 0x000000013c3cd824 */ /* 0x000fe200078e0a03 */
[C---:B------:R-:W-:Y:S01]  /*5150*/  ISETP.GT.U32.AND P5, PT, R3.reuse, R186, PT ;  /* 0x000000ba0300720c */ /* 0x040fe20003fa4070 */
[----:B------:R-:W-:Y:S01]  /*5160*/  @!P3 IMAD.MOV R59, RZ, RZ, -R59 ;  /* 0x000000ffff3bb224 */ /* 0x000fe200078e0a3b */
[----:B------:R-:W-:Y:S01]  /*5170*/  ISETP.GT.U32.AND P3, PT, R3, R182, PT ;  /* 0x000000b60300720c */ /* 0x000fe20003f64070 */
[----:B------:R-:W-:-:S02]  /*5180*/  @!P6 IMAD.IADD R235, R235, 0x1, -R3 ;  /* 0x00000001ebebe824 */ /* 0x000fc400078e0a03 */
[----:B------:R-:W-:Y:S01]  /*5190*/  @!P0 IMAD.MOV R60, RZ, RZ, -R60 ;  /* 0x000000ffff3c8224 */ /* 0x000fe200078e0a3c */
[C---:B------:R-:W-:Y:S01]  /*51a0*/  ISETP.GT.U32.AND P0, PT, R3.reuse, R65, PT ;  /* 0x000000410300720c */ /* 0x040fe20003f04070 */
[C---:B------:R-:W-:Y:S01]  /*51b0*/  IMAD R176, R3.reuse, R180, R176 ;  /* 0x000000b403b07224 */ /* 0x040fe200078e02b0 */
[----:B------:R-:W-:Y:S01]  /*51c0*/  ISETP.GT.U32.AND P6, PT, R3, R235, PT ;  /* 0x000000eb0300720c */ /* 0x000fe20003fc4070 */
[----:B------:R-:W-:Y:S01]  /*51d0*/  IMAD.HI.U32 R175, R5, R124, RZ ;  /* 0x0000007c05af7227 */ /* 0x000fe200078e00ff */
[----:B------:R-:W-:-:S03]  /*51e0*/  IABS R180, R69 ;  /* 0x0000004500b47213 */ /* 0x000fc60000000000 */
[--C-:B------:R-:W-:Y:S01]  /*51f0*/  @!P5 IMAD.IADD R186, R186, 0x1, -R3.reuse ;  /* 0x00000001babad824 */ /* 0x100fe200078e0a03 */
[C---:B------:R-:W-:Y:S01]  /*5200*/  ISETP.GT.U32.AND P5, PT, R3.reuse, R176, PT ;  /* 0x000000b00300720c */ /* 0x040fe20003fa4070 */
[----:B------:R-:W-:Y:S02]  /*5210*/  @!P3 IMAD.IADD R182, R182, 0x1, -R3 ;  /* 0x00000001b6b6b824 */ /* 0x000fe400078e0a03 */
[----:B------:R-:W-:Y:S01]  /*5220*/  IMAD.MOV R175, RZ, RZ, -R175 ;  /* 0x000000ffffaf7224 */ /* 0x000fe200078e0aaf */
[----:B------:R-:W-:Y:S01]  /*5230*/  ISETP.GT.U32.AND P3, PT, R3, R186, PT ;  /* 0x000000ba0300720c */ /* 0x000fe20003f64070 */
[--C-:B------:R-:W-:Y:S01]  /*5240*/  @!P0 IMAD.IADD R65, R65, 0x1, -R3.reuse ;  /* 0x0000000141418824 */ /* 0x100fe200078e0a03 */
[----:B------:R-:W-:Y:S01]  /*5250*/  ISETP.GT.U32.AND P0, PT, R3, R182, PT ;  /* 0x000000b60300720c */ /* 0x000fe20003f04070 */
[----:B------:R-:W-:Y:S01]  /*5260*/  @!P6 IMAD.IADD R235, R235, 0x1, -R3 ;  /* 0x00000001ebebe824 */ /* 0x000fe200078e0a03 */
[----:B------:R-:W-:Y:S01]  /*5270*/  ISETP.GE.AND P6, PT, R61, RZ, PT ;  /* 0x000000ff3d00720c */ /* 0x000fe20003fc6270 */
[----:B------:R-:W-:Y:S01]  /*5280*/  IMAD R124, R3, R175, R124 ;  /* 0x000000af037c7224 */ /* 0x000fe200078e027c */
[----:B------:R-:W-:Y:S01]  /*5290*/  IABS R175, R70 ;  /* 0x0000004600af7213 */ /* 0x000fe20000000000 */
[----:B------:R-:W-:-:S02]  /*52a0*/  IMAD.MOV.U32 R61, RZ, RZ, R235 ;  /* 0x000000ffff3d7224 */ /* 0x000fc400078e00eb */
[----:B------:R-:W-:Y:S01]  /*52b0*/  @!P5 IMAD.IADD R176, R176, 0x1, -R3 ;  /* 0x00000001b0b0d824 */ /* 0x000fe200078e0a03 */
[----:B------:R-:W-:Y:S01]  /*52c0*/  ISETP.GT.U32.AND P5, PT, R3, R65, PT ;  /* 0x000000410300720c */ /* 0x000fe20003fa4070 */
[----:B------:R-:W-:-:S04]  /*52d0*/  IMAD.HI.U32 R235, R5, R181, RZ ;  /* 0x000000b505eb7227 */ /* 0x000fc800078e00ff */
[----:B------:R-:W-:Y:S01]  /*52e0*/  @!P3 IMAD.IADD R186, R186, 0x1, -R3 ;  /* 0x00000001babab824 */ /* 0x000fe200078e0a03 */
[C---:B------:R-:W-:Y:S01]  /*52f0*/  ISETP.GT.U32.AND P3, PT, R3.reuse, R124, PT ;  /* 0x0000007c0300720c */ /* 0x040fe20003f64070 */
[----:B------:R-:W-:Y:S01]  /*5300*/  @!P1 IMAD.MOV R61, RZ, RZ, -R61 ;  /* 0x000000ffff3d9224 */ /* 0x000fe200078e0a3d */
[----:B------:R-:W-:Y:S01]  /*5310*/  ISETP.GT.U32.AND P1, PT, R3, R176, PT ;  /* 0x000000b00300720c */ /* 0x000fe20003f24070 */
[----:B------:R-:W-:Y:S01]  /*5320*/  @!P0 IMAD.IADD R182, R182, 0x1, -R3 ;  /* 0x00000001b6b68824 */ /* 0x000fe200078e0a03 */
[----:B------:R-:W-:Y:S01]  /*5330*/  ISETP.GE.AND P0, PT, R62, RZ, PT ;  /* 0x000000ff3e00720c */ /* 0x000fe20003f06270 */
[----:B------:R-:W-:Y:S02]  /*5340*/  IMAD.MOV R235, RZ, RZ, -R235 ;  /* 0x000000ffffeb7224 */ /* 0x000fe400078e0aeb */
[----:B------:R-:W-:-:S04]  /*5350*/  IMAD.HI.U32 R62, R5, R175, RZ ;  /* 0x000000af053e7227 */ /* 0x000fc800078e00ff */
[----:B------:R-:W-:Y:S02]  /*5360*/  IMAD R181, R3, R235, R181 ;  /* 0x000000eb03b57224 */ /* 0x000fe400078e02b5 */
[----:B------:R-:W-:Y:S02]  /*5370*/  IMAD.MOV R62, RZ, RZ, -R62 ;  /* 0x000000ffff3e7224 */ /* 0x000fe400078e0a3e */
[----:B------:R-:W-:Y:S01]  /*5380*/  @!P5 IMAD.IADD R65, R65, 0x1, -R3 ;  /* 0x000000014141d824 */ /* 0x000fe200078e0a03 */
[----:B------:R-:W-:Y:S01]  /*5390*/  ISETP.GT.U32.AND P5, PT, R3, R181, PT ;  /* 0x000000b50300720c */ /* 0x000fe20003fa4070 */
[----:B------:R-:W-:-:S04]  /*53a0*/  IMAD.HI.U32 R239, R5, R180, RZ ;  /* 0x000000b405ef7227 */ /* 0x000fc800078e00ff */
[----:B------:R-:W-:Y:S02]  /*53b0*/  IMAD R175, R3, R62, R175 ;  /* 0x0000003e03af7224 */ /* 0x000fe400078e02af */
[--C-:B------:R-:W-:Y:S01]  /*53c0*/  @!P3 IMAD.IADD R124, R124, 0x1, -R3.reuse ;  /* 0x000000017c7cb824 */ /* 0x100fe200078e0a03 */
[----:B------:R-:W-:Y:S01]  /*53d0*/  ISETP.GE.AND P3, PT, R64, RZ, PT ;  /* 0x000000ff4000720c */ /* 0x000fe20003f66270 */
[----:B------:R-:W-:Y:S01]  /*53e0*/  IMAD.MOV.U32 R62, RZ, RZ, R186 ;  /* 0x000000ffff3e7224 */ /* 0x000fe200078e00ba */
[----:B------:R-:W-:Y:S01]  /*53f0*/  IABS R64, R68 ;  /* 0x0000004400407213 */ /* 0x000fe20000000000 */
[----:B------:R-:W-:Y:S01]  /*5400*/  @!P1 IMAD.IADD R176, R176, 0x1, -R3 ;  /* 0x00000001b0b09824 */ /* 0x000fe200078e0a03 */
[----:B------:R-:W-:Y:S01]  /*5410*/  ISETP.GE.AND P1, PT, R63, RZ, PT ;  /* 0x000000ff3f00720c */ /* 0x000fe20003f26270 */
[----:B------:R-:W-:Y:S01]  /*5420*/  IMAD.MOV R63, RZ, RZ, -R239 ;  /* 0x000000ffff3f7224 */ /* 0x000fe200078e0aef */
[----:B------:R-:W-:Y:S01]  /*5430*/  IABS R239, R67 ;  /* 0x0000004300ef7213 */ /* 0x000fe20000000000 */
[----:B------:R-:W-:Y:S01]  /*5440*/  IMAD.HI.U32 R235, R5, R236, RZ ;  /* 0x000000ec05eb7227 */ /* 0x000fe200078e00ff */
[----:B------:R-:W-:-:S03]  /*5450*/  IABS R186, R71 ;  /* 0x0000004700ba7213 */ /* 0x000fc60000000000 */
[----:B------:R-:W-:Y:S01]  /*5460*/  @!P4 IMAD.MOV R62, RZ, RZ, -R62 ;  /* 0x000000ffff3ec224 */ /* 0x000fe200078e0a3e */
[C---:B------:R-:W-:Y:S01]  /*5470*/  ISETP.GT.U32.AND P4, PT, R3.reuse, R124, PT ;  /* 0x0000007c0300720c */ /* 0x040fe20003f84070 */
[----:B------:R-:W-:Y:S02]  /*5480*/  IMAD R180, R3, R63, R180 ;  /* 0x0000003f03b47224 */ /* 0x000fe400078e02b4 */
[----:B------:R-:W-:Y:S02]  /*5490*/  IMAD.MOV R235, RZ, RZ, -R235 ;  /* 0x000000ffffeb7224 */ /* 0x000fe400078e0aeb */
[----:B------:R-:W-:Y:S02]  /*54a0*/  IMAD.MOV.U32 R63, RZ, RZ, R182 ;  /* 0x000000ffff3f7224 */ /* 0x000fe400078e00b6 */
[----:B------:R-:W-:Y:S02]  /*54b0*/  IMAD.MOV.U32 R182, RZ, RZ, R64 ;  /* 0x000000ffffb67224 */ /* 0x000fe400078e0040 */
[----:B------:R-:W-:-:S02]  /*54c0*/  IMAD.MOV.U32 R64, RZ, RZ, R65 ;  /* 0x000000ffff407224 */ /* 0x000fc400078e0041 */
[----:B------:R-:W-:Y:S01]  /*54d0*/  IMAD R236, R3, R235, R236 ;  /* 0x000000eb03ec7224 */ /* 0x000fe200078e02ec */
[----:B------:R-:W-:Y:S01]  /*54e0*/  IABS R235, R72 ;  /* 0x0000004800eb7213 */ /* 0x000fe20000000000 */
[----:B------:R-:W-:Y:S02]  /*54f0*/  @!P5 IMAD.IADD R181, R181, 0x1, -R3 ;  /* 0x00000001b5b5d824 */ /* 0x000fe400078e0a03 */
[----:B------:R-:W-:Y:S01]  /*5500*/  @!P6 IMAD.MOV R64, RZ, RZ, -R64 ;  /* 0x000000ffff40e224 */ /* 0x000fe200078e0a40 */
[C---:B------:R-:W-:Y:S01]  /*5510*/  ISETP.GT.U32.AND P6, PT, R3.reuse, R180, PT ;  /* 0x000000b40300720c */ /* 0x040fe20003fc4070 */
[----:B------:R-:W-:Y:S01]  /*5520*/  @!P2 IMAD.MOV R63, RZ, RZ, -R63 ;  /* 0x000000ffff3fa224 */ /* 0x000fe200078e0a3f */
[C---:B------:R-:W-:Y:S01]  /*5530*/  ISETP.GT.U32.AND P2, PT, R3.reuse, R181, PT ;  /* 0x000000b50300720c */ /* 0x040fe20003f44070 */
[----:B------:R-:W-:Y:S01]  /*5540*/  @!P4 IMAD.IADD R124, R124, 0x1, -R3 ;  /* 0x000000017c7cc824 */ /* 0x000fe200078e0a03 */
[C---:B------:R-:W-:Y:S01]  /*5550*/  ISETP.GT.U32.AND P5, PT, R3.reuse, R236, PT ;  /* 0x000000ec0300720c */ /* 0x040fe20003fa4070 */
[----:B------:R-:W-:Y:S01]  /*5560*/  IMAD.MOV.U32 R65, RZ, RZ, R176 ;  /* 0x000000ffff417224 */ /* 0x000fe200078e00b0 */
[----:B------:R-:W-:Y:S01]  /*5570*/  ISETP.GT.U32.AND P4, PT, R3, R175, PT ;  /* 0x000000af0300720c */ /* 0x000fe20003f84070 */
[----:B------:R-:W-:-:S04]  /*5580*/  IMAD.HI.U32 R176, R5, R239, RZ ;  /* 0x000000ef05b07227 */ /* 0x000fc800078e00ff */
[----:B------:R-:W-:Y:S01]  /*5590*/  @!P0 IMAD.MOV R65, RZ, RZ, -R65 ;  /* 0x000000ffff418224 */ /* 0x000fe200078e0a41 */
[----:B------:R-:W-:Y:S01]  /*55a0*/  ISETP.GE.AND P0, PT, R66, RZ, PT ;  /* 0x000000ff4200720c */ /* 0x000fe20003f06270 */
[----:B------:R-:W-:-:S04]  /*55b0*/  IMAD.HI.U32 R66, R5, R182, RZ ;  /* 0x000000b605427227 */ /* 0x000fc800078e00ff */
[--C-:B------:R-:W-:Y:S02]  /*55c0*/  @!P6 IMAD.IADD R180, R180, 0x1, -R3.reuse ;  /* 0x00000001b4b4e824 */ /* 0x100fe400078e0a03 */
[--C-:B------:R-:W-:Y:S01]  /*55d0*/  @!P2 IMAD.IADD R181, R181, 0x1, -R3.reuse ;  /* 0x00000001b5b5a824 */ /* 0x100fe200078e0a03 */
[----:B------:R-:W-:Y:S01]  /*55e0*/  ISETP.GE.AND P2, PT, R69, RZ, PT ;  /* 0x000000ff4500720c */ /* 0x000fe20003f46270 */
[--C-:B------:R-:W-:Y:S01]  /*55f0*/  @!P5 IMAD.IADD R236, R236, 0x1, -R3.reuse ;  /* 0x00000001ececd824 */ /* 0x100fe200078e0a03 */
[----:B------:R-:W-:Y:S01]  /*5600*/  ISETP.GE.AND P5, PT, R70, RZ, PT ;  /* 0x000000ff4600720c */ /* 0x000fe20003fa6270 */
[----:B------:R-:W-:Y:S02]  /*5610*/  IMAD.MOV R69, RZ, RZ, -R66 ;  /* 0x000000ffff457224 */ /* 0x000fe400078e0a42 */
[----:B------:R-:W-:Y:S01]  /*5620*/  @!P4 IMAD.IADD R175, R175, 0x1, -R3 ;  /* 0x00000001afafc824 */ /* 0x000fe200078e0a03 */
[C---:B------:R-:W-:Y:S01]  /*5630*/  ISETP.GT.U32.AND P4, PT, R3.reuse, R180, PT ;  /* 0x000000b40300720c */ /* 0x040fe20003f84070 */
[----:B------:R-:W-:Y:S01]  /*5640*/  IMAD.MOV.U32 R66, RZ, RZ, R124 ;  /* 0x000000ffff427224 */ /* 0x000fe200078e007c */
[C---:B------:R-:W-:Y:S01]  /*5650*/  ISETP.GT.U32.AND P6, PT, R3.reuse, R236, PT ;  /* 0x000000ec0300720c */ /* 0x040fe20003fc4070 */
[----:B------:R-:W-:Y:S01]  /*5660*/  IMAD.MOV R176, RZ, RZ, -R176 ;  /* 0x000000ffffb07224 */ /* 0x000fe200078e0ab0 */
[----:B------:R-:W-:Y:S01]  /*5670*/  IABS R124, R74 ;  /* 0x0000004a007c7213 */ /* 0x000fe20000000000 */
[----:B------:R-:W-:Y:S01]  /*5680*/  @!P1 IMAD.MOV R66, RZ, RZ, -R66 ;  /* 0x000000ffff429224 */ /* 0x000fe200078e0a42 */
[C---:B------:R-:W-:Y:S01]  /*5690*/  ISETP.GT.U32.AND P1, PT, R3.reuse, R175, PT ;  /* 0x000000af0300720c */ /* 0x040fe20003f24070 */
[----:B------:R-:W-:-:S02]  /*56a0*/  IMAD R182, R3, R69, R182 ;  /* 0x0000004503b67224 */ /* 0x000fc400078e02b6 */
[----:B------:R-:W-:Y:S01]  /*56b0*/  IMAD R239, R3, R176, R239 ;  /* 0x000000b003ef7224 */ /* 0x000fe200078e02ef */
[----:B------:R-:W-:Y:S01]  /*56c0*/  IABS R176, R73 ;  /* 0x0000004900b07213 */ /* 0x000fe20000000000 */
[----:B------:R-:W-:-:S04]  /*56d0*/  IMAD.HI.U32 R69, R5, R186, RZ ;  /* 0x000000ba05457227 */ /* 0x000fc800078e00ff */
[--C-:B------:R-:W-:Y:S01]  /*56e0*/  @!P4 IMAD.IADD R180, R180, 0x1, -R3.reuse ;  /* 0x00000001b4b4c824 */ /* 0x100fe200078e0a03 */
[C---:B------:R-:W-:Y:S01]  /*56f0*/  ISETP.GT.U32.AND P4, PT, R3.reuse, R182, PT ;  /* 0x000000b60300720c */ /* 0x040fe20003f84070 */
[--C-:B------:R-:W-:Y:S01]  /*5700*/  @!P6 IMAD.IADD R236, R236, 0x1, -R3.reuse ;  /* 0x00000001ecece824 */ /* 0x100fe200078e0a03 */
[----:B------:R-:W-:Y:S01]  /*5710*/  ISETP.GT.U32.AND P6, PT, R3, R239, PT ;  /* 0x000000ef0300720c */ /* 0x000fe20003fc4070 */
[----:B------:R-:W-:Y:S01]  /*5720*/  @!P1 IMAD.IADD R175, R175, 0x1, -R3 ;  /* 0x00000001afaf9824 */ /* 0x000fe200078e0a03 */
[----:B------:R-:W-:Y:S01]  /*5730*/  ISETP.GE.AND P1, PT, R67, RZ, PT ;  /* 0x000000ff4300720c */ /* 0x000fe20003f26270 */
[----:B------:R-:W-:Y:S02]  /*5740*/  IMAD.MOV R69, RZ, RZ, -R69 ;  /* 0x000000ffff457224 */ /* 0x000fe400078e0a45 */
[----:B------:R-:W-:-:S04]  /*5750*/  IMAD.HI.U32 R67, R5, R124, RZ ;  /* 0x0000007c05437227 */ /* 0x000fc800078e00ff */
[----:B------:R-:W-:-:S04]  /*5760*/  IMAD.HI.U32 R70, R5, R235, RZ ;  /* 0x000000eb05467227 */ /* 0x000fc800078e00ff */
[----:B------:R-:W-:Y:S02]  /*5770*/  IMAD R186, R3, R69, R186 ;  /* 0x0000004503ba7224 */ /* 0x000fe400078e02ba */
[----:B------:R-:W-:-:S04]  /*5780*/  IMAD.HI.U32 R69, R5, R176, RZ ;  /* 0x000000b005457227 */ /* 0x000fc800078e00ff */
[----:B------:R-:W-:Y:S02]  /*5790*/  IMAD.MOV R67, RZ, RZ, -R67 ;  /* 0x000000ffff437224 */ /* 0x000fe400078e0a43 */
[----:B------:R-:W-:Y:S02]  /*57a0*/  IMAD.MOV R70, RZ, RZ, -R70 ;  /* 0x000000ffff467224 */ /* 0x000fe400078e0a46 */
[----:B------:R-:W-:Y:S01]  /*57b0*/  @!P4 IMAD.IADD R182, R182, 0x1, -R3 ;  /* 0x00000001b6b6c824 */ /* 0x000fe200078e0a03 */
[----:B------:R-:W-:Y:S01]  /*57c0*/  ISETP.GE.AND P4, PT, R68, RZ, PT ;  /* 0x000000ff4400720c */ /* 0x000fe20003f86270 */
[----:B------:R-:W-:Y:S01]  /*57d0*/  IMAD.MOV R69, RZ, RZ, -R69 ;  /* 0x000000ffff457224 */ /* 0x000fe200078e0a45 */
[----:B------:R-:W-:Y:S01]  /*57e0*/  IABS R68, R75 ;  /* 0x0000004b00447213 */ /* 0x000fe20000000000 */
[----:B------:R-:W-:Y:S02]  /*57f0*/  IMAD R124, R3, R67, R124 ;  /* 0x00000043037c7224 */ /* 0x000fe400078e027c */
[----:B------:R-:W-:Y:S01]  /*5800*/  @!P6 IMAD.IADD R239, R239, 0x1, -R3 ;  /* 0x00000001efefe824 */ /* 0x000fe200078e0a03 */
[----:B------:R-:W-:Y:S01]  /*5810*/  ISETP.GT.U32.AND P6, PT, R3, R186, PT ;  /* 0x000000ba0300720c */ /* 0x000fe20003fc4070 */
[----:B------:R-:W-:-:S02]  /*5820*/  IMAD.MOV.U32 R67, RZ, RZ, R181 ;  /* 0x000000ffff437224 */ /* 0x000fc400078e00b5 */
[C---:B------:R-:W-:Y:S01]  /*5830*/  IMAD R235, R3.reuse, R70, R235 ;  /* 0x0000004603eb7224 */ /* 0x040fe200078e02eb */
[----:B------:R-:W-:Y:S01]  /*5840*/  IABS R70, R76 ;  /* 0x0000004c00467213 */ /* 0x000fe20000000000 */
[C---:B------:R-:W-:Y:S02]  /*5850*/  IMAD R176, R3.reuse, R69, R176 ;  /* 0x0000004503b07224 */ /* 0x040fe400078e02b0 */
[----:B------:R-:W-:Y:S01]  /*5860*/  @!P3 IMAD.MOV R67, RZ, RZ, -R67 ;  /* 0x000000ffff43b224 */ /* 0x000fe200078e0a43 */
[----:B------:R-:W-:Y:S01]  /*5870*/  ISETP.GT.U32.AND P3, PT, R3, R239, PT ;  /* 0x000000ef0300720c */ /* 0x000fe20003f64070 */
[----:B------:R-:W-:Y:S02]  /*5880*/  IMAD.MOV.U32 R69, RZ, RZ, R180 ;  /* 0x000000ffff457224 */ /* 0x000fe400078e00b4 */
[----:B------:R-:W-:Y:S02]  /*5890*/  IMAD.MOV.U32 R181, RZ, RZ, R68 ;  /* 0x000000ffffb57224 */ /* 0x000fe400078e0044 */
[----:B------:R-:W-:-:S02]  /*58a0*/  IMAD.MOV.U32 R68, RZ, RZ, R236 ;  /* 0x000000ffff447224 */ /* 0x000fc400078e00ec */
[----:B------:R-:W-:Y:S02]  /*58b0*/  IMAD.MOV.U32 R236, RZ, RZ, R70 ;  /* 0x000000ffffec7224 */ /* 0x000fe400078e0046 */
[----:B------:R-:W-:Y:S02]  /*58c0*/  IMAD.MOV.U32 R70, RZ, RZ, R175 ;  /* 0x000000ffff467224 */ /* 0x000fe400078e00af */
[----:B------:R-:W-:Y:S01]  /*58d0*/  @!P2 IMAD.MOV R69, RZ, RZ, -R69 ;  /* 0x000000ffff45a224 */ /* 0x000fe200078e0a45 */
[C---:B------:R-:W-:Y:S01]  /*58e0*/  ISETP.GT.U32.AND P2, PT, R3.reuse, R235, PT ;  /* 0x000000eb0300720c */ /* 0x040fe20003f44070 */
[----:B------:R-:W-:Y:S01]  /*58f0*/  @!P5 IMAD.MOV R70, RZ, RZ, -R70 ;  /* 0x000000ffff46d224 */ /* 0x000fe200078e0a46 */
[C---:B------:R-:W-:Y:S01]  /*5900*/  ISETP.GT.U32.AND P5, PT, R3.reuse, R176, PT ;  /* 0x000000b00300720c */ /* 0x040fe20003fa4070 */
[--C-:B------:R-:W-:Y:S01]  /*5910*/  @!P6 IMAD.IADD R186, R186, 0x1, -R3.reuse ;  /* 0x00000001babae824 */ /* 0x100fe200078e0a03 */
[----:B------:R-:W-:Y:S01]  /*5920*/  ISETP.GT.U32.AND P6, PT, R3, R182, PT ;  /* 0x000000b60300720c */ /* 0x000fe20003fc4070 */
[----:B------:R-:W-:Y:S01]  /*5930*/  @!P3 IMAD.IADD R239, R239, 0x1, -R3 ;  /* 0x00000001efefb824 */ /* 0x000fe200078e0a03 */
[C---:B------:R-:W-:Y:S01]  /*5940*/  ISETP.GT.U32.AND P3, PT, R3.reuse, R124, PT ;  /* 0x0000007c0300720c */ /* 0x040fe20003f64070 */
[----:B------:R-:W-:Y:S01]  /*5950*/  @!P0 IMAD.MOV R68, RZ, RZ, -R68 ;  /* 0x000000ffff448224 */ /* 0x000fe200078e0a44 */
[----:B------:R-:W-:Y:S01]  /*5960*/  ISETP.GT.U32.AND P0, PT, R3, R186, PT ;  /* 0x000000ba0300720c */ /* 0x000fe20003f04070 */
[----:B------:R-:W-:-:S04]  /*5970*/  IMAD.HI.U32 R180, R5, R181, RZ ;  /* 0x000000b505b47227 */ /* 0x000fc800078e00ff */
[--C-:B------:R-:W-:Y:S01]  /*5980*/  @!P2 IMAD.IADD R235, R235, 0x1, -R3.reuse ;  /* 0x00000001ebeba824 */ /* 0x100fe200078e0a03 */
[----:B------:R-:W-:Y:S01]  /*5990*/  ISETP.GE.AND P2, PT, R73, RZ, PT ;  /* 0x000000ff4900720c */ /* 0x000fe20003f46270 */
[----:B------:R-:W-:Y:S02]  /*59a0*/  @!P5 IMAD.IADD R176, R176, 0x1, -R3 ;  /* 0x00000001b0b0d824 */ /* 0x000fe400078e0a03 */
[----:B------:R-:W-:Y:S01]  /*59b0*/  IMAD.HI.U32 R175, R5, R236, RZ ;  /* 0x000000ec05af7227 */ /* 0x000fe200078e00ff */
[----:B------:R-:W-:-:S03]  /*59c0*/  ISETP.GT.U32.AND P5, PT, R3, R235, PT ;  /* 0x000000eb0300720c */ /* 0x000fc60003fa4070 */
[----:B------:R-:W-:Y:S01]  /*59d0*/  @!P6 IMAD.IADD R182, R182, 0x1, -R3 ;  /* 0x00000001b6b6e824 */ /* 0x000fe200078e0a03 */
[----:B------:R-:W-:Y:S01]  /*59e0*/  ISETP.GE.AND P6, PT, R71, RZ, PT ;  /* 0x000000ff4700720c */ /* 0x000fe20003fc6270 */
[----:B------:R-:W-:Y:S01]  /*59f0*/  IMAD.MOV.U32 R71, RZ, RZ, R239 ;  /* 0x000000ffff477224 */ /* 0x000fe200078e00ef */
[----:B------:R-:W-:Y:S01]  /*5a00*/  IABS R239, R108 ;  /* 0x0000006c00ef7213 */ /* 0x000fe20000000000 */
[----:B------:R-:W-:Y:S02]  /*5a10*/  IMAD.MOV R180, RZ, RZ, -R180 ;  /* 0x000000ffffb47224 */ /* 0x000fe400078e0ab4 */
[----:B------:R-:W-:Y:S02]  /*5a20*/  IMAD.MOV R175, RZ, RZ, -R175 ;  /* 0x000000ffffaf7224 */ /* 0x000fe400078e0aaf */
[--C-:B------:R-:W-:Y:S02]  /*5a30*/  @!P3 IMAD.IADD R124, R124, 0x1, -R3.reuse ;  /* 0x000000017c7cb824 */ /* 0x100fe400078e0a03 */
[----:B------:R-:W-:Y:S01]  /*5a40*/  @!P0 IMAD.IADD R186, R186, 0x1, -R3 ;  /* 0x00000001baba8824 */ /* 0x000fe200078e0a03 */
[----:B------:R-:W-:Y:S01]  /*5a50*/  ISETP.GE.AND P0, PT, R72, RZ, PT ;  /* 0x000000ff4800720c */ /* 0x000fe20003f06270 */
[----:B------:R-:W-:Y:S01]  /*5a60*/  @!P1 IMAD.MOV R71, RZ, RZ, -R71 ;  /* 0x000000ffff479224 */ /* 0x000fe200078e0a47 */
[C---:B------:R-:W-:Y:S01]  /*5a70*/  ISETP.GT.U32.AND P1, PT, R3.reuse, R176, PT ;  /* 0x000000b00300720c */ /* 0x040fe20003f24070 */
[C---:B------:R-:W-:Y:S01]  /*5a80*/  IMAD R180, R3.reuse, R180, R181 ;  /* 0x000000b403b47224 */ /* 0x040fe200078e02b5 */
[C---:B------:R-:W-:Y:S01]  /*5a90*/  ISETP.GT.U32.AND P3, PT, R3.reuse, R124, PT ;  /* 0x0000007c0300720c */ /* 0x040fe20003f64070 */
[----:B------:R-:W-:Y:S01]  /*5aa0*/  IMAD.MOV.U32 R72, RZ, RZ, R182 ;  /* 0x000000ffff487224 */ /* 0x000fe200078e00b6 */
[----:B------:R-:W-:Y:S01]  /*5ab0*/  IABS R181, R83 ;  /* 0x0000005300b57213 */ /* 0x000fe20000000000 */
[C---:B------:R-:W-:Y:S01]  /*5ac0*/  IMAD R175, R3.reuse, R175, R236 ;  /* 0x000000af03af7224 */ /* 0x040fe200078e02ec */
[----:B------:R-:W-:Y:S01]  /*5ad0*/  IABS R236, R93 ;  /* 0x0000005d00ec7213 */ /* 0x000fe20000000000 */
[----:B------:R-:W-:Y:S01]  /*5ae0*/  @!P4 IMAD.MOV R72, RZ, RZ, -R72 ;  /* 0x000000ffff48c224 */ /* 0x000fe200078e0a48 */
[----:B------:R-:W-:Y:S01]  /*5af0*/  ISETP.GT.U32.AND P4, PT, R3, R180, PT ;  /* 0x000000b40300720c */ /* 0x000fe20003f84070 */
[----:B------:R-:W-:Y:S01]  /*5b00*/  @!P5 IMAD.IADD R235, R235, 0x1, -R3 ;  /* 0x00000001ebebd824 */ /* 0x000fe200078e0a03 */
[----:B------:R-:W-:Y:S01]  /*5b10*/  ISETP.GT.U32.AND P5, PT, R3, R175, PT ;  /* 0x000000af0300720c */ /* 0x000fe20003fa4070 */
[----:B------:R-:W-:-:S02]  /*5b20*/  IMAD.MOV.U32 R73, RZ, RZ, R186 ;  /* 0x000000ffff497224 */ /* 0x000fc400078e00ba */
[----:B------:R-:W-:Y:S01]  /*5b30*/  @!P1 IMAD.IADD R176, R176, 0x1, -R3 ;  /* 0x00000001b0b09824 */ /* 0x000fe200078e0a03 */
[----:B------:R-:W-:Y:S01]  /*5b40*/  ISETP.GE.AND P1, PT, R75, RZ, PT ;  /* 0x000000ff4b00720c */ /* 0x000fe20003f26270 */
[----:B------:R-:W-:Y:S01]  /*5b50*/  @!P6 IMAD.MOV R73, RZ, RZ, -R73 ;  /* 0x000000ffff49e224 */ /* 0x000fe200078e0a49 */
[----:B------:R-:W-:Y:S01]  /*5b60*/  ISETP.GE.AND P6, PT, R74, RZ, PT ;  /* 0x000000ff4a00720c */ /* 0x000fe20003fc6270 */
[----:B------:R-:W-:Y:S01]  /*5b70*/  IMAD.HI.U32 R74, R5, R181, RZ ;  /* 0x000000b5054a7227 */ /* 0x000fe200078e00ff */
[----:B------:R-:W-:-:S03]  /*5b80*/  IABS R75, R77 ;  /* 0x0000004d004b7213 */ /* 0x000fc60000000000 */
[--C-:B------:R-:W-:Y:S01]  /*5b90*/  @!P3 IMAD.IADD R124, R124, 0x1, -R3.reuse ;  /* 0x000000017c7cb824 */ /* 0x100fe200078e0a03 */
[----:B------:R-:W-:Y:S01]  /*5ba0*/  ISETP.GE.AND P3, PT, R76, RZ, PT ;  /* 0x000000ff4c00720c */ /* 0x000fe20003f66270 */
[----:B------:R-:W-:Y:S02]  /*5bb0*/  IMAD.MOV R76, RZ, RZ, -R74 ;  /* 0x000000ffff4c7224 */ /* 0x000fe400078e0a4a */
[----:B------:R-:W-:Y:S01]  /*5bc0*/  @!P4 IMAD.IADD R180, R180, 0x1, -R3 ;  /* 0x00000001b4b4c824 */ /* 0x000fe200078e0a03 */
[----:B------:R-:W-:Y:S01]  /*5bd0*/  ISETP.GE.AND P4, PT, R83, RZ, PT ;  /* 0x000000ff5300720c */ /* 0x000fe20003f86270 */
[----:B------:R-:W-:Y:S01]  /*5be0*/  IMAD.MOV.U32 R74, RZ, RZ, R235 ;  /* 0x000000ffff4a7224 */ /* 0x000fe200078e00eb */
[----:B------:R-:W-:Y:S01]  /*5bf0*/  IABS R235, R91 ;  /* 0x0000005b00eb7213 */ /* 0x000fe20000000000 */
[----:B------:R-:W-:Y:S02]  /*5c00*/  @!P5 IMAD.IADD R175, R175, 0x1, -R3 ;  /* 0x00000001afafd824 */ /* 0x000fe400078e0a03 */
[----:B------:R-:W-:-:S02]  /*5c10*/  IMAD.MOV.U32 R83, RZ, RZ, R75 ;  /* 0x000000ffff537224 */ /* 0x000fc400078e004b */
[C---:B------:R-:W-:Y:S01]  /*5c20*/  IMAD R181, R3.reuse, R76, R181 ;  /* 0x0000004c03b57224 */ /* 0x040fe200078e02b5 */
[C---:B------:R-:W-:Y:S01]  /*5c30*/  ISETP.GT.U32.AND P5, PT, R3.reuse, R175, PT ;  /* 0x000000af0300720c */ /* 0x040fe20003fa4070 */
[----:B------:R-:W-:Y:S01]  /*5c40*/  IMAD.MOV.U32 R75, RZ, RZ, R176 ;  /* 0x000000ffff4b7224 */ /* 0x000fe200078e00b0 */
[----:B------:R-:W-:Y:S01]  /*5c50*/  IABS R176, R80 ;  /* 0x0000005000b07213 */ /* 0x000fe20000000000 */
[----:B------:R-:W-:Y:S01]  /*5c60*/  @!P0 IMAD.MOV R74, RZ, RZ, -R74 ;  /* 0x000000ffff4a8224 */ /* 0x000fe200078e0a4a */
[C---:B------:R-:W-:Y:S01]  /*5c70*/  ISETP.GT.U32.AND P0, PT, R3.reuse, R180, PT ;  /* 0x000000b40300720c */ /* 0x040fe20003f04070 */
[----:B------:R-:W-:Y:S01]  /*5c80*/  @!P2 IMAD.MOV R75, RZ, RZ, -R75 ;  /* 0x000000ffff4ba224 */ /* 0x000fe200078e0a4b */
[----:B------:R-:W-:Y:S01]  /*5c90*/  ISETP.GT.U32.AND P2, PT, R3, R181, PT ;  /* 0x000000b50300720c */ /* 0x000fe20003f44070 */
[----:B------:R-:W-:-:S04]  /*5ca0*/  IMAD.HI.U32 R182, R5, R83, RZ ;  /* 0x0000005305b67227 */ /* 0x000fc800078e00ff */
[----:B------:R-:W-:Y:S02]  /*5cb0*/  IMAD.MOV R182, RZ, RZ, -R182 ;  /* 0x000000ffffb67224 */ /* 0x000fe400078e0ab6 */
[----:B------:R-:W-:-:S04]  /*5cc0*/  IMAD.HI.U32 R186, R5, R176, RZ ;  /* 0x000000b005ba7227 */ /* 0x000fc800078e00ff */
[----:B------:R-:W-:Y:S02]  /*5cd0*/  IMAD.MOV.U32 R76, RZ, RZ, R124 ;  /* 0x000000ffff4c7224 */ /* 0x000fe400078e007c */
[----:B------:R-:W-:Y:S01]  /*5ce0*/  IMAD R124, R3, R182, R83 ;  /* 0x000000b6037c7224 */ /* 0x000fe200078e0253 */
[----:B------:R-:W-:Y:S01]  /*5cf0*/  IABS R182, R78 ;  /* 0x0000004e00b67213 */ /* 0x000fe20000000000 */
[--C-:B------:R-:W-:Y:S01]  /*5d00*/  @!P0 IMAD.IADD R180, R180, 0x1, -R3.reuse ;  /* 0x00000001b4b48824 */ /* 0x100fe200078e0a03 */
[----:B------:R-:W-:Y:S01]  /*5d10*/  IABS R83, R79 ;  /* 0x0000004f00537213 */ /* 0x000fe20000000000 */
[--C-:B------:R-:W-:Y:S01]  /*5d20*/  @!P5 IMAD.IADD R175, R175, 0x1, -R3.reuse ;  /* 0x00000001afafd824 */ /* 0x100fe200078e0a03 */
[----:B------:R-:W-:Y:S01]  /*5d30*/  ISETP.GT.U32.AND P5, PT, R3, R124, PT ;  /* 0x0000007c0300720c */ /* 0x000fe20003fa4070 */
[----:B------:R-:W-:Y:S01]  /*5d40*/  IMAD.MOV R186, RZ, RZ, -R186 ;  /* 0x000000ffffba7224 */ /* 0x000fe200078e0aba */
[----:B------:R-:W-:Y:S01]  /*5d50*/  ISETP.GE.AND P0, PT, R80, RZ, PT ;  /* 0x000000ff5000720c */ /* 0x000fe20003f06270 */
[----:B------:R-:W-:Y:S01]  /*5d60*/  @!P6 IMAD.MOV R76, RZ, RZ, -R76 ;  /* 0x000000ffff4ce224 */ /* 0x000fe200078e0a4c */
[----:B------:R-:W-:Y:S01]  /*5d70*/  ISETP.GE.AND P6, PT, R77, RZ, PT ;  /* 0x000000ff4d00720c */ /* 0x000fe20003fc6270 */
[----:B------:R-:W-:Y:S01]  /*5d80*/  @!P2 IMAD.IADD R181, R181, 0x1, -R3 ;  /* 0x00000001b5b5a824 */ /* 0x000fe200078e0a03 */
[----:B------:R-:W-:Y:S01]  /*5d90*/  ISETP.GE.AND P2, PT, R78, RZ, PT ;  /* 0x000000ff4e00720c */ /* 0x000fe20003f46270 */
[----:B------:R-:W-:Y:S01]  /*5da0*/  IMAD.MOV.U32 R77, RZ, RZ, R180 ;  /* 0x000000ffff4d7224 */ /* 0x000fe200078e00b4 */
[----:B------:R-:W-:Y:S01]  /*5db0*/  IABS R180, R81 ;  /* 0x0000005100b47213 */ /* 0x000fe20000000000 */
[----:B------:R-:W-:Y:S01]  /*5dc0*/  IMAD R186, R3, R186, R176 ;  /* 0x000000ba03ba7224 */ /* 0x000fe200078e02b0 */
[----:B------:R-:W-:Y:S01]  /*5dd0*/  IABS R176, R82 ;  /* 0x0000005200b07213 */ /* 0x000fe20000000000 */
[----:B------:R-:W-:-:S02]  /*5de0*/  IMAD.MOV.U32 R78, RZ, RZ, R175 ;  /* 0x000000ffff4e7224 */ /* 0x000fc400078e00af */
[----:B------:R-:W-:Y:S01]  /*5df0*/  @!P1 IMAD.MOV R77, RZ, RZ, -R77 ;  /* 0x000000ffff4d9224 */ /* 0x000fe200078e0a4d */
[C---:B------:R-:W-:Y:S01]  /*5e00*/  ISETP.GT.U32.AND P1, PT, R3.reuse, R181, PT ;  /* 0x000000b50300720c */ /* 0x040fe20003f24070 */
[----:B------:R-:W-:Y:S01]  /*5e10*/  @!P3 IMAD.MOV R78, RZ, RZ, -R78 ;  /* 0x000000ffff4eb224 */ /* 0x000fe200078e0a4e */
[----:B------:R-:W-:Y:S01]  /*5e20*/  ISETP.GT.U32.AND P3, PT, R3, R186, PT ;  /* 0x000000ba0300720c */ /* 0x000fe20003f64070 */
[----:B------:R-:W-:Y:S02]  /*5e30*/  @!P5 IMAD.IADD R124, R124, 0x1, -R3 ;  /* 0x000000017c7cd824 */ /* 0x000fe400078e0a03 */
[----:B------:R-:W-:-:S03]  /*5e40*/  IMAD.HI.U32 R80, R5, R83, RZ ;  /* 0x0000005305507227 */ /* 0x000fc600078e00ff */
[----:B------:R-:W-:Y:S01]  /*5e50*/  ISETP.GT.U32.AND P5, PT, R3, R124, PT ;  /* 0x0000007c0300720c */ /* 0x000fe20003fa4070 */
[----:B------:R-:W-:Y:S02]  /*5e60*/  IMAD.MOV R80, RZ, RZ, -R80 ;  /* 0x000000ffff507224 */ /* 0x000fe400078e0a50 */
[----:B------:R-:W-:-:S04]  /*5e70*/  IMAD.HI.U32 R175, R5, R182, RZ ;  /* 0x000000b605af7227 */ /* 0x000fc800078e00ff */
[--C-:B------:R-:W-:Y:S01]  /*5e80*/  @!P1 IMAD.IADD R181, R181, 0x1, -R3.reuse ;  /* 0x00000001b5b59824 */ /* 0x100fe200078e0a03 */
[----:B------:R-:W-:Y:S01]  /*5e90*/  ISETP.GE.AND P1, PT, R79, RZ, PT ;  /* 0x000000ff4f00720c */ /* 0x000fe20003f26270 */
[----:B------:R-:W-:Y:S02]  /*5ea0*/  @!P3 IMAD.IADD R186, R186, 0x1, -R3 ;  /* 0x00000001babab824 */ /* 0x000fe400078e0a03 */
[C---:B------:R-:W-:Y:S02]  /*5eb0*/  IMAD R83, R3.reuse, R80, R83 ;  /* 0x0000005003537224 */ /* 0x040fe400078e0253 */
[----:B------:R-:W-:Y:S01]  /*5ec0*/  IMAD.MOV.U32 R79, RZ, RZ, R181 ;  /* 0x000000ffff4f7224 */ /* 0x000fe200078e00b5 */
[C---:B------:R-:W-:Y:S01]  /*5ed0*/  ISETP.GT.U32.AND P3, PT, R3.reuse, R186, PT ;  /* 0x000000ba0300720c */ /* 0x040fe20003f64070 */
[----:B------:R-:W-:Y:S02]  /*5ee0*/  IMAD.MOV R175, RZ, RZ, -R175 ;  /* 0x000000ffffaf7224 */ /* 0x000fe400078e0aaf */
[----:B------:R-:W-:Y:S01]  /*5ef0*/  @!P4 IMAD.MOV R79, RZ, RZ, -R79 ;  /* 0x000000ffff4fc224 */ /* 0x000fe200078e0a4f */
[C---:B------:R-:W-:Y:S01]  /*5f00*/  ISETP.GT.U32.AND P4, PT, R3.reuse, R83, PT ;  /* 0x000000530300720c */ /* 0x040fe20003f84070 */
[----:B------:R-:W-:-:S02]  /*5f10*/  IMAD R182, R3, R175, R182 ;  /* 0x000000af03b67224 */ /* 0x000fc400078e02b6 */
[----:B------:R-:W-:Y:S02]  /*5f20*/  @!P5 IMAD.IADD R124, R124, 0x1, -R3 ;  /* 0x000000017c7cd824 */ /* 0x000fe400078e0a03 */
[----:B------:R-:W-:Y:S01]  /*5f30*/  IMAD.HI.U32 R175, R5, R180, RZ ;  /* 0x000000b405af7227 */ /* 0x000fe200078e00ff */
[----:B------:R-:W-:-:S03]  /*5f40*/  ISETP.GT.U32.AND P5, PT, R3, R182, PT ;  /* 0x000000b60300720c */ /* 0x000fc60003fa4070 */
[----:B------:R-:W-:-:S04]  /*5f50*/  IMAD.HI.U32 R181, R5, R176, RZ ;  /* 0x000000b005b57227 */ /* 0x000fc800078e00ff */
[----:B------:R-:W-:Y:S01]  /*5f60*/  IMAD.MOV.U32 R80, RZ, RZ, R124 ;  /* 0x000000ffff507224 */ /* 0x000fe200078e007c */
[----:B------:R-:W-:Y:S01]  /*5f70*/  IABS R124, R95 ;  /* 0x0000005f007c7213 */ /* 0x000fe20000000000 */
[----:B------:R-:W-:Y:S02]  /*5f80*/  IMAD.MOV R175, RZ, RZ, -R175 ;  /* 0x000000ffffaf7224 */ /* 0x000fe400078e0aaf */
[----:B------:R-:W-:Y:S02]  /*5f90*/  IMAD.MOV R181, RZ, RZ, -R181 ;  /* 0x000000ffffb57224 */ /* 0x000fe400078e0ab5 */
[--C-:B------:R-:W-:Y:S02]  /*5fa0*/  @!P3 IMAD.IADD R186, R186, 0x1, -R3.reuse ;  /* 0x00000001babab824 */ /* 0x100fe400078e0a03 */
[----:B------:R-:W-:Y:S01]  /*5fb0*/  @!P6 IMAD.MOV R80, RZ, RZ, -R80 ;  /* 0x000000ffff50e224 */ /* 0x000fe200078e0a50 */
[----:B------:R-:W-:Y:S01]  /*5fc0*/  ISETP.GE.AND P6, PT, R81, RZ, PT ;  /* 0x000000ff5100720c */ /* 0x000fe20003fc6270 */
[C---:B------:R-:W-:Y:S01]  /*5fd0*/  IMAD R180, R3.reuse, R175, R180 ;  /* 0x000000af03b47224 */ /* 0x040fe200078e02b4 */
[----:B------:R-:W-:Y:S01]  /*5fe0*/  IABS R175, R84 ;  /* 0x0000005400af7213 */ /* 0x000fe20000000000 */
[----:B------:R-:W-:Y:S01]  /*5ff0*/  IMAD R176, R3, R181, R176 ;  /* 0x000000b503b07224 */ /* 0x000fe200078e02b0 */
[----:B------:R-:W-:Y:S01]  /*6000*/  IABS R181, R85 ;  /* 0x0000005500b57213 */ /* 0x000fe20000000000 */
[----:B------:R-:W-:Y:S01]  /*6010*/  @!P4 IMAD.IADD R83, R83, 0x1, -R3 ;  /* 0x000000015353c824 */ /* 0x000fe200078e0a03 */
[----:B------:R-:W-:Y:S01]  /*6020*/  ISETP.GT.U32.AND P3, PT, R3, R180, PT ;  /* 0x000000b40300720c */ /* 0x000fe20003f64070 */
[----:B------:R-:W-:-:S02]  /*6030*/  IMAD.MOV.U32 R81, RZ, RZ, R186 ;  /* 0x000000ffff517224 */ /* 0x000fc400078e00ba */
[----:B------:R-:W-:Y:S01]  /*6040*/  IMAD.HI.U32 R186, R5, R175, RZ ;  /* 0x000000af05ba7227 */ /* 0x000fe200078e00ff */
[----:B------:R-:W-:-:S03]  /*6050*/  ISETP.GT.U32.AND P4, PT, R3, R83, PT ;  /* 0x000000530300720c */ /* 0x000fc60003f84070 */
[----:B------:R-:W-:Y:S01]  /*6060*/  @!P0 IMAD.MOV R81, RZ, RZ, -R81 ;  /* 0x000000ffff518224 */ /* 0x000fe200078e0a51 */
[C---:B------:R-:W-:Y:S01]  /*6070*/  ISETP.GT.U32.AND P0, PT, R3.reuse, R176, PT ;  /* 0x000000b00300720c */ /* 0x040fe20003f04070 */
[--C-:B------:R-:W-:Y:S02]  /*6080*/  @!P5 IMAD.IADD R182, R182, 0x1, -R3.reuse ;  /* 0x00000001b6b6d824 */ /* 0x100fe400078e0a03 */
[----:B------:R-:W-:Y:S02]  /*6090*/  IMAD.MOV R186, RZ, RZ, -R186 ;  /* 0x000000ffffba7224 */ /* 0x000fe400078e0aba */
[----:B------:R-:W-:Y:S01]  /*60a0*/  @!P3 IMAD.IADD R180, R180, 0x1, -R3 ;  /* 0x00000001b4b4b824 */ /* 0x000fe200078e0a03 */
[C---:B------:R-:W-:Y:S01]  /*60b0*/  ISETP.GT.U32.AND P5, PT, R3.reuse, R182, PT ;  /* 0x000000b60300720c */ /* 0x040fe20003fa4070 */
[----:B------:R-:W-:Y:S02]  /*60c0*/  IMAD R175, R3, R186, R175 ;  /* 0x000000ba03af7224 */ /* 0x000fe400078e02af */
[----:B------:R-:W-:Y:S01]  /*60d0*/  @!P4 IMAD.IADD R83, R83, 0x1, -R3 ;  /* 0x000000015353c824 */ /* 0x000fe200078e0a03 */
[----:B------:R-:W-:Y:S01]  /*60e0*/  ISETP.GT.U32.AND P3, PT, R3, R180, PT ;  /* 0x000000b40300720c */ /* 0x000fe20003f64070 */
[----:B------:R-:W-:Y:S01]  /*60f0*/  IMAD.HI.U32 R186, R5, R181, RZ ;  /* 0x000000b505ba7227 */ /* 0x000fe200078e00ff */
[----:B------:R-:W-:-:S03]  /*6100*/  ISETP.GT.U32.AND P4, PT, R3, R175, PT ;  /* 0x000000af0300720c */ /* 0x000fc60003f84070 */
[----:B------:R-:W-:Y:S02]  /*6110*/  @!P0 IMAD.IADD R176, R176, 0x1, -R3 ;  /* 0x00000001b0b08824 */ /* 0x000fe400078e0a03 */
[----:B------:R-:W-:Y:S01]  /*6120*/  @!P1 IMAD.MOV R83, RZ, RZ, -R83 ;  /* 0x000000ffff539224 */ /* 0x000fe200078e0a53 */
[----:B------:R-:W-:Y:S01]  /*6130*/  ISETP.GE.AND P1, PT, R85, RZ, PT ;  /* 0x000000ff5500720c */ /* 0x000fe20003f26270 */
[----:B------:R-:W-:Y:S01]  /*6140*/  @!P5 IMAD.IADD R182, R182, 0x1, -R3 ;  /* 0x00000001b6b6d824 */ /* 0x000fe200078e0a03 */
[----:B------:R-:W-:Y:S01]  /*6150*/  ISETP.GT.U32.AND P0, PT, R3, R176, PT ;  /* 0x000000b00300720c */ /* 0x000fe20003f04070 */
[----:B------:R-:W-:Y:S01]  /*6160*/  IMAD.MOV R186, RZ, RZ, -R186 ;  /* 0x000000ffffba7224 */ /* 0x000fe200078e0aba */
[----:B------:R-:W-:Y:S01]  /*6170*/  ISETP.GE.AND P5, PT, R82, RZ, PT ;  /* 0x000000ff5200720c */ /* 0x000fe20003fa6270 */
[----:B------:R-:W-:Y:S01]  /*6180*/  IMAD.MOV.U32 R82, RZ, RZ, R182 ;  /* 0x000000ffff527224 */ /* 0x000fe200078e00b6 */
[----:B------:R-:W-:Y:S01]  /*6190*/  IABS R85, R86 ;  /* 0x0000005600557213 */ /* 0x000fe20000000000 */
[----:B------:R-:W-:-:S04]  /*61a0*/  IMAD.HI.U32 R182, R5, R124, RZ ;  /* 0x0000007c05b67227 */ /* 0x000fc800078e00ff */
[--C-:B------:R-:W-:Y:S02]  /*61b0*/  @!P4 IMAD.IADD R175, R175, 0x1, -R3.reuse ;  /* 0x00000001afafc824 */ /* 0x100fe400078e0a03 */
[----:B------:R-:W-:Y:S01]  /*61c0*/  @!P3 IMAD.IADD R180, R180, 0x1, -R3 ;  /* 0x00000001b4b4b824 */ /* 0x000fe200078e0a03 */
[----:B------:R-:W-:Y:S01]  /*61d0*/  ISETP.GE.AND P3, PT, R95, RZ, PT ;  /* 0x000000ff5f00720c */ /* 0x000fe20003f66270 */
[----:B------:R-:W-:Y:S01]  /*61e0*/  @!P2 IMAD.MOV R82, RZ, RZ, -R82 ;  /* 0x000000ffff52a224 */ /* 0x000fe200078e0a52 */
[----:B------:R-:W-:Y:S01]  /*61f0*/  ISETP.GE.AND P2, PT, R84, RZ, PT ;  /* 0x000000ff5400720c */ /* 0x000fe20003f46270 */
[----:B------:R-:W-:Y:S01]  /*6200*/  IMAD.MOV R182, RZ, RZ, -R182 ;  /* 0x000000ffffb67224 */ /* 0x000fe200078e0ab6 */
[C---:B------:R-:W-:Y:S01]  /*6210*/  ISETP.GT.U32.AND P4, PT, R3.reuse, R175, PT ;  /* 0x000000af0300720c */ /* 0x040fe20003f84070 */
[----:B------:R-:W-:Y:S01]  /*6220*/  IMAD R95, R3, R186, R181 ;  /* 0x000000ba035f7224 */ /* 0x000fe200078e02b5 */
[----:B------:R-:W-:Y:S01]  /*6230*/  IABS R181, R87 ;  /* 0x0000005700b57213 */ /* 0x000fe20000000000 */
[----:B------:R-:W-:-:S02]  /*6240*/  @!P0 IMAD.IADD R176, R176, 0x1, -R3 ;  /* 0x00000001b0b08824 */ /* 0x000fc400078e0a03 */
[----:B------:R-:W-:Y:S01]  /*6250*/  IMAD.MOV.U32 R84, RZ, RZ, R180 ;  /* 0x000000ffff547224 */ /* 0x000fe200078e00b4 */
[C---:B------:R-:W-:Y:S01]  /*6260*/  ISETP.GT.U32.AND P0, PT, R3.reuse, R95, PT ;  /* 0x0000005f0300720c */ /* 0x040fe20003f04070 */
[----:B------:R-:W-:Y:S02]  /*6270*/  IMAD.MOV.U32 R180, RZ, RZ, R85 ;  /* 0x000000ffffb47224 */ /* 0x000fe400078e0055 */
[C---:B------:R-:W-:Y:S02]  /*6280*/  IMAD R124, R3.reuse, R182, R124 ;  /* 0x000000b6037c7224 */ /* 0x040fe400078e027c */
[----:B------:R-:W-:Y:S02]  /*6290*/  IMAD.MOV.U32 R85, RZ, RZ, R176 ;  /* 0x000000ffff557224 */ /* 0x000fe400078e00b0 */
[----:B------:R-:W-:Y:S01]  /*62a0*/  @!P6 IMAD.MOV R84, RZ, RZ, -R84 ;  /* 0x000000ffff54e224 */ /* 0x000fe200078e0a54 */
[----:B------:R-:W-:Y:S01]  /*62b0*/  ISETP.GE.AND P6, PT, R86, RZ, PT ;  /* 0x000000ff5600720c */ /* 0x000fe20003fc6270 */
[----:B------:R-:W-:Y:S01]  /*62c0*/  @!P5 IMAD.MOV R85, RZ, RZ, -R85 ;  /* 0x000000ffff55d224 */ /* 0x000fe200078e0a55 */
[----:B------:R-:W-:Y:S01]  /*62d0*/  ISETP.GT.U32.AND P5, PT, R3, R124, PT ;  /* 0x0000007c0300720c */ /* 0x000fe20003fa4070 */
[----:B------:R-:W-:Y:S01]  /*62e0*/  IMAD.HI.U32 R176, R5, R180, RZ ;  /* 0x000000b405b07227 */ /* 0x000fe200078e00ff */
[----:B------:R-:W-:-:S03]  /*62f0*/  IABS R86, R88 ;  /* 0x0000005800567213 */ /* 0x000fc60000000000 */
[----:B------:R-:W-:Y:S02]  /*6300*/  IMAD.MOV R176, RZ, RZ, -R176 ;  /* 0x000000ffffb07224 */ /* 0x000fe400078e0ab0 */
[--C-:B------:R-:W-:Y:S01]  /*6310*/  @!P4 IMAD.IADD R175, R175, 0x1, -R3.reuse ;  /* 0x00000001afafc824 */ /* 0x100fe200078e0a03 */
[----:B------:R-:W-:Y:S01]  /*6320*/  ISETP.GE.AND P4, PT, R87, RZ, PT ;  /* 0x000000ff5700720c */ /* 0x000fe20003f86270 */
[----:B------:R-:W-:Y:S02]  /*6330*/  IMAD.MOV.U32 R87, RZ, RZ, R86 ;  /* 0x000000ffff577224 */ /* 0x000fe400078e0056 */
[----:B------:R-:W-:Y:S01]  /*6340*/  IMAD R176, R3, R176, R180 ;  /* 0x000000b003b07224 */ /* 0x000fe200078e02b4 */
[----:B------:R-:W-:Y:S01]  /*6350*/  IABS R180, R89 ;  /* 0x0000005900b47213 */ /* 0x000fe20000000000 */
[----:B------:R-:W-:Y:S02]  /*6360*/  @!P0 IMAD.IADD R95, R95, 0x1, -R3 ;  /* 0x000000015f5f8824 */ /* 0x000fe400078e0a03 */
[----:B------:R-:W-:-:S02]  /*6370*/  IMAD.MOV.U32 R86, RZ, RZ, R175 ;  /* 0x000000ffff567224 */ /* 0x000fc400078e00af */
[----:B------:R-:W-:Y:S01]  /*6380*/  @!P5 IMAD.IADD R124, R124, 0x1, -R3 ;  /* 0x000000017c7cd824 */ /* 0x000fe200078e0a03 */
[C---:B------:R-:W-:Y:S01]  /*6390*/  ISETP.GT.U32.AND P0, PT, R3.reuse, R95, PT ;  /* 0x0000005f0300720c */ /* 0x040fe20003f04070 */
[----:B------:R-:W-:Y:S01]  /*63a0*/  @!P2 IMAD.MOV R86, RZ, RZ, -R86 ;  /* 0x000000ffff56a224 */ /* 0x000fe200078e0a56 */
[----:B------:R-:W-:Y:S01]  /*63b0*/  ISETP.GT.U32.AND P2, PT, R3, R176, PT ;  /* 0x000000b00300720c */ /* 0x000fe20003f44070 */
[----:B------:R-:W-:Y:S01]  /*63c0*/  IMAD.HI.U32 R186, R5, R181, RZ ;  /* 0x000000b505ba7227 */ /* 0x000fe200078e00ff */
[----:B------:R-:W-:-:S03]  /*63d0*/  ISETP.GT.U32.AND P5, PT, R3, R124, PT ;  /* 0x0000007c0300720c */ /* 0x000fc60003fa4070 */
[----:B------:R-:W-:-:S04]  /*63e0*/  IMAD.HI.U32 R182, R5, R87, RZ ;  /* 0x0000005705b67227 */ /* 0x000fc800078e00ff */
[----:B------:R-:W-:Y:S02]  /*63f0*/  IMAD.MOV R186, RZ, RZ, -R186 ;  /* 0x000000ffffba7224 */ /* 0x000fe400078e0aba */
[----:B------:R-:W-:Y:S02]  /*6400*/  IMAD.MOV R182, RZ, RZ, -R182 ;  /* 0x000000ffffb67224 */ /* 0x000fe400078e0ab6 */
[C---:B------:R-:W-:Y:S02]  /*6410*/  IMAD R181, R3.reuse, R186, R181 ;  /* 0x000000ba03b57224 */ /* 0x040fe400078e02b5 */
[----:B------:R-:W-:Y:S01]  /*6420*/  IMAD R175, R3, R182, R87 ;  /* 0x000000b603af7224 */ /* 0x000fe200078e0257 */
[----:B------:R-:W-:Y:S01]  /*6430*/  IABS R182, R90 ;  /* 0x0000005a00b67213 */ /* 0x000fe20000000000 */
[--C-:B------:R-:W-:Y:S01]  /*6440*/  @!P0 IMAD.IADD R95, R95, 0x1, -R3.reuse ;  /* 0x000000015f5f8824 */ /* 0x100fe200078e0a03 */
[----:B------:R-:W-:Y:S01]  /*6450*/  ISETP.GT.U32.AND P0, PT, R3, R181, PT ;  /* 0x000000b50300720c */ /* 0x000fe20003f04070 */
[----:B------:R-:W-:-:S02]  /*6460*/  @!P2 IMAD.IADD R176, R176, 0x1, -R3 ;  /* 0x00000001b0b0a824 */ /* 0x000fc400078e0a03 */
[----:B------:R-:W-:Y:S01]  /*6470*/  @!P5 IMAD.IADD R124, R124, 0x1, -R3 ;  /* 0x000000017c7cd824 */ /* 0x000fe200078e0a03 */
[C---:B------:R-:W-:Y:S01]  /*6480*/  ISETP.GT.U32.AND P5, PT, R3.reuse, R175, PT ;  /* 0x000000af0300720c */ /* 0x040fe20003fa4070 */
[----:B------:R-:W-:Y:S01]  /*6490*/  IMAD.MOV.U32 R87, RZ, RZ, R95 ;  /* 0x000000ffff577224 */ /* 0x000fe200078e005f */
[----:B------:R-:W-:Y:S01]  /*64a0*/  ISETP.GT.U32.AND P2, PT, R3, R176, PT ;  /* 0x000000b00300720c */ /* 0x000fe20003f44070 */
[----:B------:R-:W-:-:S04]  /*64b0*/  IMAD.HI.U32 R186, R5, R180, RZ ;  /* 0x000000b405ba7227 */ /* 0x000fc800078e00ff */
[----:B------:R-:W-:Y:S01]  /*64c0*/  @!P1 IMAD.MOV R87, RZ, RZ, -R87 ;  /* 0x000000ffff579224 */ /* 0x000fe200078e0a57 */
[----:B------:R-:W-:Y:S01]  /*64d0*/  ISETP.GE.AND P1, PT, R88, RZ, PT ;  /* 0x000000ff5800720c */ /* 0x000fe20003f26270 */
[----:B------:R-:W-:Y:S02]  /*64e0*/  IMAD.MOV R88, RZ, RZ, -R186 ;  /* 0x000000ffff587224 */ /* 0x000fe400078e0aba */
[----:B------:R-:W-:Y:S02]  /*64f0*/  IMAD.MOV.U32 R95, RZ, RZ, R235 ;  /* 0x000000ffff5f7224 */ /* 0x000fe400078e00eb */
[----:B------:R-:W-:-:S04]  /*6500*/  IMAD.HI.U32 R186, R5, R182, RZ ;  /* 0x000000b605ba7227 */ /* 0x000fc800078e00ff */
[----:B------:R-:W-:Y:S01]  /*6510*/  @!P0 IMAD.IADD R181, R181, 0x1, -R3 ;  /* 0x00000001b5b58824 */ /* 0x000fe200078e0a03 */
[----:B------:R-:W-:Y:S01]  /*6520*/  ISETP.GE.AND P0, PT, R89, RZ, PT ;  /* 0x000000ff5900720c */ /* 0x000fe20003f06270 */
[----:B------:R-:W-:Y:S02]  /*6530*/  IMAD R180, R3, R88, R180 ;  /* 0x0000005803b47224 */ /* 0x000fe400078e02b4 */
[----:B------:R-:W-:-:S04]  /*6540*/  IMAD.HI.U32 R89, R5, R95, RZ ;  /* 0x0000005f05597227 */ /* 0x000fc800078e00ff */
[----:B------:R-:W-:Y:S02]  /*6550*/  IMAD.MOV.U32 R88, RZ, RZ, R124 ;  /* 0x000000ffff587224 */ /* 0x000fe400078e007c */
[----:B------:R-:W-:Y:S02]  /*6560*/  IMAD.MOV R124, RZ, RZ, -R186 ;  /* 0x000000ffff7c7224 */ /* 0x000fe400078e0aba */
[--C-:B------:R-:W-:Y:S01]  /*6570*/  @!P5 IMAD.IADD R175, R175, 0x1, -R3.reuse ;  /* 0x00000001afafd824 */ /* 0x100fe200078e0a03 */
[C---:B------:R-:W-:Y:S01]  /*6580*/  ISETP.GT.U32.AND P5, PT, R3.reuse, R181, PT ;  /* 0x000000b50300720c */ /* 0x040fe20003fa4070 */
[----:B------:R-:W-:Y:S01]  /*6590*/  @!P2 IMAD.IADD R176, R176, 0x1, -R3 ;  /* 0x00000001b0b0a824 */ /* 0x000fe200078e0a03 */
[C---:B------:R-:W-:Y:S01]  /*65a0*/  ISETP.GT.U32.AND P2, PT, R3.reuse, R180, PT ;  /* 0x000000b40300720c */ /* 0x040fe20003f44070 */
[----:B------:R-:W-:Y:S02]  /*65b0*/  IMAD.MOV R186, RZ, RZ, -R89 ;  /* 0x000000ffffba7224 */ /* 0x000fe400078e0a59 */
[----:B------:R-:W-:Y:S01]  /*65c0*/  IMAD R124, R3, R124, R182 ;  /* 0x0000007c037c7224 */ /* 0x000fe200078e02b6 */
[----:B------:R-:W-:Y:S01]  /*65d0*/  IABS R182, R92 ;  /* 0x0000005c00b67213 */ /* 0x000fe20000000000 */
[----:B------:R-:W-:-:S02]  /*65e0*/  IMAD.MOV.U32 R89, RZ, RZ, R176 ;  /* 0x000000ffff597224 */ /* 0x000fc400078e00b0 */
[C---:B------:R-:W-:Y:S01]  /*65f0*/  IMAD R95, R3.reuse, R186, R95 ;  /* 0x000000ba035f7224 */ /* 0x040fe200078e025f */
[----:B------:R-:W-:Y:S01]  /*6600*/  IABS R186, R94 ;  /* 0x0000005e00ba7213 */ /* 0x000fe20000000000 */
[----:B------:R-:W-:Y:S01]  /*6610*/  @!P6 IMAD.MOV R89, RZ, RZ, -R89 ;  /* 0x000000ffff59e224 */ /* 0x000fe200078e0a59 */
[C---:B------:R-:W-:Y:S01]  /*6620*/  ISETP.GT.U32.AND P6, PT, R3.reuse, R124, PT ;  /* 0x0000007c0300720c */ /* 0x040fe20003fc4070 */
[----:B------:R-:W-:Y:S01]  /*6630*/  @!P3 IMAD.MOV R88, RZ, RZ, -R88 ;  /* 0x000000ffff58b224 */ /* 0x000fe200078e0a58 */
[----:B------:R-:W-:Y:S01]  /*6640*/  ISETP.GT.U32.AND P3, PT, R3, R175, PT ;  /* 0x000000af0300720c */ /* 0x000fe20003f64070 */
[--C-:B------:R-:W-:Y:S01]  /*6650*/  @!P5 IMAD.IADD R181, R181, 0x1, -R3.reuse ;  /* 0x00000001b5b5d824 */ /* 0x100fe200078e0a03 */
[----:B------:R-:W-:Y:S01]  /*6660*/  ISETP.GT.U32.AND P5, PT, R3, R95, PT ;  /* 0x0000005f0300720c */ /* 0x000fe20003fa4070 */
[----:B------:R-:W-:Y:S01]  /*6670*/  @!P2 IMAD.IADD R180, R180, 0x1, -R3 ;  /* 0x00000001b4b4a824 */ /* 0x000fe200078e0a03 */
[----:B------:R-:W-:Y:S01]  /*6680*/  ISETP.GE.AND P2, PT, R91, RZ, PT ;  /* 0x000000ff5b00720c */ /* 0x000fe20003f46270 */
[----:B------:R-:W-:-:S02]  /*6690*/  IMAD.MOV.U32 R176, RZ, RZ, R182 ;  /* 0x000000ffffb07224 */ /* 0x000fc400078e00b6 */
[----:B------:R-:W-:Y:S02]  /*66a0*/  IMAD.MOV.U32 R182, RZ, RZ, R186 ;  /* 0x000000ffffb67224 */ /* 0x000fe400078e00ba */
[----:B------:R-:W-:-:S04]  /*66b0*/  IMAD.HI.U32 R235, R5, R176, RZ ;  /* 0x000000b005eb7227 */ /* 0x000fc800078e00ff */
[--C-:B------:R-:W-:Y:S01]  /*66c0*/  @!P6 IMAD.IADD R124, R124, 0x1, -R3.reuse ;  /* 0x000000017c7ce824 */ /* 0x100fe200078e0a03 */
[----:B------:R-:W-:Y:S01]  /*66d0*/  ISETP.GT.U32.AND P6, PT, R3, R180, PT ;  /* 0x000000b40300720c */ /* 0x000fe20003fc4070 */
[----:B------:R-:W-:Y:S01]  /*66e0*/  @!P3 IMAD.IADD R175, R175, 0x1, -R3 ;  /* 0x00000001afafb824 */ /* 0x000fe200078e0a03 */
[----:B------:R-:W-:Y:S01]  /*66f0*/  ISETP.GE.AND P3, PT, R90, RZ, PT ;  /* 0x000000ff5a00720c */ /* 0x000fe20003f66270 */
[----:B------:R-:W-:Y:S02]  /*6700*/  IMAD.MOV R235, RZ, RZ, -R235 ;  /* 0x000000ffffeb7224 */ /* 0x000fe400078e0aeb */
[----:B------:R-:W-:Y:S01]  /*6710*/  @!P5 IMAD.IADD R95, R95, 0x1, -R3 ;  /* 0x000000015f5fd824 */ /* 0x000fe200078e0a03 */
[----:B------:R-:W-:Y:S01]  /*6720*/  ISETP.GT.U32.AND P5, PT, R3, R124, PT ;  /* 0x0000007c0300720c */ /* 0x000fe20003fa4070 */
[----:B------:R-:W-:-:S04]  /*6730*/  IMAD.HI.U32 R186, R5, R182, RZ ;  /* 0x000000b605ba7227 */ /* 0x000fc800078e00ff */
[----:B------:R-:W-:Y:S02]  /*6740*/  IMAD.MOV.U32 R91, RZ, RZ, R175 ;  /* 0x000000ffff5b7224 */ /* 0x000fe400078e00af */
[C---:B------:R-:W-:Y:S01]  /*6750*/  IMAD R175, R3.reuse, R235, R176 ;  /* 0x000000eb03af7224 */ /* 0x040fe200078e02b0 */
[----:B------:R-:W-:Y:S01]  /*6760*/  IABS R176, R97 ;  /* 0x0000006100b07213 */ /* 0x000fe20000000000 */
[----:B------:R-:W-:Y:S02]  /*6770*/  IMAD.MOV.U32 R90, RZ, RZ, R181 ;  /* 0x000000ffff5a7224 */ /* 0x000fe400078e00b5 */
[----:B------:R-:W-:Y:S02]  /*6780*/  IMAD.MOV R186, RZ, RZ, -R186 ;  /* 0x000000ffffba7224 */ /* 0x000fe400078e0aba */
[----:B------:R-:W-:Y:S01]  /*6790*/  IMAD.MOV.U32 R181, RZ, RZ, R236 ;  /* 0x000000ffffb57224 */ /* 0x000fe200078e00ec */
[----:B------:R-:W-:Y:S01]  /*67a0*/  IABS R236, R96 ;  /* 0x0000006000ec7213 */ /* 0x000fe20000000000 */
[----:B------:R-:W-:Y:S01]  /*67b0*/  @!P1 IMAD.MOV R91, RZ, RZ, -R91 ;  /* 0x000000ffff5b9224 */ /* 0x000fe200078e0a5b */
[----:B------:R-:W-:Y:S01]  /*67c0*/  ISETP.GE.AND P1, PT, R92, RZ, PT ;  /* 0x000000ff5c00720c */ /* 0x000fe20003f26270 */
[----:B------:R-:W-:Y:S01]  /*67d0*/  @!P6 IMAD.IADD R180, R180, 0x1, -R3 ;  /* 0x00000001b4b4e824 */ /* 0x000fe200078e0a03 */
[C---:B------:R-:W-:Y:S01]  /*67e0*/  ISETP.GT.U32.AND P6, PT, R3.reuse, R175, PT ;  /* 0x000000af0300720c */ /* 0x040fe20003fc4070 */
[----:B------:R-:W-:Y:S01]  /*67f0*/  IMAD R182, R3, R186, R182 ;  /* 0x000000ba03b67224 */ /* 0x000fe200078e02b6 */
[----:B------:R-:W-:Y:S01]  /*6800*/  IABS R186, R105 ;  /* 0x0000006900ba7213 */ /* 0x000fe20000000000 */
[----:B------:R-:W-:-:S04]  /*6810*/  IMAD.HI.U32 R92, R5, R181, RZ ;  /* 0x000000b5055c7227 */ /* 0x000fc800078e00ff */
[----:B------:R-:W-:Y:S01]  /*6820*/  @!P4 IMAD.MOV R90, RZ, RZ, -R90 ;  /* 0x000000ffff5ac224 */ /* 0x000fe200078e0a5a */
[C---:B------:R-:W-:Y:S01]  /*6830*/  ISETP.GT.U32.AND P4, PT, R3.reuse, R95, PT ;  /* 0x0000005f0300720c */ /* 0x040fe20003f84070 */
[----:B------:R-:W-:Y:S02]  /*6840*/  IMAD.MOV R92, RZ, RZ, -R92 ;  /* 0x000000ffff5c7224 */ /* 0x000fe400078e0a5c */
[----:B------:R-:W-:Y:S01]  /*6850*/  @!P5 IMAD.IADD R124, R124, 0x1, -R3 ;  /* 0x000000017c7cd824 */ /* 0x000fe200078e0a03 */
[C---:B------:R-:W-:Y:S01]  /*6860*/  ISETP.GT.U32.AND P5, PT, R3.reuse, R182, PT ;  /* 0x000000b60300720c */ /* 0x040fe20003fa4070 */
[----:B------:R-:W-:Y:S02]  /*6870*/  IMAD R181, R3, R92, R181 ;  /* 0x0000005c03b57224 */ /* 0x000fe400078e02b5 */
[----:B------:R-:W-:Y:S02]  /*6880*/  @!P6 IMAD.IADD R175, R175, 0x1, -R3 ;  /* 0x00000001afafe824 */ /* 0x000fe400078e0a03 */
[----:B------:R-:W-:Y:S01]  /*6890*/  IMAD.HI.U32 R235, R5, R176, RZ ;  /* 0x000000b005eb7227 */ /* 0x000fe200078e00ff */
[----:B------:R-:W-:-:S03]  /*68a0*/  ISETP.GT.U32.AND P6, PT, R3, R181, PT ;  /* 0x000000b50300720c */ /* 0x000fc60003fc4070 */
[----:B------:R-:W-:Y:S01]  /*68b0*/  @!P4 IMAD.IADD R95, R95, 0x1, -R3 ;  /* 0x000000015f5fc824 */ /* 0x000fe200078e0a03 */
[----:B------:R-:W-:Y:S01]  /*68c0*/  ISETP.GE.AND P4, PT, R94, RZ, PT ;  /* 0x000000ff5e00720c */ /* 0x000fe20003f86270 */
[----:B------:R-:W-:-:S04]  /*68d0*/  IMAD.HI.U32 R94, R5, R236, RZ ;  /* 0x000000ec055e7227 */ /* 0x000fc800078e00ff */
[--C-:B------:R-:W-:Y:S01]  /*68e0*/  @!P5 IMAD.IADD R182, R182, 0x1, -R3.reuse ;  /* 0x00000001b6b6d824 */ /* 0x100fe200078e0a03 */
[----:B------:R-:W-:Y:S01]  /*68f0*/  ISETP.GT.U32.AND P5, PT, R3, R175, PT ;  /* 0x000000af0300720c */ /* 0x000fe20003fa4070 */
[----:B------:R-:W-:Y:S02]  /*6900*/  IMAD.MOV R94, RZ, RZ, -R94 ;  /* 0x000000ffff5e7224 */ /* 0x000fe400078e0a5e */
[----:B------:R-:W-:Y:S02]  /*6910*/  @!P6 IMAD.IADD R181, R181, 0x1, -R3 ;  /* 0x00000001b5b5e824 */ /* 0x000fe400078e0a03 */
[----:B------:R-:W-:Y:S02]  /*6920*/  IMAD.MOV.U32 R92, RZ, RZ, R180 ;  /* 0x000000ffff5c7224 */ /* 0x000fe400078e00b4 */
[----:B------:R-:W-:Y:S01]  /*6930*/  IMAD.MOV R235, RZ, RZ, -R235 ;  /* 0x000000ffffeb7224 */ /* 0x000fe200078e0aeb */
[C---:B------:R-:W-:Y:S01]  /*6940*/  ISETP.GT.U32.AND P6, PT, R3.reuse, R181, PT ;  /* 0x000000b50300720c */ /* 0x040fe20003fc4070 */
[----:B------:R-:W-:Y:S01]  /*6950*/  IMAD R180, R3, R94, R236 ;  /* 0x0000005e03b47224 */ /* 0x000fe200078e02ec */
[----:B------:R-:W-:Y:S01]  /*6960*/  IABS R94, R98 ;  /* 0x00000062005e7213 */ /* 0x000fe20000000000 */
[----:B------:R-:W-:Y:S01]  /*6970*/  @!P0 IMAD.MOV R92, RZ, RZ, -R92 ;  /* 0x000000ffff5c8224 */ /* 0x000fe200078e0a5c */
[----:B------:R-:W-:Y:S01]  /*6980*/  ISETP.GE.AND P0, PT, R93, RZ, PT ;  /* 0x000000ff5d00720c */ /* 0x000fe20003f06270 */
[----:B------:R-:W-:Y:S01]  /*6990*/  IMAD R176, R3, R235, R176 ;  /* 0x000000eb03b07224 */ /* 0x000fe200078e02b0 */
[----:B------:R-:W-:Y:S01]  /*69a0*/  IABS R236, R101 ;  /* 0x0000006500ec7213 */ /* 0x000fe20000000000 */
[----:B------:R-:W-:-:S04]  /*69b0*/  IMAD.HI.U32 R235, R5, R186, RZ ;  /* 0x000000ba05eb7227 */ /* 0x000fc800078e00ff */
[----:B------:R-:W-:Y:S01]  /*69c0*/  @!P5 IMAD.IADD R175, R175, 0x1, -R3 ;  /* 0x00000001afafd824 */ /* 0x000fe200078e0a03 */
[----:B------:R-:W-:Y:S01]  /*69d0*/  ISETP.GT.U32.AND P5, PT, R3, R180, PT ;  /* 0x000000b40300720c */ /* 0x000fe20003fa4070 */
[----:B------:R-:W-:Y:S02]  /*69e0*/  IMAD.MOV.U32 R93, RZ, RZ, R124 ;  /* 0x000000ffff5d7224 */ /* 0x000fe400078e007c */
[----:B------:R-:W-:Y:S02]  /*69f0*/  IMAD.MOV.U32 R124, RZ, RZ, R94 ;  /* 0x000000ffff7c7224 */ /* 0x000fe400078e005e */
[----:B------:R-:W-:Y:S02]  /*6a00*/  IMAD.MOV.U32 R94, RZ, RZ, R95 ;  /* 0x000000ffff5e7224 */ /* 0x000fe400078e005f */
[----:B------:R-:W-:Y:S02]  /*6a10*/  IMAD.MOV R235, RZ, RZ, -R235 ;  /* 0x000000ffffeb7224 */ /* 0x000fe400078e0aeb */
[----:B------:R-:W-:-:S02]  /*6a20*/  IMAD.MOV.U32 R95, RZ, RZ, R175 ;  /* 0x000000ffff5f7224 */ /* 0x000fc400078e00af */
[C---:B------:R-:W-:Y:S01]  /*6a30*/  IMAD R175, R3.reuse, R235, R186 ;  /* 0x000000eb03af7224 */ /* 0x040fe200078e02ba */
[----:B------:R-:W-:Y:S01]  /*6a40*/  IABS R186, R99 ;  /* 0x0000006300ba7213 */ /* 0x000fe20000000000 */
[----:B------:R-:W-:Y:S01]  /*6a50*/  @!P1 IMAD.MOV R95, RZ, RZ, -R95 ;  /* 0x000000ffff5f9224 */ /* 0x000fe200078e0a5f */
[C---:B------:R-:W-:Y:S01]  /*6a60*/  ISETP.GT.U32.AND P1, PT, R3.reuse, R176, PT ;  /* 0x000000b00300720c */ /* 0x040fe20003f24070 */
[----:B------:R-:W-:Y:S01]  /*6a70*/  @!P3 IMAD.MOV R93, RZ, RZ, -R93 ;  /* 0x000000ffff5db224 */ /* 0x000fe200078e0a5d */
[----:B------:R-:W-:Y:S01]  /*6a80*/  ISETP.GT.U32.AND P3, PT, R3, R182, PT ;  /* 0x000000b60300720c */ /* 0x000fe20003f64070 */
[----:B------:R-:W-:Y:S01]  /*6a90*/  @!P6 IMAD.IADD R181, R181, 0x1, -R3 ;  /* 0x00000001b5b5e824 */ /* 0x000fe200078e0a03 */
[----:B------:R-:W-:Y:S01]  /*6aa0*/  ISETP.GT.U32.AND P6, PT, R3, R175, PT ;  /* 0x000000af0300720c */ /* 0x000fe20003fc4070 */
[----:B------:R-:W-:Y:S01]  /*6ab0*/  @!P2 IMAD.MOV R94, RZ, RZ, -R94 ;  /* 0x000000ffff5ea224 */ /* 0x000fe200078e0a5e */
[----:B------:R-:W-:Y:S01]  /*6ac0*/  ISETP.GE.AND P2, PT, R96, RZ, PT ;  /* 0x000000ff6000720c */ /* 0x000fe20003f46270 */
[----:B------:R-:W-:Y:S01]  /*6ad0*/  IMAD.HI.U32 R96, R5, R124, RZ ;  /* 0x0000007c05607227 */ /* 0x000fe200078e00ff */
[----:B------:R-:W-:-:S03]  /*6ae0*/  IABS R235, R100 ;  /* 0x0000006400eb7213 */ /* 0x000fc60000000000 */
[----:B------:R-:W-:Y:S02]  /*6af0*/  IMAD.MOV R96, RZ, RZ, -R96 ;  /* 0x000000ffff607224 */ /* 0x000fe400078e0a60 */
[--C-:B------:R-:W-:Y:S02]  /*6b00*/  @!P1 IMAD.IADD R176, R176, 0x1, -R3.reuse ;  /* 0x00000001b0b09824 */ /* 0x100fe400078e0a03 */
[--C-:B------:R-:W-:Y:S01]  /*6b10*/  @!P3 IMAD.IADD R182, R182, 0x1, -R3.reuse ;  /* 0x00000001b6b6b824 */ /* 0x100fe200078e0a03 */
[----:B------:R-:W-:Y:S01]  /*6b20*/  ISETP.GE.AND P3, PT, R97, RZ, PT ;  /* 0x000000ff6100720c */ /* 0x000fe20003f66270 */
[----:B------:R-:W-:Y:S02]  /*6b30*/  IMAD R124, R3, R96, R124 ;  /* 0x00000060037c7224 */ /* 0x000fe400078e027c */
[----:B------:R-:W-:Y:S01]  /*6b40*/  @!P6 IMAD.IADD R175, R175, 0x1, -R3 ;  /* 0x00000001afafe824 */ /* 0x000fe200078e0a03 */
[----:B------:R-:W-:Y:S01]  /*6b50*/  ISETP.GT.U32.AND P6, PT, R3, R176, PT ;  /* 0x000000b00300720c */ /* 0x000fe20003fc4070 */
[----:B------:R-:W-:-:S02]  /*6b60*/  IMAD.MOV.U32 R96, RZ, RZ, R182 ;  /* 0x000000ffff607224 */ /* 0x000fc400078e00b6 */
[----:B------:R-:W-:-:S04]  /*6b70*/  IMAD.HI.U32 R182, R5, R186, RZ ;  /* 0x000000ba05b67227 */ /* 0x000fc800078e00ff */
[----:B------:R-:W-:Y:S01]  /*6b80*/  @!P5 IMAD.IADD R180, R180, 0x1, -R3 ;  /* 0x00000001b4b4d824 */ /* 0x000fe200078e0a03 */
[----:B------:R-:W-:Y:S01]  /*6b90*/  ISETP.GE.AND P5, PT, R105, RZ, PT ;  /* 0x000000ff6900720c */ /* 0x000fe20003fa6270 */
[----:B------:R-:W-:Y:S01]  /*6ba0*/  IMAD.MOV R182, RZ, RZ, -R182 ;  /* 0x000000ffffb67224 */ /* 0x000fe200078e0ab6 */
[----:B------:R-:W-:Y:S01]  /*6bb0*/  IABS R105, R102 ;  /* 0x0000006600697213 */ /* 0x000fe20000000000 */
[----:B------:R-:W-:Y:S01]  /*6bc0*/  IMAD.MOV.U32 R97, RZ, RZ, R181 ;  /* 0x000000ffff617224 */ /* 0x000fe200078e00b5 */
[C---:B------:R-:W-:Y:S01]  /*6bd0*/  ISETP.GT.U32.AND P1, PT, R3.reuse, R180, PT ;  /* 0x000000b40300720c */ /* 0x040fe20003f24070 */
[----:B------:R-:W-:Y:S02]  /*6be0*/  IMAD R186, R3, R182, R186 ;  /* 0x000000b603ba7224 */ /* 0x000fe400078e02ba */
[----:B------:R-:W-:Y:S02]  /*6bf0*/  @!P6 IMAD.IADD R176, R176, 0x1, -R3 ;  /* 0x00000001b0b0e824 */ /* 0x000fe400078e0a03 */
[----:B------:R-:W-:Y:S01]  /*6c00*/  IMAD.HI.U32 R182, R5, R235, RZ ;  /* 0x000000eb05b67227 */ /* 0x000fe200078e00ff */
[----:B------:R-:W-:-:S03]  /*6c10*/  ISETP.GT.U32.AND P6, PT, R3, R186, PT ;  /* 0x000000ba0300720c */ /* 0x000fc60003fc4070 */
[----:B------:R-:W-:Y:S01]  /*6c20*/  @!P0 IMAD.MOV R97, RZ, RZ, -R97 ;  /* 0x000000ffff618224 */ /* 0x000fe200078e0a61 */
[C---:B------:R-:W-:Y:S01]  /*6c30*/  ISETP.GT.U32.AND P0, PT, R3.reuse, R124, PT ;  /* 0x0000007c0300720c */ /* 0x040fe20003f04070 */
[----:B------:R-:W-:Y:S01]  /*6c40*/  @!P4 IMAD.MOV R96, RZ, RZ, -R96 ;  /* 0x000000ffff60c224 */ /* 0x000fe200078e0a60 */
[----:B------:R-:W-:Y:S01]  /*6c50*/  ISETP.GT.U32.AND P4, PT, R3, R175, PT ;  /* 0x000000af0300720c */ /* 0x000fe20003f84070 */
[----:B------:R-:W-:Y:S01]  /*6c60*/  IMAD.MOV.U32 R181, RZ, RZ, R236 ;  /* 0x000000ffffb57224 */ /* 0x000fe200078e00ec */
[----:B------:R-:W-:Y:S01]  /*6c70*/  IABS R236, R106 ;  /* 0x0000006a00ec7213 */ /* 0x000fe20000000000 */
[----:B------:R-:W-:Y:S02]  /*6c80*/  IMAD.MOV R182, RZ, RZ, -R182 ;  /* 0x000000ffffb67224 */ /* 0x000fe400078e0ab6 */
[----:B------:R-:W-:Y:S01]  /*6c90*/  @!P1 IMAD.IADD R180, R180, 0x1, -R3 ;  /* 0x00000001b4b49824 */ /* 0x000fe200078e0a03 */
[----:B------:R-:W-:Y:S01]  /*6ca0*/  ISETP.GE.AND P1, PT, R98, RZ, PT ;  /* 0x000000ff6200720c */ /* 0x000fe20003f26270 */
[----:B------:R-:W-:-:S04]  /*6cb0*/  IMAD.HI.U32 R98, R5, R181, RZ ;  /* 0x000000b505627227 */ /* 0x000fc800078e00ff */
[C---:B------:R-:W-:Y:S01]  /*6cc0*/  IMAD R235, R3.reuse, R182, R235 ;  /* 0x000000b603eb7224 */ /* 0x040fe200078e02eb */
[----:B------:R-:W-:Y:S01]  /*6cd0*/  IABS R182, R103 ;  /* 0x0000006700b67213 */ /* 0x000fe20000000000 */
[----:B------:R-:W-:Y:S02]  /*6ce0*/  IMAD.MOV R98, RZ, RZ, -R98 ;  /* 0x000000ffff627224 */ /* 0x000fe400078e0a62 */
[----:B------:R-:W-:Y:S01]  /*6cf0*/  @!P6 IMAD.IADD R186, R186, 0x1, -R3 ;  /* 0x00000001babae824 */ /* 0x000fe200078e0a03 */
[C---:B------:R-:W-:Y:S01]  /*6d00*/  ISETP.GT.U32.AND P6, PT, R3.reuse, R235, PT ;  /* 0x000000eb0300720c */ /* 0x040fe20003fc4070 */
[----:B------:R-:W-:Y:S02]  /*6d10*/  IMAD R181, R3, R98, R181 ;  /* 0x0000006203b57224 */ /* 0x000fe400078e02b5 */
[----:B------:R-:W-:Y:S01]  /*6d20*/  @!P0 IMAD.IADD R124, R124, 0x1, -R3 ;  /* 0x000000017c7c8824 */ /* 0x000fe200078e0a03 */
[----:B------:R-:W-:Y:S01]  /*6d30*/  ISETP.GE.AND P0, PT, R100, RZ, PT ;  /* 0x000000ff6400720c */ /* 0x000fe20003f06270 */
[----:B------:R-:W-:-:S02]  /*6d40*/  IMAD.MOV.U32 R98, RZ, RZ, R180 ;  /* 0x000000ffff627224 */ /* 0x000fc400078e00b4 */
[----:B------:R-:W-:Y:S01]  /*6d50*/  @!P4 IMAD.IADD R175, R175, 0x1, -R3 ;  /* 0x00000001afafc824 */ /* 0x000fe200078e0a03 */
[----:B------:R-:W-:Y:S01]  /*6d60*/  ISETP.GE.AND P4, PT, R99, RZ, PT ;  /* 0x000000ff6300720c */ /* 0x000fe20003f86270 */
[----:B------:R-:W-:-:S04]  /*6d70*/  IMAD.HI.U32 R99, R5, R105, RZ ;  /* 0x0000006905637227 */ /* 0x000fc800078e00ff */
[----:B------:R-:W-:Y:S01]  /*6d80*/  @!P2 IMAD.MOV R98, RZ, RZ, -R98 ;  /* 0x000000ffff62a224 */ /* 0x000fe200078e0a62 */
[----:B------:R-:W-:Y:S01]  /*6d90*/  ISETP.GT.U32.AND P2, PT, R3, R124, PT ;  /* 0x0000007c0300720c */ /* 0x000fe20003f44070 */
[----:B------:R-:W-:Y:S02]  /*6da0*/  IMAD.MOV R180, RZ, RZ, -R99 ;  /* 0x000000ffffb47224 */ /* 0x000fe400078e0a63 */
[----:B------:R-:W-:Y:S01]  /*6db0*/  IMAD.MOV.U32 R99, RZ, RZ, R176 ;  /* 0x000000ffff637224 */ /* 0x000fe200078e00b0 */
[----:B------:R-:W-:Y:S01]  /*6dc0*/  IABS R176, R104 ;  /* 0x0000006800b07213 */ /* 0x000fe20000000000 */
[----:B------:R-:W-:Y:S02]  /*6dd0*/  IMAD.MOV.U32 R100, RZ, RZ, R175 ;  /* 0x000000ffff647224 */ /* 0x000fe400078e00af */
[----:B------:R-:W-:Y:S02]  /*6de0*/  @!P6 IMAD.IADD R235, R235, 0x1, -R3 ;  /* 0x00000001ebebe824 */ /* 0x000fe400078e0a03 */
[----:B------:R-:W-:Y:S01]  /*6df0*/  @!P3 IMAD.MOV R99, RZ, RZ, -R99 ;  /* 0x000000ffff63b224 */ /* 0x000fe200078e0a63 */
[C---:B------:R-:W-:Y:S01]  /*6e00*/  ISETP.GT.U32.AND P3, PT, R3.reuse, R186, PT ;  /* 0x000000ba0300720c */ /* 0x040fe20003f64070 */
[----:B------:R-:W-:Y:S01]  /*6e10*/  @!P5 IMAD.MOV R100, RZ, RZ, -R100 ;  /* 0x000000ffff64d224 */ /* 0x000fe200078e0a64 */
[C---:B------:R-:W-:Y:S01]  /*6e20*/  ISETP.GT.U32.AND P5, PT, R3.reuse, R181, PT ;  /* 0x000000b50300720c */ /* 0x040fe20003fa4070 */
[C---:B------:R-:W-:Y:S01]  /*6e30*/  IMAD R105, R3.reuse, R180, R105 ;  /* 0x000000b403697224 */ /* 0x040fe200078e0269 */
[----:B------:R-:W-:Y:S01]  /*6e40*/  ISETP.GT.U32.AND P6, PT, R3, R235, PT ;  /* 0x000000eb0300720c */ /* 0x000fe20003fc4070 */
[----:B------:R-:W-:-:S04]  /*6e50*/  IMAD.HI.U32 R175, R5, R182, RZ ;  /* 0x000000b605af7227 */ /* 0x000fc800078e00ff */
[----:B------:R-:W-:Y:S01]  /*6e60*/  @!P2 IMAD.IADD R124, R124, 0x1, -R3 ;  /* 0x000000017c7ca824 */ /* 0x000fe200078e0a03 */
[----:B------:R-:W-:Y:S01]  /*6e70*/  ISETP.GT.U32.AND P2, PT, R3, R105, PT ;  /* 0x000000690300720c */ /* 0x000fe20003f44070 */
[----:B------:R-:W-:Y:S02]  /*6e80*/  IMAD.MOV R175, RZ, RZ, -R175 ;  /* 0x000000ffffaf7224 */ /* 0x000fe400078e0aaf */
[--C-:B------:R-:W-:Y:S01]  /*6e90*/  @!P3 IMAD.IADD R186, R186, 0x1, -R3.reuse ;  /* 0x00000001babab824 */ /* 0x100fe200078e0a03 */
[----:B------:R-:W-:Y:S01]  /*6ea0*/  ISETP.GE.AND P3, PT, R101, RZ, PT ;  /* 0x000000ff6500720c */ /* 0x000fe20003f66270 */
[----:B------:R-:W-:Y:S01]  /*6eb0*/  IMAD R182, R3, R175, R182 ;  /* 0x000000af03b67224 */ /* 0x000fe200078e02b6 */
[----:B------:R-:W-:Y:S01]  /*6ec0*/  IABS R175, R107 ;  /* 0x0000006b00af7213 */ /* 0x000fe20000000000 */
[--C-:B------:R-:W-:Y:S02]  /*6ed0*/  @!P5 IMAD.IADD R181, R181, 0x1, -R3.reuse ;  /* 0x00000001b5b5d824 */ /* 0x100fe400078e0a03 */
[----:B------:R-:W-:Y:S01]  /*6ee0*/  @!P6 IMAD.IADD R235, R235, 0x1, -R3 ;  /* 0x00000001ebebe824 */ /* 0x000fe200078e0a03 */
[C---:B------:R-:W-:Y:S01]  /*6ef0*/  ISETP.GT.U32.AND P6, PT, R3.reuse, R182, PT ;  /* 0x000000b60300720c */ /* 0x040fe20003fc4070 */
[----:B------:R-:W-:Y:S01]  /*6f00*/  IMAD.MOV.U32 R101, RZ, RZ, R124 ;  /* 0x000000ffff657224 */ /* 0x000fe200078e007c */
[----:B------:R-:W-:Y:S01]  /*6f10*/  ISETP.GT.U32.AND P5, PT, R3, R181, PT ;  /* 0x000000b50300720c */ /* 0x000fe20003fa4070 */
[----:B------:R-:W-:-:S04]  /*6f20*/  IMAD.HI.U32 R124, R5, R236, RZ ;  /* 0x000000ec057c7227 */ /* 0x000fc800078e00ff */
[----:B------:R-:W-:-:S04]  /*6f30*/  IMAD.HI.U32 R180, R5, R176, RZ ;  /* 0x000000b005b47227 */ /* 0x000fc800078e00ff */
[--C-:B------:R-:W-:Y:S02]  /*6f40*/  @!P2 IMAD.IADD R105, R105, 0x1, -R3.reuse ;  /* 0x000000016969a824 */ /* 0x100fe400078e0a03 */
[----:B------:R-:W-:Y:S02]  /*6f50*/  IMAD.MOV R124, RZ, RZ, -R124 ;  /* 0x000000ffff7c7224 */ /* 0x000fe400078e0a7c */
[----:B------:R-:W-:Y:S01]  /*6f60*/  IMAD.MOV R180, RZ, RZ, -R180 ;  /* 0x000000ffffb47224 */ /* 0x000fe200078e0ab4 */
[C---:B------:R-:W-:Y:S01]  /*6f70*/  ISETP.GT.U32.AND P2, PT, R3.reuse, R105, PT ;  /* 0x000000690300720c */ /* 0x040fe20003f44070 */
[C---:B------:R-:W-:Y:S01]  /*6f80*/  IMAD R124, R3.reuse, R124, R236 ;  /* 0x0000007c037c7224 */ /* 0x040fe200078e02ec */
[----:B------:R-:W-:Y:S01]  /*6f90*/  IABS R236, R110 ;  /* 0x0000006e00ec7213 */ /* 0x000fe20000000000 */
[C---:B------:R-:W-:Y:S01]  /*6fa0*/  IMAD R176, R3.reuse, R180, R176 ;  /* 0x000000b403b07224 */ /* 0x040fe200078e02b0 */
[----:B------:R-:W-:Y:S01]  /*6fb0*/  IABS R180, R109 ;  /* 0x0000006d00b47213 */ /* 0x000fe20000000000 */
[--C-:B------:R-:W-:Y:S01]  /*6fc0*/  @!P6 IMAD.IADD R182, R182, 0x1, -R3.reuse ;  /* 0x00000001b6b6e824 */ /* 0x100fe200078e0a03 */
[----:B------:R-:W-:Y:S01]  /*6fd0*/  ISETP.GT.U32.AND P6, PT, R3, R124, PT ;  /* 0x0000007c0300720c */ /* 0x000fe20003fc4070 */
[----:B------:R-:W-:Y:S01]  /*6fe0*/  @!P5 IMAD.IADD R181, R181, 0x1, -R3 ;  /* 0x00000001b5b5d824 */ /* 0x000fe200078e0a03 */
[----:B------:R-:W-:Y:S01]  /*6ff0*/  ISETP.GT.U32.AND P5, PT, R3, R176, PT ;  /* 0x000000b00300720c */ /* 0x000fe20003fa4070 */
[----:B------:R-:W-:Y:S01]  /*7000*/  @!P1 IMAD.MOV R101, RZ, RZ, -R101 ;  /* 0x000000ffff659224 */ /* 0x000fe200078e0a65 */
[----:B------:R-:W-:Y:S01]  /*7010*/  ISETP.GE.AND P1, PT, R102, RZ, PT ;  /* 0x000000ff6600720c */ /* 0x000fe20003f26270 */
[----:B------:R-:W-:-:S04]  /*7020*/  IMAD.HI.U32 R102, R5, R175, RZ ;  /* 0x000000af05667227 */ /* 0x000fc800078e00ff */
[----:B------:R-:W-:Y:S01]  /*7030*/  @!P2 IMAD.IADD R105, R105, 0x1, -R3 ;  /* 0x000000016969a824 */ /* 0x000fe200078e0a03 */
[----:B------:R-:W-:Y:S01]  /*7040*/  ISETP.GE.AND P2, PT, R103, RZ, PT ;  /* 0x000000ff6700720c */ /* 0x000fe20003f46270 */
[----:B------:R-:W-:Y:S02]  /*7050*/  IMAD.MOV R102, RZ, RZ, -R102 ;  /* 0x000000ffff667224 */ /* 0x000fe400078e0a66 */
[----:B------:R-:W-:-:S04]  /*7060*/  IMAD.HI.U32 R103, R5, R180, RZ ;  /* 0x000000b405677227 */ /* 0x000fc800078e00ff */
[C---:B------:R-:W-:Y:S02]  /*7070*/  IMAD R175, R3.reuse, R102, R175 ;  /* 0x0000006603af7224 */ /* 0x040fe400078e02af */
[----:B------:R-:W-:Y:S02]  /*7080*/  @!P6 IMAD.IADD R124, R124, 0x1, -R3 ;  /* 0x000000017c7ce824 */ /* 0x000fe400078e0a03 */
[----:B------:R-:W-:Y:S02]  /*7090*/  IMAD.MOV R103, RZ, RZ, -R103 ;  /* 0x000000ffff677224 */ /* 0x000fe400078e0a67 */
[----:B------:R-:W-:Y:S01]  /*70a0*/  IMAD.MOV.U32 R102, RZ, RZ, R186 ;  /* 0x000000ffff667224 */ /* 0x000fe200078e00ba */
[C---:B------:R-:W-:Y:S01]  /*70b0*/  ISETP.GT.U32.AND P6, PT, R3.reuse, R124, PT ;  /* 0x0000007c0300720c */ /* 0x040fe20003fc4070 */
[----:B------:R-:W-:Y:S01]  /*70c0*/  @!P5 IMAD.IADD R176, R176, 0x1, -R3 ;  /* 0x00000001b0b0d824 */ /* 0x000fe200078e0a03 */
[----:B------:R-:W-:Y:S01]  /*70d0*/  ISETP.GE.AND P5, PT, R104, RZ, PT ;  /* 0x000000ff6800720c */ /* 0x000fe20003fa6270 */
[----:B------:R-:W-:-:S02]  /*70e0*/  IMAD R180, R3, R103, R180 ;  /* 0x0000006703b47224 */ /* 0x000fc400078e02b4 */
[----:B------:R-:W-:Y:S01]  /*70f0*/  @!P4 IMAD.MOV R102, RZ, RZ, -R102 ;  /* 0x000000ffff66c224 */ /* 0x000fe200078e0a66 */
[----:B------:R-:W-:Y:S01]  /*7100*/  ISETP.GT.U32.AND P4, PT, R3, R182, PT ;  /* 0x000000b60300720c */ /* 0x000fe20003f84070 */
[----:B------:R-:W-:Y:S02]  /*7110*/  IMAD.MOV.U32 R104, RZ, RZ, R181 ;  /* 0x000000ffff687224 */ /* 0x000fe400078e00b5 */
[----:B------:R-:W-:-:S04]  /*7120*/  IMAD.HI.U32 R186, R5, R239, RZ ;  /* 0x000000ef05ba7227 */ /* 0x000fc800078e00ff */
[----:B------:R-:W-:Y:S02]  /*7130*/  IMAD.MOV.U32 R103, RZ, RZ, R235 ;  /* 0x000000ffff677224 */ /* 0x000fe400078e00eb */
[----:B------:R-:W-:Y:S01]  /*7140*/  @!P3 IMAD.MOV R104, RZ, RZ, -R104 ;  /* 0x000000ffff68b224 */ /* 0x000fe200078e0a68 */
[C---:B------:R-:W-:Y:S01]  /*7150*/  ISETP.GT.U32.AND P3, PT, R3.reuse, R180, PT ;  /* 0x000000b40300720c */ /* 0x040fe20003f64070 */
[----:B------:R-:W-:Y:S02]  /*7160*/  IMAD.MOV R186, RZ, RZ, -R186 ;  /* 0x000000ffffba7224 */ /* 0x000fe400078e0aba */
[----:B------:R-:W-:Y:S01]  /*7170*/  @!P0 IMAD.MOV R103, RZ, RZ, -R103 ;  /* 0x000000ffff678224 */ /* 0x000fe200078e0a67 */
[C---:B------:R-:W-:Y:S01]  /*7180*/  ISETP.GT.U32.AND P0, PT, R3.reuse, R176, PT ;  /* 0x000000b00300720c */ /* 0x040fe20003f04070 */
[----:B------:R-:W-:Y:S01]  /*7190*/  IMAD R181, R3, R186, R239 ;  /* 0x000000ba03b57224 */ /* 0x000fe200078e02ef */
[----:B------:R-:W-:Y:S01]  /*71a0*/  IABS R186, R111 ;  /* 0x0000006f00ba7213 */ /* 0x000fe20000000000 */
[----:B------:R-:W-:-:S02]  /*71b0*/  @!P6 IMAD.IADD R124, R124, 0x1, -R3 ;  /* 0x000000017c7ce824 */ /* 0x000fc400078e0a03 */
[----:B------:R-:W-:Y:S01]  /*71c0*/  @!P4 IMAD.IADD R182, R182, 0x1, -R3 ;  /* 0x00000001b6b6c824 */ /* 0x000fe200078e0a03 */
[C---:B------:R-:W-:Y:S01]  /*71d0*/  ISETP.GT.U32.AND P6, PT, R3.reuse, R181, PT ;  /* 0x000000b50300720c */ /* 0x040fe20003fc4070 */
[----:B------:R-:W-:Y:S01]  /*71e0*/  @!P1 IMAD.MOV R105, RZ, RZ, -R105 ;  /* 0x000000ffff699224 */ /* 0x000fe200078e0a69 */
[----:B------:R-:W-:Y:S01]  /*71f0*/  ISETP.GT.U32.AND P4, PT, R3, R175, PT ;  /* 0x000000af0300720c */ /* 0x000fe20003f84070 */
[--C-:B------:R-:W-:Y:S01]  /*7200*/  @!P3 IMAD.IADD R180, R180, 0x1, -R3.reuse ;  /* 0x00000001b4b4b824 */ /* 0x100fe200078e0a03 */
[----:B------:R-:W-:Y:S01]  /*7210*/  ISETP.GE.AND P1, PT, R106, RZ, PT ;  /* 0x000000ff6a00720c */ /* 0x000fe20003f26270 */
[----:B------:R-:W-:Y:S02]  /*7220*/  IMAD.MOV.U32 R106, RZ, RZ, R182 ;  /* 0x000000ffff6a7224 */ /* 0x000fe400078e00b6 */
[----:B------:R-:W-:Y:S01]  /*7230*/  @!P0 IMAD.IADD R176, R176, 0x1, -R3 ;  /* 0x00000001b0b08824 */ /* 0x000fe200078e0a03 */
[----:B------:R-:W-:Y:S01]  /*7240*/  ISETP.GE.AND P0, PT, R109, RZ, PT ;  /* 0x000000ff6d00720c */ /* 0x000fe20003f06270 */
[----:B------:R-:W-:Y:S01]  /*7250*/  IMAD.HI.U32 R109, R5, R236, RZ ;  /* 0x000000ec056d7227 */ /* 0x000fe200078e00ff */
[----:B------:R-:W-:-:S03]  /*7260*/  ISETP.GT.U32.AND P3, PT, R3, R180, PT ;  /* 0x000000b40300720c */ /* 0x000fc60003f64070 */
[----:B------:R-:W-:Y:S02]  /*7270*/  @!P6 IMAD.IADD R181, R181, 0x1, -R3 ;  /* 0x00000001b5b5e824 */ /* 0x000fe400078e0a03 */
[----:B------:R-:W-:Y:S02]  /*7280*/  IMAD.MOV R109, RZ, RZ, -R109 ;  /* 0x000000ffff6d7224 */ /* 0x000fe400078e0a6d */
[----:B------:R-:W-:Y:S01]  /*7290*/  @!P4 IMAD.IADD R175, R175, 0x1, -R3 ;  /* 0x00000001afafc824 */ /* 0x000fe200078e0a03 */
[----:B------:R-:W-:Y:S01]  /*72a0*/  ISETP.GE.AND P4, PT, R108, RZ, PT ;  /* 0x000000ff6c00720c */ /* 0x000fe20003f86270 */
[----:B------:R-:W-:Y:S01]  /*72b0*/  @!P2 IMAD.MOV R106, RZ, RZ, -R106 ;  /* 0x000000ffff6aa224 */ /* 0x000fe200078e0a6a */
[----:B------:R-:W-:Y:S01]  /*72c0*/  IABS R108, R113 ;  /* 0x00000071006c7213 */ /* 0x000fe20000000000 */
[----:B------:R-:W-:Y:S01]  /*72d0*/  IMAD R182, R3, R109, R236 ;  /* 0x0000006d03b67224 */ /* 0x000fe200078e02ec */
[----:B------:R-:W-:Y:S01]  /*72e0*/  ISETP.GE.AND P2, PT, R107, RZ, PT ;  /* 0x000000ff6b00720c */ /* 0x000fe20003f46270 */
[----:B------:R-:W-:Y:S01]  /*72f0*/  IMAD.MOV.U32 R107, RZ, RZ, R176 ;  /* 0x000000ffff6b7224 */ /* 0x000fe200078e00b0 */
[----:B------:R-:W-:Y:S01]  /*7300*/  ISETP.GT.U32.AND P6, PT, R3, R181, PT ;  /* 0x000000b50300720c */ /* 0x000fe20003fc4070 */
[----:B------:R-:W-:-:S04]  /*7310*/  IMAD.HI.U32 R109, R5, R186, RZ ;  /* 0x000000ba056d7227 */ /* 0x000fc800078e00ff */
[----:B------:R-:W-:Y:S02]  /*7320*/  IMAD.MOV.U32 R176, RZ, RZ, R108 ;  /* 0x000000ffffb07224 */ /* 0x000fe400078e006c */
[----:B------:R-:W-:Y:S01]  /*7330*/  @!P3 IMAD.IADD R180, R180, 0x1, -R3 ;  /* 0x00000001b4b4b824 */ /* 0x000fe200078e0a03 */
[C---:B------:R-:W-:Y:S01]  /*7340*/  ISETP.GT.U32.AND P3, PT, R3.reuse, R182, PT ;  /* 0x000000b60300720c */ /* 0x040fe20003f64070 */
[----:B------:R-:W-:Y:S02]  /*7350*/  IMAD.MOV.U32 R108, RZ, RZ, R124 ;  /* 0x000000ffff6c7224 */ /* 0x000fe400078e007c */
[----:B------:R-:W-:Y:S01]  /*7360*/  @!P5 IMAD.MOV R107, RZ, RZ, -R107 ;  /* 0x000000ffff6bd224 */ /* 0x000fe200078e0a6b */
[----:B------:R-:W-:Y:S01]  /*7370*/  ISETP.GT.U32.AND P5, PT, R3, R175, PT ;  /* 0x000000af0300720c */ /* 0x000fe20003fa4070 */
[----:B------:R-:W-:Y:S02]  /*7380*/  IMAD.MOV R124, RZ, RZ, -R109 ;  /* 0x000000ffff7c7224 */ /* 0x000fe400078e0a6d */
[----:B------:R-:W-:-:S02]  /*7390*/  IMAD.MOV.U32 R109, RZ, RZ, R180 ;  /* 0x000000ffff6d7224 */ /* 0x000fc400078e00b4 */
[----:B------:R-:W-:Y:S01]  /*73a0*/  IMAD R180, R3, R124, R186 ;  /* 0x0000007c03b47224 */ /* 0x000fe200078e02ba */
[----:B------:R-:W-:Y:S01]  /*73b0*/  IABS R186, R114 ;  /* 0x0000007200ba7213 */ /* 0x000fe20000000000 */
[----:B------:R-:W-:Y:S01]  /*73c0*/  @!P1 IMAD.MOV R108, RZ, RZ, -R108 ;  /* 0x000000ffff6c9224 */ /* 0x000fe200078e0a6c */
[----:B------:R-:W-:Y:S01]  /*73d0*/  ISETP.GE.AND P1, PT, R110, RZ, PT ;  /* 0x000000ff6e00720c */ /* 0x000fe20003f26270 */
[----:B------:R-:W-:Y:S01]  /*73e0*/  @!P6 IMAD.IADD R181, R181, 0x1, -R3 ;  /* 0x00000001b5b5e824 */ /* 0x000fe200078e0a03 */
[----:B------:R-:W-:Y:S01]  /*73f0*/  ISETP.GT.U32.AND P6, PT, R3, R180, PT ;  /* 0x000000b40300720c */ /* 0x000fe20003fc4070 */
[----:B------:R-:W-:-:S04]  /*7400*/  IMAD.HI.U32 R110, R5, R176, RZ ;  /* 0x000000b0056e7227 */ /* 0x000fc800078e00ff */
[----:B------:R-:W-:Y:S02]  /*7410*/  IMAD.MOV R110, RZ, RZ, -R110 ;  /* 0x000000ffff6e7224 */ /* 0x000fe400078e0a6e */
[--C-:B------:R-:W-:Y:S01]  /*7420*/  @!P5 IMAD.IADD R175, R175, 0x1, -R3.reuse ;  /* 0x00000001afafd824 */ /* 0x100fe200078e0a03 */
[----:B------:R-:W-:Y:S01]  /*7430*/  ISETP.GE.AND P5, PT, R113, RZ, PT ;  /* 0x000000ff7100720c */ /* 0x000fe20003fa6270 */
[C---:B------:R-:W-:Y:S01]  /*7440*/  IMAD R124, R3.reuse, R110, R176 ;  /* 0x0000006e037c7224 */ /* 0x040fe200078e02b0 */
[----:B------:R-:W-:Y:S01]  /*7450*/  IABS R113, R116 ;  /* 0x0000007400717213 */ /* 0x000fe20000000000 */
[----:B------:R-:W-:Y:S01]  /*7460*/  @!P3 IMAD.IADD R182, R182, 0x1, -R3 ;  /* 0x00000001b6b6b824 */ /* 0x000fe200078e0a03 */
[----:B------:R-:W-:Y:S01]  /*7470*/  ISETP.GE.AND P3, PT, R116, RZ, PT ;  /* 0x000000ff7400720c */ /* 0x000fe20003f66270 */
[----:B------:R-:W-:Y:S01]  /*7480*/  IMAD.MOV.U32 R110, RZ, RZ, R175 ;  /* 0x000000ffff6e7224 */ /* 0x000fe200078e00af */
[----:B------:R-:W-:Y:S01]  /*7490*/  IABS R116, R112 ;  /* 0x0000007000747213 */ /* 0x000fe20000000000 */
[----:B------:R-:W-:Y:S01]  /*74a0*/  @!P6 IMAD.IADD R180, R180, 0x1, -R3 ;  /* 0x00000001b4b4e824 */ /* 0x000fe200078e0a03 */
[----:B------:R-:W-:Y:S01]  /*74b0*/  IABS R176, R115 ;  /* 0x0000007300b07213 */ /* 0x000fe20000000000 */
[----:B------:R-:W-:Y:S01]  /*74c0*/  @!P2 IMAD.MOV R110, RZ, RZ, -R110 ;  /* 0x000000ffff6ea224 */ /* 0x000fe200078e0a6e */
[----:B------:R-:W-:Y:S01]  /*74d0*/  ISETP.GT.U32.AND P2, PT, R3, R182, PT ;  /* 0x000000b60300720c */ /* 0x000fe20003f44070 */
[----:B------:R-:W-:Y:S01]  /*74e0*/  IMAD.HI.U32 R235, R5, R113, RZ ;  /* 0x0000007105eb7227 */ /* 0x000fe200078e00ff */
[----:B------:R-:W-:-:S03]  /*74f0*/  ISETP.GT.U32.AND P6, PT, R3, R180, PT ;  /* 0x000000b40300720c */ /* 0x000fc60003fc4070 */
[----:B------:R-:W-:Y:S01]  /*7500*/  @!P0 IMAD.MOV R109, RZ, RZ, -R109 ;  /* 0x000000ffff6d8224 */ /* 0x000fe200078e0a6d */
[----:B------:R-:W-:Y:S01]  /*7510*/  ISETP.GE.AND P0, PT, R111, RZ, PT ;  /* 0x000000ff6f00720c */ /* 0x000fe20003f06270 */
[----:B------:R-:W-:Y:S02]  /*7520*/  IMAD.MOV.U32 R111, RZ, RZ, R181 ;  /* 0x000000ffff6f7224 */ /* 0x000fe400078e00b5 */
[----:B------:R-:W-:-:S04]  /*7530*/  IMAD.HI.U32 R175, R5, R116, RZ ;  /* 0x0000007405af7227 */ /* 0x000fc800078e00ff */
[----:B------:R-:W-:Y:S02]  /*7540*/  IMAD.MOV R181, RZ, RZ, -R235 ;  /* 0x000000ffffb57224 */ /* 0x000fe400078e0aeb */
[----:B------:R-:W-:Y:S02]  /*7550*/  IMAD.MOV R175, RZ, RZ, -R175 ;  /* 0x000000ffffaf7224 */ /* 0x000fe400078e0aaf */
[----:B------:R-:W-:Y:S01]  /*7560*/  @!P4 IMAD.MOV R111, RZ, RZ, -R111 ;  /* 0x000000ffff6fc224 */ /* 0x000fe200078e0a6f */
[C---:B------:R-:W-:Y:S01]  /*7570*/  ISETP.GT.U32.AND P4, PT, R3.reuse, R124, PT ;  /* 0x0000007c0300720c */ /* 0x040fe20003f84070 */
[C---:B------:R-:W-:Y:S02]  /*7580*/  IMAD R181, R3.reuse, R181, R113 ;  /* 0x000000b503b57224 */ /* 0x040fe400078e0271 */
[C---:B------:R-:W-:Y:S01]  /*7590*/  IMAD R116, R3.reuse, R175, R116 ;  /* 0x000000af03747224 */ /* 0x040fe200078e0274 */
[----:B------:R-:W-:Y:S01]  /*75a0*/  IABS R175, R117 ;  /* 0x0000007500af7213 */ /* 0x000fe20000000000 */
[--C-:B------:R-:W-:Y:S01]  /*75b0*/  @!P2 IMAD.IADD R182, R182, 0x1, -R3.reuse ;  /* 0x00000001b6b6a824 */ /* 0x100fe200078e0a03 */
[C---:B------:R-:W-:Y:S01]  /*75c0*/  ISETP.GT.U32.AND P2, PT, R3.reuse, R181, PT ;  /* 0x000000b50300720c */ /* 0x040fe20003f44070 */
[----:B------:R-:W-:Y:S01]  /*75d0*/  @!P6 IMAD.IADD R180, R180, 0x1, -R3 ;  /* 0x00000001b4b4e824 */ /* 0x000fe200078e0a03 */
[----:B------:R-:W-:Y:S01]  /*75e0*/  ISETP.GT.U32.AND P6, PT, R3, R116, PT ;  /* 0x000000740300720c */ /* 0x000fe20003fc4070 */
[----:B------:R-:W-:-:S04]  /*75f0*/  IMAD.HI.U32 R113, R5, R176, RZ ;  /* 0x000000b005717227 */ /* 0x000fc800078e00ff */
[----:B------:R-:W-:Y:S01]  /*7600*/  @!P4 IMAD.IADD R124, R124, 0x1, -R3 ;  /* 0x000000017c7cc824 */ /* 0x000fe200078e0a03 */
[----:B------:R-:W-:Y:S01]  /*7610*/  ISETP.GE.AND P4, PT, R112, RZ, PT ;  /* 0x000000ff7000720c */ /* 0x000fe20003f86270 */
[----:B------:R-:W-:-:S04]  /*7620*/  IMAD.HI.U32 R235, R5, R186, RZ ;  /* 0x000000ba05eb7227 */ /* 0x000fc800078e00ff */
[----:B------:R-:W-:Y:S01]  /*7630*/  @!P2 IMAD.IADD R181, R181, 0x1, -R3 ;  /* 0x00000001b5b5a824 */ /* 0x000fe200078e0a03 */
[C---:B------:R-:W-:Y:S01]  /*7640*/  ISETP.GT.U32.AND P2, PT, R3.reuse, R124, PT ;  /* 0x0000007c0300720c */ /* 0x040fe20003f44070 */
[----:B------:R-:W-:Y:S02]  /*7650*/  IMAD.MOV R113, RZ, RZ, -R113 ;  /* 0x000000ffff717224 */ /* 0x000fe400078e0a71 */
[----:B------:R-:W-:Y:S02]  /*7660*/  IMAD.MOV R235, RZ, RZ, -R235 ;  /* 0x000000ffffeb7224 */ /* 0x000fe400078e0aeb */
[----:B------:R-:W-:Y:S01]  /*7670*/  @!P6 IMAD.IADD R116, R116, 0x1, -R3 ;  /* 0x000000017474e824 */ /* 0x000fe200078e0a03 */
[----:B------:R-:W-:Y:S01]  /*7680*/  ISETP.GT.U32.AND P6, PT, R3, R181, PT ;  /* 0x000000b50300720c */ /* 0x000fe20003fc4070 */
[----:B------:R-:W-:-:S04]  /*7690*/  IMAD.HI.U32 R236, R5, R175, RZ ;  /* 0x000000af05ec7227 */ /* 0x000fc800078e00ff */
[C---:B------:R-:W-:Y:S02]  /*76a0*/  IMAD R176, R3.reuse, R113, R176 ;  /* 0x0000007103b07224 */ /* 0x040fe400078e02b0 */
[C---:B------:R-:W-:Y:S01]  /*76b0*/  IMAD R186, R3.reuse, R235, R186 ;  /* 0x000000eb03ba7224 */ /* 0x040fe200078e02ba */
[----:B------:R-:W-:Y:S01]  /*76c0*/  IABS R235, R118 ;  /* 0x0000007600eb7213 */ /* 0x000fe20000000000 */
[----:B------:R-:W-:Y:S02]  /*76d0*/  IMAD.MOV.U32 R113, RZ, RZ, R180 ;  /* 0x000000ffff717224 */ /* 0x000fe400078e00b4 */
[----:B------:R-:W-:Y:S01]  /*76e0*/  IMAD.MOV.U32 R112, RZ, RZ, R182 ;  /* 0x000000ffff707224 */ /* 0x000fe200078e00b6 */
[----:B------:R-:W-:Y:S01]  /*76f0*/  IABS R182, R119 ;  /* 0x0000007700b67213 */ /* 0x000fe20000000000 */
[----:B------:R-:W-:Y:S02]  /*7700*/  IMAD.MOV R236, RZ, RZ, -R236 ;  /* 0x000000ffffec7224 */ /* 0x000fe400078e0aec */
[----:B------:R-:W-:Y:S01]  /*7710*/  @!P0 IMAD.MOV R113, RZ, RZ, -R113 ;  /* 0x000000ffff718224 */ /* 0x000fe200078e0a71 */
[C---:B------:R-:W-:Y:S01]  /*7720*/  ISETP.GT.U32.AND P0, PT, R3.reuse, R186, PT ;  /* 0x000000ba0300720c */ /* 0x040fe20003f04070 */
[----:B------:R-:W-:Y:S01]  /*7730*/  @!P1 IMAD.MOV R112, RZ, RZ, -R112 ;  /* 0x000000ffff709224 */ /* 0x000fe200078e0a70 */
[C---:B------:R-:W-:Y:S01]  /*7740*/  ISETP.GT.U32.AND P1, PT, R3.reuse, R116, PT ;  /* 0x000000740300720c */ /* 0x040fe20003f24070 */
[----:B------:R-:W-:-:S02]  /*7750*/  IMAD R180, R3, R236, R175 ;  /* 0x000000ec03b47224 */ /* 0x000fc400078e02af */
[--C-:B------:R-:W-:Y:S01]  /*7760*/  @!P2 IMAD.IADD R124, R124, 0x1, -R3.reuse ;  /* 0x000000017c7ca824 */ /* 0x100fe200078e0a03 */
[----:B------:R-:W-:Y:S01]  /*7770*/  ISETP.GT.U32.AND P2, PT, R3, R176, PT ;  /* 0x000000b00300720c */ /* 0x000fe20003f44070 */
[----:B------:R-:W-:Y:S01]  /*7780*/  @!P6 IMAD.IADD R181, R181, 0x1, -R3 ;  /* 0x00000001b5b5e824 */ /* 0x000fe200078e0a03 */
[----:B------:R-:W-:Y:S01]  /*7790*/  ISETP.GT.U32.AND P6, PT, R3, R180, PT ;  /* 0x000000b40300720c */ /* 0x000fe20003fc4070 */
[----:B------:R-:W-:-:S04]  /*77a0*/  IMAD.HI.U32 R175, R5, R235, RZ ;  /* 0x000000eb05af7227 */ /* 0x000fc800078e00ff */
[----:B------:R-:W-:Y:S02]  /*77b0*/  IMAD.MOV R175, RZ, RZ, -R175 ;  /* 0x000000ffffaf7224 */ /* 0x000fe400078e0aaf */
[--C-:B------:R-:W-:Y:S01]  /*77c0*/  @!P0 IMAD.IADD R186, R186, 0x1, -R3.reuse ;  /* 0x00000001baba8824 */ /* 0x100fe200078e0a03 */
[----:B------:R-:W-:Y:S01]  /*77d0*/  ISETP.GE.AND P0, PT, R115, RZ, PT ;  /* 0x000000ff7300720c */ /* 0x000fe20003f06270 */
[----:B------:R-:W-:Y:S01]  /*77e0*/  @!P1 IMAD.IADD R116, R116, 0x1, -R3 ;  /* 0x0000000174749824 */ /* 0x000fe200078e0a03 */
[----:B------:R-:W-:Y:S01]  /*77f0*/  ISETP.GE.AND P1, PT, R114, RZ, PT ;  /* 0x000000ff7200720c */ /* 0x000fe20003f26270 */
[C---:B------:R-:W-:Y:S01]  /*7800*/  IMAD R175, R3.reuse, R175, R235 ;  /* 0x000000af03af7224 */ /* 0x040fe200078e02eb */
[----:B------:R-:W-:Y:S01]  /*7810*/  IABS R235, R158 ;  /* 0x0000009e00eb7213 */ /* 0x000fe20000000000 */
[--C-:B------:R-:W-:Y:S01]  /*7820*/  @!P2 IMAD.IADD R176, R176, 0x1, -R3.reuse ;  /* 0x00000001b0b0a824 */ /* 0x100fe200078e0a03 */
[C---:B------:R-:W-:Y:S01]  /*7830*/  ISETP.GT.U32.AND P2, PT, R3.reuse, R186, PT ;  /* 0x000000ba0300720c */ /* 0x040fe20003f44070 */
[----:B------:R-:W-:Y:S01]  /*7840*/  @!P4 IMAD.MOV R116, RZ, RZ, -R116 ;  /* 0x000000ffff74c224 */ /* 0x000fe200078e0a74 */
[C---:B------:R-:W-:Y:S01]  /*7850*/  ISETP.GT.U32.AND P4, PT, R3.reuse, R175, PT ;  /* 0x000000af0300720c */ /* 0x040fe20003f84070 */
[----:B------:R-:W-:Y:S01]  /*7860*/  @!P6 IMAD.IADD R180, R180, 0x1, -R3 ;  /* 0x00000001b4b4e824 */ /* 0x000fe200078e0a03 */
[----:B------:R-:W-:Y:S01]  /*7870*/  ISETP.GT.U32.AND P6, PT, R3, R176, PT ;  /* 0x000000b00300720c */ /* 0x000fe20003fc4070 */
[----:B------:R-:W-:-:S04]  /*7880*/  IMAD.HI.U32 R236, R5, R182, RZ ;  /* 0x000000b605ec7227 */ /* 0x000fc800078e00ff */
[----:B------:R-:W-:Y:S02]  /*7890*/  IMAD.MOV.U32 R115, RZ, RZ, R181 ;  /* 0x000000ffff737224 */ /* 0x000fe400078e00b5 */
[----:B------:R-:W-:Y:S02]  /*78a0*/  IMAD.MOV R236, RZ, RZ, -R236 ;  /* 0x000000ffffec7224 */ /* 0x000fe400078e0aec */
[----:B------:R-:W-:Y:S01]  /*78b0*/  @!P3 IMAD.MOV R115, RZ, RZ, -R115 ;  /* 0x000000ffff73b224 */ /* 0x000fe200078e0a73 */
[----:B------:R-:W-:Y:S01]  /*78c0*/  ISETP.GE.AND P3, PT, R117, RZ, PT ;  /* 0x000000ff7500720c */ /* 0x000fe20003f66270 */
[----:B------:R-:W-:Y:S01]  /*78d0*/  IMAD.MOV.U32 R114, RZ, RZ, R124 ;  /* 0x000000ffff727224 */ /* 0x000fe200078e007c */
[----:B------:R-:W-:Y:S01]  /*78e0*/  IABS R117, R121 ;  /* 0x0000007900757213 */ /* 0x000fe20000000000 */
[----:B------:R-:W-:Y:S01]  /*78f0*/  IMAD R124, R3, R236, R182 ;  /* 0x000000ec037c7224 */ /* 0x000fe200078e02b6 */
[----:B------:R-:W-:Y:S01]  /*7900*/  IABS R182, R120 ;  /* 0x0000007800b67213 */ /* 0x000fe20000000000 */
[--C-:B------:R-:W-:Y:S01]  /*7910*/  @!P2 IMAD.IADD R186, R186, 0x1, -R3.reuse ;  /* 0x00000001babaa824 */ /* 0x100fe200078e0a03 */
[----:B------:R-:W-:Y:S01]  /*7920*/  ISETP.GE.AND P2, PT, R118, RZ, PT ;  /* 0x000000ff7600720c */ /* 0x000fe20003f46270 */
[--C-:B------:R-:W-:Y:S01]  /*7930*/  @!P4 IMAD.IADD R175, R175, 0x1, -R3.reuse ;  /* 0x00000001afafc824 */ /* 0x100fe200078e0a03 */
[----:B------:R-:W-:Y:S01]  /*7940*/  ISETP.GE.AND P4, PT, R158, RZ, PT ;  /* 0x000000ff9e00720c */ /* 0x000fe20003f86270 */
[----:B------:R-:W-:Y:S01]  /*7950*/  @!P6 IMAD.IADD R176, R176, 0x1, -R3 ;  /* 0x00000001b0b0e824 */ /* 0x000fe200078e0a03 */
[----:B------:R-:W-:Y:S01]  /*7960*/  ISETP.GT.U32.AND P6, PT, R3, R124, PT ;  /* 0x0000007c0300720c */ /* 0x000fe20003fc4070 */
[----:B------:R-:W-:-:S02]  /*7970*/  IMAD.MOV.U32 R158, RZ, RZ, R117 ;  /* 0x000000ffff9e7224 */ /* 0x000fc400078e0075 */
[----:B------:R-:W-:Y:S02]  /*7980*/  IMAD.MOV.U32 R117, RZ, RZ, R186 ;  /* 0x000000ffff757224 */ /* 0x000fe400078e00ba */
[----:B------:R-:W-:Y:S01]  /*7990*/  @!P5 IMAD.MOV R114, RZ, RZ, -R114 ;  /* 0x000000ffff72d224 */ /* 0x000fe200078e0a72 */
[C---:B------:R-:W-:Y:S01]  /*79a0*/  ISETP.GT.U32.AND P5, PT, R3.reuse, R180, PT ;  /* 0x000000b40300720c */ /* 0x040fe20003fa4070 */
[----:B------:R-:W-:Y:S01]  /*79b0*/  @!P1 IMAD.MOV R117, RZ, RZ, -R117 ;  /* 0x000000ffff759224 */ /* 0x000fe200078e0a75 */
[----:B------:R-:W-:Y:S01]  /*79c0*/  ISETP.GT.U32.AND P1, PT, R3, R175, PT ;  /* 0x000000af0300720c */ /* 0x000fe20003f24070 */
[----:B------:R-:W-:-:S04]  /*79d0*/  IMAD.HI.U32 R236, R5, R182, RZ ;  /* 0x000000b605ec7227 */ /* 0x000fc800078e00ff */
[----:B------:R-:W-:-:S04]  /*79e0*/  IMAD.HI.U32 R181, R5, R235, RZ ;  /* 0x000000eb05b57227 */ /* 0x000fc800078e00ff */
[----:B------:R-:W-:Y:S02]  /*79f0*/  IMAD.MOV R236, RZ, RZ, -R236 ;  /* 0x000000ffffec7224 */ /* 0x000fe400078e0aec */
[----:B------:R-:W-:Y:S02]  /*7a00*/  @!P6 IMAD.IADD R124, R124, 0x1, -R3 ;  /* 0x000000017c7ce824 */ /* 0x000fe400078e0a03 */
[----:B------:R-:W-:Y:S02]  /*7a10*/  IMAD.MOV.U32 R118, RZ, RZ, R176 ;  /* 0x000000ffff767224 */ /* 0x000fe400078e00b0 */
[----:B------:R-:W-:Y:S02]  /*7a20*/  IMAD.MOV R181, RZ, RZ, -R181 ;  /* 0x000000ffffb57224 */ /* 0x000fe400078e0ab5 */
[----:B------:R-:W-:Y:S01]  /*7a30*/  IMAD R176, R3, R236, R182 ;  /* 0x000000ec03b07224 */ /* 0x000fe200078e02b6 */
[----:B------:R-:W-:Y:S01]  /*7a40*/  IABS R182, R123 ;  /* 0x0000007b00b67213 */ /* 0x000fe20000000000 */
[----:B------:R-:W-:Y:S01]  /*7a50*/  @!P5 IMAD.IADD R180, R180, 0x1, -R3 ;  /* 0x00000001b4b4d824 */ /* 0x000fe200078e0a03 */
[----:B------:R-:W-:Y:S01]  /*7a60*/  ISETP.GE.AND P5, PT, R119, RZ, PT ;  /* 0x000000ff7700720c */ /* 0x000fe20003fa6270 */
[----:B------:R-:W-:Y:S01]  /*7a70*/  @!P0 IMAD.MOV R118, RZ, RZ, -R118 ;  /* 0x000000ffff768224 */ /* 0x000fe200078e0a76 */
[----:B------:R-:W-:Y:S01]  /*7a80*/  IABS R119, R122 ;  /* 0x0000007a00777213 */ /* 0x000fe20000000000 */
[C---:B------:R-:W-:Y:S01]  /*7a90*/  IMAD R181, R3.reuse, R181, R235 ;  /* 0x000000b503b57224 */ /* 0x040fe200078e02eb */
[----:B------:R-:W-:Y:S01]  /*7aa0*/  ISETP.GT.U32.AND P0, PT, R3, R124, PT ;  /* 0x0000007c0300720c */ /* 0x000fe20003f04070 */
[----:B------:R-:W-:Y:S01]  /*7ab0*/  @!P1 IMAD.IADD R175, R175, 0x1, -R3 ;  /* 0x00000001afaf9824 */ /* 0x000fe200078e0a03 */
[C---:B------:R-:W-:Y:S01]  /*7ac0*/  ISETP.GT.U32.AND P1, PT, R3.reuse, R176, PT ;  /* 0x000000b00300720c */ /* 0x040fe20003f24070 */
[----:B------:R-:W-:Y:S01]  /*7ad0*/  IMAD.MOV.U32 R186, RZ, RZ, R119 ;  /* 0x000000ffffba7224 */ /* 0x000fe200078e0077 */
[----:B------:R-:W-:Y:S01]  /*7ae0*/  ISETP.GT.U32.AND P6, PT, R3, R181, PT ;  /* 0x000000b50300720c */ /* 0x000fe20003fc4070 */
[----:B------:R-:W-:Y:S01]  /*7af0*/  IMAD.HI.U32 R235, R5, R158, RZ ;  /* 0x0000009e05eb7227 */ /* 0x000fe200078e00ff */
[----:B------:R-:W-:-:S03]  /*7b00*/  IABS R236, R127 ;  /* 0x0000007f00ec7213 */ /* 0x000fc60000000000 */
[----:B------:R-:W-:Y:S02]  /*7b10*/  IMAD.MOV.U32 R119, RZ, RZ, R180 ;  /* 0x000000ffff777224 */ /* 0x000fe400078e00b4 */
[----:B------:R-:W-:-:S04]  /*7b20*/  IMAD.HI.U32 R180, R5, R186, RZ ;  /* 0x000000ba05b47227 */ /* 0x000fc800078e00ff */
[----:B------:R-:W-:Y:S02]  /*7b30*/  IMAD.MOV R235, RZ, RZ, -R235 ;  /* 0x000000ffffeb7224 */ /* 0x000fe400078e0aeb */
[----:B------:R-:W-:Y:S01]  /*7b40*/  @!P3 IMAD.MOV R119, RZ, RZ, -R119 ;  /* 0x000000ffff77b224 */ /* 0x000fe200078e0a77 */
[----:B------:R-:W-:Y:S01]  /*7b50*/  ISETP.GE.AND P3, PT, R120, RZ, PT ;  /* 0x000000ff7800720c */ /* 0x000fe20003f66270 */
[----:B------:R-:W-:Y:S02]  /*7b60*/  IMAD.MOV R180, RZ, RZ, -R180 ;  /* 0x000000ffffb47224 */ /* 0x000fe400078e0ab4 */
[--C-:B------:R-:W-:Y:S01]  /*7b70*/  @!P0 IMAD.IADD R124, R124, 0x1, -R3.reuse ;  /* 0x000000017c7c8824 */ /* 0x100fe200078e0a03 */
[----:B------:R-:W-:Y:S01]  /*7b80*/  ISETP.GE.AND P0, PT, R121, RZ, PT ;  /* 0x000000ff7900720c */ /* 0x000fe20003f06270 */
[----:B------:R-:W-:Y:S01]  /*7b90*/  IMAD R158, R3, R235, R158 ;  /* 0x000000eb039e7224 */ /* 0x000fe200078e029e */
[----:B------:R-:W-:Y:S01]  /*7ba0*/  IABS R235, R128 ;  /* 0x0000008000eb7213 */ /* 0x000fe20000000000 */
[----:B------:R-:W-:-:S02]  /*7bb0*/  @!P1 IMAD.IADD R176, R176, 0x1, -R3 ;  /* 0x00000001b0b09824 */ /* 0x000fc400078e0a03 */
[----:B------:R-:W-:Y:S02]  /*7bc0*/  IMAD.MOV.U32 R120, RZ, RZ, R175 ;  /* 0x000000ffff787224 */ /* 0x000fe400078e00af */
[----:B------:R-:W-:Y:S01]  /*7bd0*/  IMAD R180, R3, R180, R186 ;  /* 0x000000b403b47224 */ /* 0x000fe200078e02ba */
[----:B------:R-:W-:Y:S01]  /*7be0*/  IABS R186, R126 ;  /* 0x0000007e00ba7213 */ /* 0x000fe20000000000 */
[----:B------:R-:W-:Y:S02]  /*7bf0*/  IMAD.MOV.U32 R121, RZ, RZ, R124 ;  /* 0x000000ffff797224 */ /* 0x000fe400078e007c */
[----:B------:R-:W-:Y:S01]  /*7c00*/  @!P6 IMAD.IADD R181, R181, 0x1, -R3 ;  /* 0x00000001b5b5e824 */ /* 0x000fe200078e0a03 */
[C---:B------:R-:W-:Y:S01]  /*7c10*/  ISETP.GT.U32.AND P6, PT, R3.reuse, R158, PT ;  /* 0x0000009e0300720c */ /* 0x040fe20003fc4070 */
[----:B------:R-:W-:Y:S01]  /*7c20*/  @!P2 IMAD.MOV R120, RZ, RZ, -R120 ;  /* 0x000000ffff78a224 */ /* 0x000fe200078e0a78 */
[----:B------:R-:W-:Y:S01]  /*7c30*/  ISETP.GT.U32.AND P2, PT, R3, R176, PT ;  /* 0x000000b00300720c */ /* 0x000fe20003f44070 */
[----:B------:R-:W-:Y:S01]  /*7c40*/  IMAD.HI.U32 R239, R5, R182, RZ ;  /* 0x000000b605ef7227 */ /* 0x000fe200078e00ff */
[----:B------:R-:W-:-:S03]  /*7c50*/  ISETP.GT.U32.AND P1, PT, R3, R181, PT ;  /* 0x000000b50300720c */ /* 0x000fc60003f24070 */
[----:B------:R-:W-:Y:S01]  /*7c60*/  @!P5 IMAD.MOV R121, RZ, RZ, -R121 ;  /* 0x000000ffff79d224 */ /* 0x000fe200078e0a79 */
[----:B------:R-:W-:Y:S01]  /*7c70*/  ISETP.GT.U32.AND P5, PT, R3, R180, PT ;  /* 0x000000b40300720c */ /* 0x000fe20003fa4070 */
[----:B------:R-:W-:Y:S02]  /*7c80*/  IMAD.MOV R239, RZ, RZ, -R239 ;  /* 0x000000ffffef7224 */ /* 0x000fe400078e0aef */
[----:B------:R-:W-:-:S04]  /*7c90*/  IMAD.HI.U32 R175, R5, R186, RZ ;  /* 0x000000ba05af7227 */ /* 0x000fc800078e00ff */
[C---:B------:R-:W-:Y:S02]  /*7ca0*/  IMAD R182, R3.reuse, R239, R182 ;  /* 0x000000ef03b67224 */ /* 0x040fe400078e02b6 */
[--C-:B------:R-:W-:Y:S02]  /*7cb0*/  @!P6 IMAD.IADD R158, R158, 0x1, -R3.reuse ;  /* 0x000000019e9ee824 */ /* 0x100fe400078e0a03 */
[--C-:B------:R-:W-:Y:S01]  /*7cc0*/  @!P2 IMAD.IADD R176, R176, 0x1, -R3.reuse ;  /* 0x00000001b0b0a824 */ /* 0x100fe200078e0a03 */
[C---:B------:R-:W-:Y:S01]  /*7cd0*/  ISETP.GT.U32.AND P2, PT, R3.reuse, R182, PT ;  /* 0x000000b60300720c */ /* 0x040fe20003f44070 */
[--C-:B------:R-:W-:Y:S01]  /*7ce0*/  @!P5 IMAD.IADD R180, R180, 0x1, -R3.reuse ;  /* 0x00000001b4b4d824 */ /* 0x100fe200078e0a03 */
[----:B------:R-:W-:Y:S01]  /*7cf0*/  ISETP.GT.U32.AND P6, PT, R3, R158, PT ;  /* 0x0000009e0300720c */ /* 0x000fe20003fc4070 */
[----:B------:R-:W-:Y:S01]  /*7d00*/  @!P1 IMAD.IADD R181, R181, 0x1, -R3 ;  /* 0x00000001b5b59824 */ /* 0x000fe200078e0a03 */
[----:B------:R-:W-:Y:S01]  /*7d10*/  ISETP.GE.AND P1, PT, R122, RZ, PT ;  /* 0x000000ff7a00720c */ /* 0x000fe20003f26270 */
[----:B------:R-:W-:Y:S01]  /*7d20*/  IMAD.MOV R175, RZ, RZ, -R175 ;  /* 0x000000ffffaf7224 */ /* 0x000fe200078e0aaf */
[----:B------:R-:W-:Y:S01]  /*7d30*/  ISETP.GT.U32.AND P5, PT, R3, R180, PT ;  /* 0x000000b40300720c */ /* 0x000fe20003fa4070 */
[----:B------:R-:W-:Y:S01]  /*7d40*/  IMAD.MOV.U32 R122, RZ, RZ, R181 ;  /* 0x000000ffff7a7224 */ /* 0x000fe200078e00b5 */
[----:B------:R-:W-:Y:S01]  /*7d50*/  IABS R181, R133 ;  /* 0x0000008500b57213 */ /* 0x000fe20000000000 */
[----:B------:R-:W-:-:S04]  /*7d60*/  IMAD.HI.U32 R124, R5, R235, RZ ;  /* 0x000000eb057c7227 */ /* 0x000fc800078e00ff */
[----:B------:R-:W-:Y:S01]  /*7d70*/  @!P4 IMAD.MOV R122, RZ, RZ, -R122 ;  /* 0x000000ffff7ac224 */ /* 0x000fe200078e0a7a */
[----:B------:R-:W-:Y:S01]  /*7d80*/  ISETP.GE.AND P4, PT, R123, RZ, PT ;  /* 0x000000ff7b00720c */ /* 0x000fe20003f86270 */
[--C-:B------:R-:W-:Y:S01]  /*7d90*/  @!P2 IMAD.IADD R182, R182, 0x1, -R3.reuse ;  /* 0x00000001b6b6a824 */ /* 0x100fe200078e0a03 */
[----:B------:R-:W-:Y:S01]  /*7da0*/  ISETP.GE.AND P2, PT, R126, RZ, PT ;  /* 0x000000ff7e00720c */ /* 0x000fe20003f46270 */
[----:B------:R-:W-:Y:S02]  /*7db0*/  IMAD.MOV.U32 R123, RZ, RZ, R176 ;  /* 0x000000ffff7b7224 */ /* 0x000fe400078e00b0 */
[C---:B------:R-:W-:Y:S02]  /*7dc0*/  IMAD R175, R3.reuse, R175, R186 ;  /* 0x000000af03af7224 */ /* 0x040fe400078e02ba */
[----:B------:R-:W-:Y:S02]  /*7dd0*/  IMAD.MOV R124, RZ, RZ, -R124 ;  /* 0x000000ffff7c7224 */ /* 0x000fe400078e0a7c */
[----:B------:R-:W-:Y:S01]  /*7de0*/  @!P6 IMAD.IADD R158, R158, 0x1, -R3 ;  /* 0x000000019e9ee824 */ /* 0x000fe200078e0a03 */
[C---:B------:R-:W-:Y:S01]  /*7df0*/  ISETP.GT.U32.AND P6, PT, R3.reuse, R175, PT ;  /* 0x000000af0300720c */ /* 0x040fe20003fc4070 */
[----:B------:R-:W-:Y:S01]  /*7e00*/  @!P3 IMAD.MOV R123, RZ, RZ, -R123 ;  /* 0x000000ffff7bb224 */ /* 0x000fe200078e0a7b */
[----:B------:R-:W-:Y:S01]  /*7e10*/  ISETP.GT.U32.AND P3, PT, R3, R182, PT ;  /* 0x000000b60300720c */ /* 0x000fe20003f64070 */
[----:B------:R-:W-:-:S04]  /*7e20*/  IMAD.HI.U32 R126, R5, R181, RZ ;  /* 0x000000b5057e7227 */ /* 0x000fc800078e00ff */
[----:B------:R-:W-:Y:S02]  /*7e30*/  @!P5 IMAD.IADD R180, R180, 0x1, -R3 ;  /* 0x00000001b4b4d824 */ /* 0x000fe400078e0a03 */
[----:B------:R-:W-:Y:S02]  /*7e40*/  IMAD R235, R3, R124, R235 ;  /* 0x0000007c03eb7224 */ /* 0x000fe400078e02eb */
[----:B------:R-:W-:Y:S02]  /*7e50*/  IMAD.MOV.U32 R124, RZ, RZ, R158 ;  /* 0x000000ffff7c7224 */ /* 0x000fe400078e009e */
[----:B------:R-:W-:Y:S02]  /*7e60*/  IMAD.MOV R158, RZ, RZ, -R126 ;  /* 0x000000ffff9e7224 */ /* 0x000fe400078e0a7e */
[----:B------:R-:W-:Y:S01]  /*7e70*/  IMAD.MOV.U32 R126, RZ, RZ, R180 ;  /* 0x000000ffff7e7224 */ /* 0x000fe200078e00b4 */
[----:B------:R-:W-:Y:S01]  /*7e80*/  IABS R180, R131 ;  /* 0x0000008300b47213 */ /* 0x000fe20000000000 */
[----:B------:R-:W-:-:S04]  /*7e90*/  IMAD.HI.U32 R186, R5, R236, RZ ;  /* 0x000000ec05ba7227 */ /* 0x000fc800078e00ff */
[C---:B------:R-:W-:Y:S01]  /*7ea0*/  IMAD R181, R3.reuse, R158, R181 ;  /* 0x0000009e03b57224 */ /* 0x040fe200078e02b5 */
[----:B------:R-:W-:Y:S01]  /*7eb0*/  IABS R158, R129 ;  /* 0x00000081009e7213 */ /* 0x000fe20000000000 */
[----:B------:R-:W-:Y:S01]  /*7ec0*/  @!P1 IMAD.MOV R126, RZ, RZ, -R126 ;  /* 0x000000ffff7e9224 */ /* 0x000fe200078e0a7e */
[C---:B------:R-:W-:Y:S01]  /*7ed0*/  ISETP.GT.U32.AND P1, PT, R3.reuse, R235, PT ;  /* 0x000000eb0300720c */ /* 0x040fe20003f24070 */
[----:B------:R-:W-:Y:S02]  /*7ee0*/  IMAD.MOV R186, RZ, RZ, -R186 ;  /* 0x000000ffffba7224 */ /* 0x000fe400078e0aba */
[--C-:B------:R-:W-:Y:S01]  /*7ef0*/  @!P3 IMAD.IADD R182, R182, 0x1, -R3.reuse ;  /* 0x00000001b6b6b824 */ /* 0x100fe200078e0a03 */
[----:B------:R-:W-:Y:S01]  /*7f00*/  ISETP.GT.U32.AND P3, PT, R3, R181, PT ;  /* 0x000000b50300720c */ /* 0x000fe20003f64070 */
[----:B------:R-:W-:Y:S02]  /*7f10*/  @!P6 IMAD.IADD R175, R175, 0x1, -R3 ;  /* 0x00000001afafe824 */ /* 0x000fe400078e0a03 */
[----:B------:R-:W-:Y:S01]  /*7f20*/  IMAD R236, R3, R186, R236 ;  /* 0x000000ba03ec7224 */ /* 0x000fe200078e02ec */
[----:B------:R-:W-:Y:S01]  /*7f30*/  IABS R186, R134 ;  /* 0x0000008600ba7213 */ /* 0x000fe20000000000 */
[----:B------:R-:W-:Y:S01]  /*7f40*/  IMAD.HI.U32 R176, R5, R158, RZ ;  /* 0x0000009e05b07227 */ /* 0x000fe200078e00ff */
[----:B------:R-:W-:-:S02]  /*7f50*/  ISETP.GT.U32.AND P6, PT, R3, R175, PT ;  /* 0x000000af0300720c */ /* 0x000fc40003fc4070 */
[----:B------:R-:W-:Y:S01]  /*7f60*/  ISETP.GT.U32.AND P5, PT, R3, R236, PT ;  /* 0x000000ec0300720c */ /* 0x000fe20003fa4070 */
[--C-:B------:R-:W-:Y:S02]  /*7f70*/  @!P1 IMAD.IADD R235, R235, 0x1, -R3.reuse ;  /* 0x00000001ebeb9824 */ /* 0x100fe400078e0a03 */
[----:B------:R-:W-:Y:S02]  /*7f80*/  IMAD.MOV R176, RZ, RZ, -R176 ;  /* 0x000000ffffb07224 */ /* 0x000fe400078e0ab0 */
[--C-:B------:R-:W-:Y:S01]  /*7f90*/  @!P3 IMAD.IADD R181, R181, 0x1, -R3.reuse ;  /* 0x00000001b5b5b824 */ /* 0x100fe200078e0a03 */
[----:B------:R-:W-:Y:S01]  /*7fa0*/  ISETP.GT.U32.AND P3, PT, R3, R235, PT ;  /* 0x000000eb0300720c */ /* 0x000fe20003f64070 */
[----:B------:R-:W-:Y:S01]  /*7fb0*/  @!P0 IMAD.MOV R124, RZ, RZ, -R124 ;  /* 0x000000ffff7c8224 */ /* 0x000fe200078e0a7c */
[----:B------:R-:W-:Y:S02]  /*7fc0*/  ISETP.GE.AND P0, PT, R127, RZ, PT ;  /* 0x000000ff7f00720c */ /* 0x000fe40003f06270 */
[----:B------:R-:W-:Y:S01]  /*7fd0*/  IABS R127, R130 ;  /* 0x00000082007f7213 */ /* 0x000fe20000000000 */
[--C-:B------:R-:W-:Y:S01]  /*7fe0*/  @!P6 IMAD.IADD R175, R175, 0x1, -R3.reuse ;  /* 0x00000001afafe824 */ /* 0x100fe200078e0a03 */
[----:B------:R-:W-:Y:S01]  /*7ff0*/  ISETP.GE.AND P6, PT, R128, RZ, PT ;  /* 0x000000ff8000720c */ /* 0x000fe20003fc6270 */
[----:B------:R-:W-:Y:S01]  /*8000*/  @!P5 IMAD.IADD R236, R236, 0x1, -R3 ;  /* 0x00000001ececd824 */ /* 0x000fe200078e0a03 */
[----:B------:R-:W-:Y:S01]  /*8010*/  ISETP.GE.AND P5, PT, R133, RZ, PT ;  /* 0x000000ff8500720c */ /* 0x000fe20003fa6270 */
[----:B------:R-:W-:-:S02]  /*8020*/  IMAD.MOV.U32 R128, RZ, RZ, R175 ;  /* 0x000000ffff807224 */ /* 0x000fc400078e00af */
[C---:B------:R-:W-:Y:S01]  /*8030*/  IMAD R175, R3.reuse, R176, R158 ;  /* 0x000000b003af7224 */ /* 0x040fe200078e029e */
[----:B------:R-:W-:Y:S01]  /*8040*/  ISETP.GT.U32.AND P1, PT, R3, R236, PT ;  /* 0x000000ec0300720c */ /* 0x000fe20003f24070 */
[----:B------:R-:W-:Y:S01]  /*8050*/  @!P3 IMAD.IADD R235, R235, 0x1, -R3 ;  /* 0x00000001ebebb824 */ /* 0x000fe200078e0a03 */
[----:B------:R-:W-:Y:S01]  /*8060*/  IABS R176, R136 ;  /* 0x0000008800b07213 */ /* 0x000fe20000000000 */
[----:B------:R-:W-:Y:S01]  /*8070*/  IMAD.MOV.U32 R133, RZ, RZ, R127 ;  /* 0x000000ffff857224 */ /* 0x000fe200078e007f */
[----:B------:R-:W-:Y:S01]  /*8080*/  ISETP.GT.U32.AND P3, PT, R3, R175, PT ;  /* 0x000000af0300720c */ /* 0x000fe20003f64070 */
[----:B------:R-:W-:Y:S01]  /*8090*/  @!P2 IMAD.MOV R128, RZ, RZ, -R128 ;  /* 0x000000ffff80a224 */ /* 0x000fe200078e0a80 */
[----:B------:R-:W-:Y:S01]  /*80a0*/  ISETP.GE.AND P2, PT, R129, RZ, PT ;  /* 0x000000ff8100720c */ /* 0x000fe20003f46270 */
[----:B------:R-:W-:Y:S02]  /*80b0*/  IMAD.MOV.U32 R127, RZ, RZ, R182 ;  /* 0x000000ffff7f7224 */ /* 0x000fe400078e00b6 */
[----:B------:R-:W-:-:S04]  /*80c0*/  IMAD.HI.U32 R129, R5, R133, RZ ;  /* 0x0000008505817227 */ /* 0x000fc800078e00ff */
[----:B------:R-:W-:-:S04]  /*80d0*/  IMAD.HI.U32 R182, R5, R180, RZ ;  /* 0x000000b405b67227 */ /* 0x000fc800078e00ff */
[----:B------:R-:W-:Y:S02]  /*80e0*/  IMAD.MOV R129, RZ, RZ, -R129 ;  /* 0x000000ffff817224 */ /* 0x000fe400078e0a81 */
[----:B------:R-:W-:Y:S01]  /*80f0*/  @!P1 IMAD.IADD R236, R236, 0x1, -R3 ;  /* 0x00000001ecec9824 */ /* 0x000fe200078e0a03 */
[----:B------:R-:W-:Y:S01]  /*8100*/  ISETP.GE.AND P1, PT, R130, RZ, PT ;  /* 0x000000ff8200720c */ /* 0x000fe20003f26270 */
[----:B------:R-:W-:Y:S02]  /*8110*/  IMAD.MOV R182, RZ, RZ, -R182 ;  /* 0x000000ffffb67224 */ /* 0x000fe400078e0ab6 */
[C---:B------:R-:W-:Y:S02]  /*8120*/  IMAD R133, R3.reuse, R129, R133 ;  /* 0x0000008103857224 */ /* 0x040fe400078e0285 */
[----:B------:R-:W-:Y:S01]  /*8130*/  @!P4 IMAD.MOV R127, RZ, RZ, -R127 ;  /* 0x000000ffff7fc224 */ /* 0x000fe200078e0a7f */
[C---:B------:R-:W-:Y:S01]  /*8140*/  ISETP.GT.U32.AND P4, PT, R3.reuse, R181, PT ;  /* 0x000000b50300720c */ /* 0x040fe20003f84070 */
[----:B------:R-:W-:Y:S01]  /*8150*/  IMAD R158, R3, R182, R180 ;  /* 0x000000b6039e7224 */ /* 0x000fe200078e02b4 */
[----:B------:R-:W-:Y:S01]  /*8160*/  IABS R182, R132 ;  /* 0x0000008400b67213 */ /* 0x000fe20000000000 */
[----:B------:R-:W-:Y:S01]  /*8170*/  IMAD.MOV.U32 R129, RZ, RZ, R236 ;  /* 0x000000ffff817224 */ /* 0x000fe200078e00ec */
[----:B------:R-:W-:Y:S01]  /*8180*/  IABS R180, R135 ;  /* 0x0000008700b47213 */ /* 0x000fe20000000000 */
[----:B------:R-:W-:Y:S01]  /*8190*/  @!P3 IMAD.IADD R175, R175, 0x1, -R3 ;  /* 0x00000001afafb824 */ /* 0x000fe200078e0a03 */
[----:B------:R-:W-:Y:S01]  /*81a0*/  ISETP.GT.U32.AND P3, PT, R3, R133, PT ;  /* 0x000000850300720c */ /* 0x000fe20003f64070 */
[----:B------:R-:W-:-:S02]  /*81b0*/  IMAD.MOV.U32 R130, RZ, RZ, R235 ;  /* 0x000000ffff827224 */ /* 0x000fc400078e00eb */
[----:B------:R-:W-:Y:S01]  /*81c0*/  @!P0 IMAD.MOV R129, RZ, RZ, -R129 ;  /* 0x000000ffff818224 */ /* 0x000fe200078e0a81 */
[----:B------:R-:W-:Y:S01]  /*81d0*/  ISETP.GT.U32.AND P0, PT, R3, R175, PT ;  /* 0x000000af0300720c */ /* 0x000fe20003f04070 */
[----:B------:R-:W-:-:S04]  /*81e0*/  IMAD.HI.U32 R239, R5, R182, RZ ;  /* 0x000000b605ef7227 */ /* 0x000fc800078e00ff */
[----:B------:R-:W-:Y:S01]  /*81f0*/  @!P6 IMAD.MOV R130, RZ, RZ, -R130 ;  /* 0x000000ffff82e224 */ /* 0x000fe200078e0a82 */
[----:B------:R-:W-:Y:S01]  /*8200*/  ISETP.GT.U32.AND P6, PT, R3, R158, PT ;  /* 0x0000009e0300720c */ /* 0x000fe20003fc4070 */
[----:B------:R-:W-:Y:S02]  /*8210*/  IMAD.MOV R239, RZ, RZ, -R239 ;  /* 0x000000ffffef7224 */ /* 0x000fe400078e0aef */
[----:B------:R-:W-:Y:S01]  /*8220*/  @!P4 IMAD.IADD R181, R181, 0x1, -R3 ;  /* 0x00000001b5b5c824 */ /* 0x000fe200078e0a03 */
[----:B------:R-:W-:Y:S01]  /*8230*/  ISETP.GE.AND P4, PT, R131, RZ, PT ;  /* 0x000000ff8300720c */ /* 0x000fe20003f86270 */
[----:B------:R-:W-:Y:S02]  /*8240*/  IMAD R182, R3, R239, R182 ;  /* 0x000000ef03b67224 */ /* 0x000fe400078e02b6 */
[----:B------:R-:W-:-:S04]  /*8250*/  IMAD.HI.U32 R236, R5, R186, RZ ;  /* 0x000000ba05ec7227 */ /* 0x000fc800078e00ff */
[----:B------:R-:W-:Y:S02]  /*8260*/  IMAD.MOV.U32 R131, RZ, RZ, R181 ;  /* 0x000000ffff837224 */ /* 0x000fe400078e00b5 */
[--C-:B------:R-:W-:Y:S01]  /*8270*/  @!P0 IMAD.IADD R175, R175, 0x1, -R3.reuse ;  /* 0x00000001afaf8824 */ /* 0x100fe200078e0a03 */
[----:B------:R-:W-:Y:S01]  /*8280*/  ISETP.GT.U32.AND P0, PT, R3, R182, PT ;  /* 0x000000b60300720c */ /* 0x000fe20003f04070 */
[----:B------:R-:W-:Y:S02]  /*8290*/  IMAD.MOV R236, RZ, RZ, -R236 ;  /* 0x000000ffffec7224 */ /* 0x000fe400078e0aec */
[--C-:B------:R-:W-:Y:S02]  /*82a0*/  @!P3 IMAD.IADD R133, R133, 0x1, -R3.reuse ;  /* 0x000000018585b824 */ /* 0x100fe400078e0a03 */
[----:B------:R-:W-:Y:S02]  /*82b0*/  @!P6 IMAD.IADD R158, R158, 0x1, -R3 ;  /* 0x000000019e9ee824 */ /* 0x000fe400078e0a03 */
[----:B------:R-:W-:Y:S01]  /*82c0*/  @!P5 IMAD.MOV R131, RZ, RZ, -R131 ;  /* 0x000000ffff83d224 */ /* 0x000fe200078e0a83 */
[----:B------:R-:W-:Y:S01]  /*82d0*/  ISETP.GE.AND P5, PT, R132, RZ, PT ;  /* 0x000000ff8400720c */ /* 0x000fe20003fa6270 */
[C---:B------:R-:W-:Y:S01]  /*82e0*/  IMAD R181, R3.reuse, R236, R186 ;  /* 0x000000ec03b57224 */ /* 0x040fe200078e02ba */
[C---:B------:R-:W-:Y:S01]  /*82f0*/  ISETP.GT.U32.AND P3, PT, R3.reuse, R133, PT ;  /* 0x000000850300720c */ /* 0x040fe20003f64070 */
[----:B------:R-:W-:Y:S01]  /*8300*/  IMAD.MOV.U32 R132, RZ, RZ, R175 ;  /* 0x000000ffff847224 */ /* 0x000fe200078e00af */
[----:B------:R-:W-:Y:S01]  /*8310*/  ISETP.GT.U32.AND P6, PT, R3, R158, PT ;  /* 0x0000009e0300720c */ /* 0x000fe20003fc4070 */
[----:B------:R-:W-:Y:S01]  /*8320*/  IMAD.HI.U32 R235, R5, R180, RZ ;  /* 0x000000b405eb7227 */ /* 0x000fe200078e00ff */
[----:B------:R-:W-:-:S03]  /*8330*/  IABS R175, R137 ;  /* 0x0000008900af7213 */ /* 0x000fc60000000000 */
[----:B------:R-:W-:-:S04]  /*8340*/  IMAD.HI.U32 R186, R5, R176, RZ ;  /* 0x000000b005ba7227 */ /* 0x000fc800078e00ff */
[----:B------:R-:W-:Y:S01]  /*8350*/  @!P2 IMAD.MOV R132, RZ, RZ, -R132 ;  /* 0x000000ffff84a224 */ /* 0x000fe200078e0a84 */
[C---:B------:R-:W-:Y:S01]  /*8360*/  ISETP.GT.U32.AND P2, PT, R3.reuse, R181, PT ;  /* 0x000000b50300720c */ /* 0x040fe20003f44070 */
[----:B------:R-:W-:Y:S02]  /*8370*/  IMAD.MOV R235, RZ, RZ, -R235 ;  /* 0x000000ffffeb7224 */ /* 0x000fe400078e0aeb */
[----:B------:R-:W-:Y:S02]  /*8380*/  IMAD.MOV R186, RZ, RZ, -R186 ;  /* 0x000000ffffba7224 */ /* 0x000fe400078e0aba */
[--C-:B------:R-:W-:Y:S02]  /*8390*/  @!P0 IMAD.IADD R182, R182, 0x1, -R3.reuse ;  /* 0x00000001b6b68824 */ /* 0x100fe400078e0a03 */
[C---:B------:R-:W-:Y:S02]  /*83a0*/  IMAD R180, R3.reuse, R235, R180 ;  /* 0x000000eb03b47224 */ /* 0x040fe400078e02b4 */
[C---:B------:R-:W-:Y:S01]  /*83b0*/  IMAD R176, R3.reuse, R186, R176 ;  /* 0x000000ba03b07224 */ /* 0x040fe200078e02b0 */
[----:B------:R-:W-:Y:S01]  /*83c0*/  ISETP.GT.U32.AND P0, PT, R3, R182, PT ;  /* 0x000000b60300720c */ /* 0x000fe20003f04070 */
[--C-:B------:R-:W-:Y:S01]  /*83d0*/  @!P3 IMAD.IADD R133, R133, 0x1, -R3.reuse ;  /* 0x000000018585b824 */ /* 0x100fe200078e0a03 */
[C---:B------:R-:W-:Y:S01]  /*83e0*/  ISETP.GT.U32.AND P3, PT, R3.reuse, R180, PT ;  /* 0x000000b40300720c */ /* 0x040fe20003f64070 */
[--C-:B------:R-:W-:Y:S01]  /*83f0*/  @!P6 IMAD.IADD R158, R158, 0x1, -R3.reuse ;  /* 0x000000019e9ee824 */ /* 0x100fe200078e0a03 */
[----:B------:R-:W-:Y:S01]  /*8400*/  ISETP.GT.U32.AND P6, PT, R3, R176, PT ;  /* 0x000000b00300720c */ /* 0x000fe20003fc4070 */
[----:B------:R-:W-:Y:S01]  /*8410*/  @!P2 IMAD.IADD R181, R181, 0x1, -R3 ;  /* 0x00000001b5b5a824 */ /* 0x000fe200078e0a03 */
[----:B------:R-:W-:Y:S01]  /*8420*/  IABS R186, R138 ;  /* 0x0000008a00ba7213 */ /* 0x000fe20000000000 */
[----:B------:R-:W-:Y:S01]  /*8430*/  @!P1 IMAD.MOV R133, RZ, RZ, -R133 ;  /* 0x000000ffff859224 */ /* 0x000fe200078e0a85 */
[----:B------:R-:W-:Y:S01]  /*8440*/  ISETP.GE.AND P2, PT, R134, RZ, PT ;  /* 0x000000ff8600720c */ /* 0x000fe20003f46270 */
[----:B------:R-:W-:Y:S01]  /*8450*/  IMAD.HI.U32 R235, R5, R175, RZ ;  /* 0x000000af05eb7227 */ /* 0x000fe200078e00ff */
[----:B------:R-:W-:-:S03]  /*8460*/  ISETP.GT.U32.AND P1, PT, R3, R181, PT ;  /* 0x000000b50300720c */ /* 0x000fc60003f24070 */
[----:B------:R-:W-:-:S04]  /*8470*/  IMAD.HI.U32 R134, R5, R186, RZ ;  /* 0x000000ba05867227 */ /* 0x000fc800078e00ff */
[----:B------:R-:W-:Y:S01]  /*8480*/  @!P0 IMAD.IADD R182, R182, 0x1, -R3 ;  /* 0x00000001b6b68824 */ /* 0x000fe200078e0a03 */
[----:B------:R-:W-:Y:S01]  /*8490*/  ISETP.GE.AND P0, PT, R135, RZ, PT ;  /* 0x000000ff8700720c */ /* 0x000fe20003f06270 */
[----:B------:R-:W-:Y:S02]  /*84a0*/  IMAD.MOV R235, RZ, RZ, -R235 ;  /* 0x000000ffffeb7224 */ /* 0x000fe400078e0aeb */
[----:B------:R-:W-:Y:S02]  /*84b0*/  IMAD.MOV R135, RZ, RZ, -R134 ;  /* 0x000000ffff877224 */ /* 0x000fe400078e0a86 */
[--C-:B------:R-:W-:Y:S01]  /*84c0*/  @!P3 IMAD.IADD R180, R180, 0x1, -R3.reuse ;  /* 0x00000001b4b4b824 */ /* 0x100fe200078e0a03 */
[----:B------:R-:W-:Y:S01]  /*84d0*/  ISETP.GE.AND P3, PT, R136, RZ, PT ;  /* 0x000000ff8800720c */ /* 0x000fe20003f66270 */
[----:B------:R-:W-:Y:S02]  /*84e0*/  IMAD.MOV.U32 R134, RZ, RZ, R158 ;  /* 0x000000ffff867224 */ /* 0x000fe400078e009e */
[----:B------:R-:W-:Y:S01]  /*84f0*/  @!P6 IMAD.IADD R176, R176, 0x1, -R3 ;  /* 0x00000001b0b0e824 */ /* 0x000fe200078e0a03 */
[C---:B------:R-:W-:Y:S01]  /*8500*/  ISETP.GT.U32.AND P6, PT, R3.reuse, R180, PT ;  /* 0x000000b40300720c */ /* 0x040fe20003fc4070 */
[C---:B------:R-:W-:Y:S01]  /*8510*/  IMAD R175, R3.reuse, R235, R175 ;  /* 0x000000eb03af7224 */ /* 0x040fe200078e02af */
[----:B------:R-:W-:Y:S01]  /*8520*/  IABS R235, R141 ;  /* 0x0000008d00eb7213 */ /* 0x000fe20000000000 */
[----:B------:R-:W-:Y:S01]  /*8530*/  @!P4 IMAD.MOV R134, RZ, RZ, -R134 ;  /* 0x000000ffff86c224 */ /* 0x000fe200078e0a86 */
[----:B------:R-:W-:Y:S01]  /*8540*/  ISETP.GT.U32.AND P4, PT, R3, R176, PT ;  /* 0x000000b00300720c */ /* 0x000fe20003f84070 */
[----:B------:R-:W-:Y:S01]  /*8550*/  @!P1 IMAD.IADD R181, R181, 0x1, -R3 ;  /* 0x00000001b5b59824 */ /* 0x000fe200078e0a03 */
[C---:B------:R-:W-:Y:S01]  /*8560*/  ISETP.GT.U32.AND P1, PT, R3.reuse, R175, PT ;  /* 0x000000af0300720c */ /* 0x040fe20003f24070 */
[----:B------:R-:W-:Y:S01]  /*8570*/  IMAD R158, R3, R135, R186 ;  /* 0x00000087039e7224 */ /* 0x000fe200078e02ba */
[----:B------:R-:W-:Y:S01]  /*8580*/  IABS R186, R147 ;  /* 0x0000009300ba7213 */ /* 0x000fe20000000000 */
[----:B------:R-:W-:Y:S01]  /*8590*/  IMAD.MOV.U32 R135, RZ, RZ, R182 ;  /* 0x000000ffff877224 */ /* 0x000fe200078e00b6 */
[----:B------:R-:W-:Y:S01]  /*85a0*/  IABS R182, R140 ;  /* 0x0000008c00b67213 */ /* 0x000fe20000000000 */
[----:B------:R-:W-:-:S02]  /*85b0*/  IMAD.MOV.U32 R136, RZ, RZ, R181 ;  /* 0x000000ffff887224 */ /* 0x000fc400078e00b5 */
[----:B------:R-:W-:Y:S01]  /*85c0*/  @!P5 IMAD.MOV R135, RZ, RZ, -R135 ;  /* 0x000000ffff87d224 */ /* 0x000fe200078e0a87 */
[----:B------:R-:W-:Y:S01]  /*85d0*/  ISETP.GE.AND P5, PT, R137, RZ, PT ;  /* 0x000000ff8900720c */ /* 0x000fe20003fa6270 */
[--C-:B------:R-:W-:Y:S01]  /*85e0*/  @!P6 IMAD.IADD R180, R180, 0x1, -R3.reuse ;  /* 0x00000001b4b4e824 */ /* 0x100fe200078e0a03 */
[----:B------:R-:W-:Y:S01]  /*85f0*/  IABS R137, R142 ;  /* 0x0000008e00897213 */ /* 0x000fe20000000000 */
[--C-:B------:R-:W-:Y:S01]  /*8600*/  @!P4 IMAD.IADD R176, R176, 0x1, -R3.reuse ;  /* 0x00000001b0b0c824 */ /* 0x100fe200078e0a03 */
[----:B------:R-:W-:Y:S01]  /*8610*/  ISETP.GE.AND P4, PT, R140, RZ, PT ;  /* 0x000000ff8c00720c */ /* 0x000fe20003f86270 */
[----:B------:R-:W-:Y:S01]  /*8620*/  @!P1 IMAD.IADD R175, R175, 0x1, -R3 ;  /* 0x00000001afaf9824 */ /* 0x000fe200078e0a03 */
[----:B------:R-:W-:Y:S01]  /*8630*/  ISETP.GE.AND P6, PT, R138, RZ, PT ;  /* 0x000000ff8a00720c */ /* 0x000fe20003fc6270 */
[----:B------:R-:W-:Y:S01]  /*8640*/  IMAD.MOV.U32 R140, RZ, RZ, R137 ;  /* 0x000000ffff8c7224 */ /* 0x000fe200078e0089 */
[----:B------:R-:W-:Y:S01]  /*8650*/  ISETP.GE.AND P1, PT, R142, RZ, PT ;  /* 0x000000ff8e00720c */ /* 0x000fe20003f26270 */
[----:B------:R-:W-:Y:S01]  /*8660*/  IMAD.MOV.U32 R137, RZ, RZ, R180 ;  /* 0x000000ffff897224 */ /* 0x000fe200078e00b4 */
[----:B------:R-:W-:Y:S01]  /*8670*/  IABS R142, R139 ;  /* 0x0000008b008e7213 */ /* 0x000fe20000000000 */
[----:B------:R-:W-:-:S02]  /*8680*/  IMAD.MOV.U32 R181, RZ, RZ, R182 ;  /* 0x000000ffffb57224 */ /* 0x000fc400078e00b6 */
[----:B------:R-:W-:Y:S01]  /*8690*/  @!P2 IMAD.MOV R136, RZ, RZ, -R136 ;  /* 0x000000ffff88a224 */ /* 0x000fe200078e0a88 */
[C---:B------:R-:W-:Y:S01]  /*86a0*/  ISETP.GT.U32.AND P2, PT, R3.reuse, R158, PT ;  /* 0x0000009e0300720c */ /* 0x040fe20003f44070 */
[----:B------:R-:W-:Y:S01]  /*86b0*/  @!P0 IMAD.MOV R137, RZ, RZ, -R137 ;  /* 0x000000ffff898224 */ /* 0x000fe200078e0a89 */
[----:B------:R-:W-:Y:S01]  /*86c0*/  ISETP.GT.U32.AND P0, PT, R3, R175, PT ;  /* 0x000000af0300720c */ /* 0x000fe20003f04070 */
[----:B------:R-:W-:-:S04]  /*86d0*/  IMAD.HI.U32 R138, R5, R181, RZ ;  /* 0x000000b5058a7227 */ /* 0x000fc800078e00ff */
[----:B------:R-:W-:Y:S02]  /*86e0*/  IMAD.MOV R180, RZ, RZ, -R138 ;  /* 0x000000ffffb47224 */ /* 0x000fe400078e0a8a */
[----:B------:R-:W-:Y:S02]  /*86f0*/  IMAD.MOV.U32 R138, RZ, RZ, R176 ;  /* 0x000000ffff8a7224 */ /* 0x000fe400078e00b0 */
[----:B------:R-:W-:Y:S01]  /*8700*/  IMAD R180, R3, R180, R181 ;  /* 0x000000b403b47224 */ /* 0x000fe200078e02b5 */
[----:B------:R-:W-:Y:S01]  /*8710*/  IABS R181, R144 ;  /* 0x0000009000b57213 */ /* 0x000fe20000000000 */
[--C-:B------:R-:W-:Y:S01]  /*8720*/  @!P2 IMAD.IADD R158, R158, 0x1, -R3.reuse ;  /* 0x000000019e9ea824 */ /* 0x100fe200078e0a03 */
[----:B------:R-:W-:Y:S01]  /*8730*/  ISETP.GE.AND P2, PT, R139, RZ, PT ;  /* 0x000000ff8b00720c */ /* 0x000fe20003f46270 */
[----:B------:R-:W-:Y:S02]  /*8740*/  IMAD.MOV.U32 R176, RZ, RZ, R142 ;  /* 0x000000ffffb07224 */ /* 0x000fe400078e008e */
[----:B------:R-:W-:Y:S01]  /*8750*/  @!P0 IMAD.IADD R175, R175, 0x1, -R3 ;  /* 0x00000001afaf8824 */ /* 0x000fe200078e0a03 */
[C---:B------:R-:W-:Y:S01]  /*8760*/  ISETP.GT.U32.AND P0, PT, R3.reuse, R180, PT ;  /* 0x000000b40300720c */ /* 0x040fe20003f04070 */
[----:B------:R-:W-:Y:S01]  /*8770*/  @!P3 IMAD.MOV R138, RZ, RZ, -R138 ;  /* 0x000000ffff8ab224 */ /* 0x000fe200078e0a8a */
        /* <DEDUP_REMOVED lines=9> */
[C---:B------:R-:W-:Y:S01]  /*8810*/  ISETP.GT.U32.AND P0, PT, R3.reuse, R176, PT ;  /* 0x000000b00300720c */ /* 0x040fe20003f04070 */
[----:B------:R-:W-:Y:S01]  /*8820*/  @!P3 IMAD.IADD R158, R158, 0x1, -R3 ;  /* 0x000000019e9eb824 */ /* 0x000fe200078e0a03 */
[----:B------:R-:W-:Y:S01]  /*8830*/  ISETP.GT.U32.AND P3, PT, R3, R142, PT ;  /* 0x0000008e0300720c */ /* 0x000fe20003f64070 */
[----:B------:R-:W-:-:S02]  /*8840*/  IMAD.MOV.U32 R139, RZ, RZ, R175 ;  /* 0x000000ffff8b7224 */ /* 0x000fc400078e00af */
[----:B------:R-:W-:-:S04]  /*8850*/  IMAD.HI.U32 R140, R5, R235, RZ ;  /* 0x000000eb058c7227 */ /* 0x000fc800078e00ff */
[----:B------:R-:W-:Y:S01]  /*8860*/  @!P5 IMAD.MOV R139, RZ, RZ, -R139 ;  /* 0x000000ffff8bd224 */ /* 0x000fe200078e0a8b */
[----:B------:R-:W-:Y:S01]  /*8870*/  ISETP.GT.U32.AND P5, PT, R3, R180, PT ;  /* 0x000000b40300720c */ /* 0x000fe20003fa4070 */
[----:B------:R-:W-:-:S04]  /*8880*/  IMAD.HI.U32 R239, R5, R186, RZ ;  /* 0x000000ba05ef7227 */ /* 0x000fc800078e00ff */
[--C-:B------:R-:W-:Y:S02]  /*8890*/  @!P0 IMAD.IADD R176, R176, 0x1, -R3.reuse ;  /* 0x00000001b0b08824 */ /* 0x100fe400078e0a03 */
[----:B------:R-:W-:Y:S02]  /*88a0*/  @!P3 IMAD.IADD R142, R142, 0x1, -R3 ;  /* 0x000000018e8eb824 */ /* 0x000fe400078e0a03 */
[----:B------:R-:W-:Y:S01]  /*88b0*/  IMAD.MOV R175, RZ, RZ, -R140 ;  /* 0x000000ffffaf7224 */ /* 0x000fe200078e0a8c */
[C---:B------:R-:W-:Y:S01]  /*88c0*/  ISETP.GT.U32.AND P0, PT, R3.reuse, R176, PT ;  /* 0x000000b00300720c */ /* 0x040fe20003f04070 */
[----:B------:R-:W-:Y:S01]  /*88d0*/  IMAD.MOV.U32 R140, RZ, RZ, R158 ;  /* 0x000000ffff8c7224 */ /* 0x000fe200078e009e */
[----:B------:R-:W-:Y:S01]  /*88e0*/  ISETP.GT.U32.AND P3, PT, R3, R142, PT ;  /* 0x0000008e0300720c */ /* 0x000fe20003f64070 */
[----:B------:R-:W-:Y:S01]  /*88f0*/  IMAD.HI.U32 R236, R5, R181, RZ ;  /* 0x000000b505ec7227 */ /* 0x000fe200078e00ff */
[----:B------:R-:W-:-:S03]  /*8900*/  IABS R158, R145 ;  /* 0x00000091009e7213 */ /* 0x000fc60000000000 */
[----:B------:R-:W-:Y:S02]  /*8910*/  IMAD.MOV R239, RZ, RZ, -R239 ;  /* 0x000000ffffef7224 */ /* 0x000fe400078e0aef */
[----:B------:R-:W-:Y:S02]  /*8920*/  @!P5 IMAD.IADD R180, R180, 0x1, -R3 ;  /* 0x00000001b4b4d824 */ /* 0x000fe400078e0a03 */
[----:B------:R-:W-:-:S04]  /*8930*/  IMAD.HI.U32 R240, R5, R182, RZ ;  /* 0x000000b605f07227 */ /* 0x000fc800078e00ff */
[----:B------:R-:W-:Y:S01]  /*8940*/  @!P6 IMAD.MOV R140, RZ, RZ, -R140 ;  /* 0x000000ffff8ce224 */ /* 0x000fe200078e0a8c */
[----:B------:R-:W-:Y:S01]  /*8950*/  ISETP.GE.AND P6, PT, R141, RZ, PT ;  /* 0x000000ff8d00720c */ /* 0x000fe20003fc6270 */
[C---:B------:R-:W-:Y:S01]  /*8960*/  IMAD R175, R3.reuse, R175, R235 ;  /* 0x000000af03af7224 */ /* 0x040fe200078e02eb */
[----:B------:R-:W-:Y:S01]  /*8970*/  IABS R235, R153 ;  /* 0x0000009900eb7213 */ /* 0x000fe20000000000 */
[----:B------:R-:W-:Y:S02]  /*8980*/  IMAD.MOV R236, RZ, RZ, -R236 ;  /* 0x000000ffffec7224 */ /* 0x000fe400078e0aec */
[C---:B------:R-:W-:Y:S01]  /*8990*/  IMAD R186, R3.reuse, R239, R186 ;  /* 0x000000ef03ba7224 */ /* 0x040fe200078e02ba */
[----:B------:R-:W-:Y:S01]  /*89a0*/  ISETP.GT.U32.AND P5, PT, R3, R175, PT ;  /* 0x000000af0300720c */ /* 0x000fe20003fa4070 */
[----:B------:R-:W-:Y:S02]  /*89b0*/  IMAD.MOV.U32 R141, RZ, RZ, R180 ;  /* 0x000000ffff8d7224 */ /* 0x000fe400078e00b4 */
[----:B------:R-:W-:-:S02]  /*89c0*/  IMAD.MOV R240, RZ, RZ, -R240 ;  /* 0x000000fffff07224 */ /* 0x000fc400078e0af0 */
[C---:B------:R-:W-:Y:S01]  /*89d0*/  IMAD R181, R3.reuse, R236, R181 ;  /* 0x000000ec03b57224 */ /* 0x040fe200078e02b5 */
[----:B------:R-:W-:Y:S01]  /*89e0*/  IABS R236, R149 ;  /* 0x0000009500ec7213 */ /* 0x000fe20000000000 */
[----:B------:R-:W-:Y:S01]  /*89f0*/  @!P4 IMAD.MOV R141, RZ, RZ, -R141 ;  /* 0x000000ffff8dc224 */ /* 0x000fe200078e0a8d */
[C---:B------:R-:W-:Y:S01]  /*8a00*/  ISETP.GT.U32.AND P4, PT, R3.reuse, R186, PT ;  /* 0x000000ba0300720c */ /* 0x040fe20003f84070 */
[C---:B------:R-:W-:Y:S02]  /*8a10*/  IMAD R182, R3.reuse, R240, R182 ;  /* 0x000000f003b67224 */ /* 0x040fe400078e02b6 */
[--C-:B------:R-:W-:Y:S01]  /*8a20*/  @!P0 IMAD.IADD R176, R176, 0x1, -R3.reuse ;  /* 0x00000001b0b08824 */ /* 0x100fe200078e0a03 */
[C---:B------:R-:W-:Y:S01]  /*8a30*/  ISETP.GT.U32.AND P0, PT, R3.reuse, R181, PT ;  /* 0x000000b50300720c */ /* 0x040fe20003f04070 */
[--C-:B------:R-:W-:Y:S01]  /*8a40*/  @!P3 IMAD.IADD R142, R142, 0x1, -R3.reuse ;  /* 0x000000018e8eb824 */ /* 0x100fe200078e0a03 */
[----:B------:R-:W-:Y:S01]  /*8a50*/  ISETP.GT.U32.AND P3, PT, R3, R182, PT ;  /* 0x000000b60300720c */ /* 0x000fe20003f64070 */
[----:B------:R-:W-:Y:S01]  /*8a60*/  @!P5 IMAD.IADD R175, R175, 0x1, -R3 ;  /* 0x00000001afafd824 */ /* 0x000fe200078e0a03 */
[----:B------:R-:W-:Y:S01]  /*8a70*/  ISETP.GE.AND P5, PT, R147, RZ, PT ;  /* 0x000000ff9300720c */ /* 0x000fe20003fa6270 */
[----:B------:R-:W-:Y:S01]  /*8a80*/  @!P1 IMAD.MOV R142, RZ, RZ, -R142 ;  /* 0x000000ffff8e9224 */ /* 0x000fe200078e0a8e */
[----:B------:R-:W-:Y:S01]  /*8a90*/  IABS R147, R146 ;  /* 0x0000009200937213 */ /* 0x000fe20000000000 */
[----:B------:R-:W-:Y:S01]  /*8aa0*/  IMAD.HI.U32 R180, R5, R158, RZ ;  /* 0x0000009e05b47227 */ /* 0x000fe200078e00ff */
[----:B------:R-:W-:-:S03]  /*8ab0*/  ISETP.GE.AND P1, PT, R143, RZ, PT ;  /* 0x000000ff8f00720c */ /* 0x000fc60003f26270 */
[--C-:B------:R-:W-:Y:S02]  /*8ac0*/  @!P4 IMAD.IADD R186, R186, 0x1, -R3.reuse ;  /* 0x00000001babac824 */ /* 0x100fe400078e0a03 */
[--C-:B------:R-:W-:Y:S02]  /*8ad0*/  @!P0 IMAD.IADD R181, R181, 0x1, -R3.reuse ;  /* 0x00000001b5b58824 */ /* 0x100fe400078e0a03 */
[----:B------:R-:W-:Y:S01]  /*8ae0*/  IMAD.MOV.U32 R143, RZ, RZ, R176 ;  /* 0x000000ffff8f7224 */ /* 0x000fe200078e00b0 */
[C---:B------:R-:W-:Y:S01]  /*8af0*/  ISETP.GT.U32.AND P0, PT, R3.reuse, R186, PT ;  /* 0x000000ba0300720c */ /* 0x040fe20003f04070 */
[----:B------:R-:W-:Y:S01]  /*8b00*/  @!P3 IMAD.IADD R182, R182, 0x1, -R3 ;  /* 0x00000001b6b6b824 */ /* 0x000fe200078e0a03 */
[----:B------:R-:W-:Y:S01]  /*8b10*/  ISETP.GT.U32.AND P3, PT, R3, R175, PT ;  /* 0x000000af0300720c */ /* 0x000fe20003f64070 */
[----:B------:R-:W-:-:S03]  /*8b20*/  IMAD.HI.U32 R176, R5, R147, RZ ;  /* 0x0000009305b07227 */ /* 0x000fc600078e00ff */
[C---:B------:R-:W-:Y:S01]  /*8b30*/  ISETP.GT.U32.AND P4, PT, R3.reuse, R182, PT ;  /* 0x000000b60300720c */ /* 0x040fe20003f84070 */
        /* <DEDUP_REMOVED lines=8> */
[----:B------:R-:W-:Y:S01]  /*8bc0*/  ISETP.GE.AND P3, PT, R144, RZ, PT ;  /* 0x000000ff9000720c */ /* 0x000fe20003f66270 */
[----:B------:R-:W-:-:S04]  /*8bd0*/  IMAD.HI.U32 R144, R5, R158, RZ ;  /* 0x0000009e05907227 */ /* 0x000fc800078e00ff */
[----:B------:R-:W-:Y:S01]  /*8be0*/  @!P4 IMAD.IADD R182, R182, 0x1, -R3 ;  /* 0x00000001b6b6c824 */ /* 0x000fe200078e0a03 */
[C---:B------:R-:W-:Y:S01]  /*8bf0*/  ISETP.GT.U32.AND P4, PT, R3.reuse, R180, PT ;  /* 0x000000b40300720c */ /* 0x040fe20003f84070 */
[----:B------:R-:W-:Y:S01]  /*8c00*/  @!P2 IMAD.MOV R143, RZ, RZ, -R143 ;  /* 0x000000ffff8fa224 */ /* 0x000fe200078e0a8f */
[C---:B------:R-:W-:Y:S01]  /*8c10*/  ISETP.GT.U32.AND P2, PT, R3.reuse, R181, PT ;  /* 0x000000b50300720c */ /* 0x040fe20003f44070 */
[----:B------:R-:W-:Y:S02]  /*8c20*/  IMAD.MOV R144, RZ, RZ, -R144 ;  /* 0x000000ffff907224 */ /* 0x000fe400078e0a90 */
[----:B------:R-:W-:Y:S02]  /*8c30*/  @!P0 IMAD.IADD R176, R176, 0x1, -R3 ;  /* 0x00000001b0b08824 */ /* 0x000fe400078e0a03 */
[----:B------:R-:W-:Y:S02]  /*8c40*/  IMAD R158, R3, R144, R158 ;  /* 0x00000090039e7224 */ /* 0x000fe400078e029e */
[----:B------:R-:W-:-:S02]  /*8c50*/  IMAD.MOV.U32 R144, RZ, RZ, R175 ;  /* 0x000000ffff907224 */ /* 0x000fc400078e00af */
[----:B------:R-:W-:-:S04]  /*8c60*/  IMAD.HI.U32 R239, R5, R236, RZ ;  /* 0x000000ec05ef7227 */ /* 0x000fc800078e00ff */
[----:B------:R-:W-:Y:S01]  /*8c70*/  @!P6 IMAD.MOV R144, RZ, RZ, -R144 ;  /* 0x000000ffff90e224 */ /* 0x000fe200078e0a90 */
[----:B------:R-:W-:Y:S01]  /*8c80*/  ISETP.GT.U32.AND P6, PT, R3, R176, PT ;  /* 0x000000b00300720c */ /* 0x000fe20003fc4070 */
[--C-:B------:R-:W-:Y:S01]  /*8c90*/  @!P4 IMAD.IADD R180, R180, 0x1, -R3.reuse ;  /* 0x00000001b4b4c824 */ /* 0x100fe200078e0a03 */
[----:B------:R-:W-:Y:S01]  /*8ca0*/  ISETP.GE.AND P4, PT, R146, RZ, PT ;  /* 0x000000ff9200720c */ /* 0x000fe20003f86270 */
[----:B------:R-:W-:Y:S01]  /*8cb0*/  @!P2 IMAD.IADD R181, R181, 0x1, -R3 ;  /* 0x00000001b5b5a824 */ /* 0x000fe200078e0a03 */
[----:B------:R-:W-:Y:S01]  /*8cc0*/  ISETP.GE.AND P2, PT, R145, RZ, PT ;  /* 0x000000ff9100720c */ /* 0x000fe20003f46270 */
[----:B------:R-:W-:Y:S01]  /*8cd0*/  IMAD.MOV R239, RZ, RZ, -R239 ;  /* 0x000000ffffef7224 */ /* 0x000fe200078e0aef */
[----:B------:R-:W-:Y:S01]  /*8ce0*/  ISETP.GT.U32.AND P0, PT, R3, R180, PT ;  /* 0x000000b40300720c */ /* 0x000fe20003f04070 */
[----:B------:R-:W-:Y:S02]  /*8cf0*/  IMAD.MOV.U32 R145, RZ, RZ, R182 ;  /* 0x000000ffff917224 */ /* 0x000fe400078e00b6 */
[----:B------:R-:W-:-:S02]  /*8d00*/  IMAD.MOV.U32 R147, RZ, RZ, R181 ;  /* 0x000000ffff937224 */ /* 0x000fc400078e00b5 */
[----:B------:R-:W-:Y:S01]  /*8d10*/  @!P1 IMAD.MOV R145, RZ, RZ, -R145 ;  /* 0x000000ffff919224 */ /* 0x000fe200078e0a91 */
[C---:B------:R-:W-:Y:S01]  /*8d20*/  ISETP.GT.U32.AND P1, PT, R3.reuse, R158, PT ;  /* 0x0000009e0300720c */ /* 0x040fe20003f24070 */
[C---:B------:R-:W-:Y:S01]  /*8d30*/  IMAD R181, R3.reuse, R239, R236 ;  /* 0x000000ef03b57224 */ /* 0x040fe200078e02ec */
[----:B------:R-:W-:Y:S01]  /*8d40*/  IABS R236, R151 ;  /* 0x0000009700ec7213 */ /* 0x000fe20000000000 */
[--C-:B------:R-:W-:Y:S01]  /*8d50*/  @!P6 IMAD.IADD R176, R176, 0x1, -R3.reuse ;  /* 0x00000001b0b0e824 */ /* 0x100fe200078e0a03 */
[----:B------:R-:W-:Y:S01]  /*8d60*/  IABS R239, R152 ;  /* 0x0000009800ef7213 */ /* 0x000fe20000000000 */
[----:B------:R-:W-:Y:S01]  /*8d70*/  IMAD.MOV.U32 R146, RZ, RZ, R186 ;  /* 0x000000ffff927224 */ /* 0x000fe200078e00ba */
[----:B------:R-:W-:Y:S01]  /*8d80*/  ISETP.GT.U32.AND P6, PT, R3, R181, PT ;  /* 0x000000b50300720c */ /* 0x000fe20003fc4070 */
[--C-:B------:R-:W-:Y:S01]  /*8d90*/  @!P0 IMAD.IADD R180, R180, 0x1, -R3.reuse ;  /* 0x00000001b4b48824 */ /* 0x100fe200078e0a03 */
[----:B------:R-:W-:Y:S01]  /*8da0*/  ISETP.GE.AND P0, PT, R153, RZ, PT ;  /* 0x000000ff9900720c */ /* 0x000fe20003f06270 */
[----:B------:R-:W-:Y:S01]  /*8db0*/  @!P5 IMAD.MOV R146, RZ, RZ, -R146 ;  /* 0x000000ffff92d224 */ /* 0x000fe200078e0a92 */
[----:B------:R-:W-:Y:S01]  /*8dc0*/  ISETP.GE.AND P5, PT, R148, RZ, PT ;  /* 0x000000ff9400720c */ /* 0x000fe20003fa6270 */
[----:B------:R-:W-:Y:S01]  /*8dd0*/  IMAD.MOV.U32 R148, RZ, RZ, R180 ;  /* 0x000000ffff947224 */ /* 0x000fe200078e00b4 */
[----:B------:R-:W-:Y:S01]  /*8de0*/  IABS R153, R150 ;  /* 0x0000009600997213 */ /* 0x000fe20000000000 */
[----:B------:R-:W-:Y:S01]  /*8df0*/  @!P1 IMAD.IADD R158, R158, 0x1, -R3 ;  /* 0x000000019e9e9824 */ /* 0x000fe200078e0a03 */
[----:B------:R-:W-:Y:S01]  /*8e00*/  ISETP.GE.AND P1, PT, R150, RZ, PT ;  /* 0x000000ff9600720c */ /* 0x000fe20003f26270 */
[----:B------:R-:W-:Y:S01]  /*8e10*/  @!P2 IMAD.MOV R148, RZ, RZ, -R148 ;  /* 0x000000ffff94a224 */ /* 0x000fe200078e0a94 */
[----:B------:R-:W-:Y:S01]  /*8e20*/  IABS R186, R155 ;  /* 0x0000009b00ba7213 */ /* 0x000fe20000000000 */
[----:B------:R-:W-:Y:S01]  /*8e30*/  IMAD.HI.U32 R175, R5, R235, RZ ;  /* 0x000000eb05af7227 */ /* 0x000fe200078e00ff */
[----:B------:R-:W-:-:S03]  /*8e40*/  ISETP.GT.U32.AND P2, PT, R3, R158, PT ;  /* 0x0000009e0300720c */ /* 0x000fc60003f44070 */
[----:B------:R-:W-:Y:S02]  /*8e50*/  @!P6 IMAD.IADD R181, R181, 0x1, -R3 ;  /* 0x00000001b5b5e824 */ /* 0x000fe400078e0a03 */
[----:B------:R-:W-:Y:S02]  /*8e60*/  IMAD.MOV R175, RZ, RZ, -R175 ;  /* 0x000000ffffaf7224 */ /* 0x000fe400078e0aaf */
[----:B------:R-:W-:Y:S01]  /*8e70*/  IMAD.HI.U32 R150, R5, R153, RZ ;  /* 0x0000009905967227 */ /* 0x000fe200078e00ff */
[----:B------:R-:W-:-:S03]  /*8e80*/  ISETP.GT.U32.AND P6, PT, R3, R181, PT ;  /* 0x000000b50300720c */ /* 0x000fc60003fc4070 */
[C---:B------:R-:W-:Y:S01]  /*8e90*/  IMAD R175, R3.reuse, R175, R235 ;  /* 0x000000af03af7224 */ /* 0x040fe200078e02eb */
[----:B------:R-:W-:Y:S01]  /*8ea0*/  IABS R235, R154 ;  /* 0x0000009a00eb7213 */ /* 0x000fe20000000000 */
[----:B------:R-:W-:Y:S02]  /*8eb0*/  IMAD.MOV R150, RZ, RZ, -R150 ;  /* 0x000000ffff967224 */ /* 0x000fe400078e0a96 */
[----:B------:R-:W-:Y:S01]  /*8ec0*/  @!P2 IMAD.IADD R158, R158, 0x1, -R3 ;  /* 0x000000019e9ea824 */ /* 0x000fe200078e0a03 */
[C---:B------:R-:W-:Y:S01]  /*8ed0*/  ISETP.GT.U32.AND P2, PT, R3.reuse, R175, PT ;  /* 0x000000af0300720c */ /* 0x040fe20003f44070 */
[----:B------:R-:W-:Y:S02]  /*8ee0*/  IMAD R153, R3, R150, R153 ;  /* 0x0000009603997224 */ /* 0x000fe400078e0299 */
[----:B------:R-:W-:Y:S01]  /*8ef0*/  @!P3 IMAD.MOV R147, RZ, RZ, -R147 ;  /* 0x000000ffff93b224 */ /* 0x000fe200078e0a93 */
[----:B------:R-:W-:Y:S01]  /*8f00*/  ISETP.GE.AND P3, PT, R149, RZ, PT ;  /* 0x000000ff9500720c */ /* 0x000fe20003f66270 */
[----:B------:R-:W-:Y:S01]  /*8f10*/  @!P6 IMAD.IADD R181, R181, 0x1, -R3 ;  /* 0x00000001b5b5e824 */ /* 0x000fe200078e0a03 */
[----:B------:R-:W-:Y:S01]  /*8f20*/  ISETP.GT.U32.AND P6, PT, R3, R153, PT ;  /* 0x000000990300720c */ /* 0x000fe20003fc4070 */
[----:B------:R-:W-:-:S02]  /*8f30*/  IMAD.MOV.U32 R149, RZ, RZ, R176 ;  /* 0x000000ffff957224 */ /* 0x000fc400078e00b0 */
[----:B------:R-:W-:-:S04]  /*8f40*/  IMAD.HI.U32 R150, R5, R235, RZ ;  /* 0x000000eb05967227 */ /* 0x000fc800078e00ff */
[----:B------:R-:W-:Y:S01]  /*8f50*/  @!P4 IMAD.MOV R149, RZ, RZ, -R149 ;  /* 0x000000ffff95c224 */ /* 0x000fe200078e0a95 */
[----:B------:R-:W-:Y:S01]  /*8f60*/  ISETP.GE.AND P4, PT, R151, RZ, PT ;  /* 0x000000ff9700720c */ /* 0x000fe20003f86270 */
[----:B------:R-:W-:Y:S01]  /*8f70*/  @!P2 IMAD.IADD R175, R175, 0x1, -R3 ;  /* 0x00000001afafa824 */ /* 0x000fe200078e0a03 */
[----:B------:R-:W-:Y:S01]  /*8f80*/  ISETP.GE.AND P2, PT, R152, RZ, PT ;  /* 0x000000ff9800720c */ /* 0x000fe20003f46270 */
[----:B------:R-:W-:-:S04]  /*8f90*/  IMAD.HI.U32 R151, R5, R186, RZ ;  /* 0x000000ba05977227 */ /* 0x000fc800078e00ff */
[----:B------:R-:W-:Y:S02]  /*8fa0*/  IMAD.MOV R150, RZ, RZ, -R150 ;  /* 0x000000ffff967224 */ /* 0x000fe400078e0a96 */
[----:B------:R-:W-:-:S04]  /*8fb0*/  IMAD.HI.U32 R180, R5, R236, RZ ;  /* 0x000000ec05b47227 */ /* 0x000fc800078e00ff */
[----:B------:R-:W-:Y:S01]  /*8fc0*/  @!P6 IMAD.IADD R153, R153, 0x1, -R3 ;  /* 0x000000019999e824 */ /* 0x000fe200078e0a03 */
[----:B------:R-:W-:Y:S01]  /*8fd0*/  ISETP.GT.U32.AND P6, PT, R3, R175, PT ;  /* 0x000000af0300720c */ /* 0x000fe20003fc4070 */
[----:B------:R-:W-:-:S04]  /*8fe0*/  IMAD.HI.U32 R176, R5, R239, RZ ;  /* 0x000000ef05b07227 */ /* 0x000fc800078e00ff */
[----:B------:R-:W-:Y:S02]  /*8ff0*/  IMAD.MOV R151, RZ, RZ, -R151 ;  /* 0x000000ffff977224 */ /* 0x000fe400078e0a97 */
[C---:B------:R-:W-:Y:S02]  /*9000*/  IMAD R235, R3.reuse, R150, R235 ;  /* 0x0000009603eb7224 */ /* 0x040fe400078e02eb */
[----:B------:R-:W-:Y:S02]  /*9010*/  IMAD.MOV R180, RZ, RZ, -R180 ;  /* 0x000000ffffb47224 */ /* 0x000fe400078e0ab4 */
[----:B------:R-:W-:Y:S01]  /*9020*/  IMAD.MOV.U32 R150, RZ, RZ, R158 ;  /* 0x000000ffff967224 */ /* 0x000fe200078e009e */
[----:B------:R-:W-:Y:S01]  /*9030*/  IABS R158, R156 ;  /* 0x0000009c009e7213 */ /* 0x000fe20000000000 */
[----:B------:R-:W-:Y:S02]  /*9040*/  IMAD.MOV R176, RZ, RZ, -R176 ;  /* 0x000000ffffb07224 */ /* 0x000fe400078e0ab0 */
[----:B------:R-:W-:-:S02]  /*9050*/  IMAD R186, R3, R151, R186 ;  /* 0x0000009703ba7224 */ /* 0x000fc400078e02ba */
[C---:B------:R-:W-:Y:S01]  /*9060*/  IMAD R236, R3.reuse, R180, R236 ;  /* 0x000000b403ec7224 */ /* 0x040fe200078e02ec */
[----:B------:R-:W-:Y:S01]  /*9070*/  IABS R180, R157 ;  /* 0x0000009d00b47213 */ /* 0x000fe20000000000 */
[----:B------:R-:W-:Y:S01]  /*9080*/  @!P5 IMAD.MOV R150, RZ, RZ, -R150 ;  /* 0x000000ffff96d224 */ /* 0x000fe200078e0a96 */
        /* <DEDUP_REMOVED lines=9> */
[----:B------:R-:W-:-:S04]  /*9120*/  IMAD.HI.U32 R182, R5, R158, RZ ;  /* 0x0000009e05b67227 */ /* 0x000fc800078e00ff */
[----:B------:R-:W-:Y:S02]  /*9130*/  IMAD.MOV R182, RZ, RZ, -R182 ;  /* 0x000000ffffb67224 */ /* 0x000fe400078e0ab6 */
[--C-:B------:R-:W-:Y:S01]  /*9140*/  @!P5 IMAD.IADD R153, R153, 0x1, -R3.reuse ;  /* 0x000000019999d824 */ /* 0x100fe200078e0a03 */
[C---:B------:R-:W-:Y:S01]  /*9150*/  ISETP.GT.U32.AND P5, PT, R3.reuse, R235, PT ;  /* 0x000000eb0300720c */ /* 0x040fe20003fa4070 */
[C---:B------:R-:W-:Y:S02]  /*9160*/  IMAD R158, R3.reuse, R182, R158 ;  /* 0x000000b6039e7224 */ /* 0x040fe400078e029e */
[----:B------:R-:W-:Y:S01]  /*9170*/  @!P3 IMAD.IADD R236, R236, 0x1, -R3 ;  /* 0x00000001ececb824 */ /* 0x000fe200078e0a03 */
[----:B------:R-:W-:Y:S01]  /*9180*/  ISETP.GT.U32.AND P3, PT, R3, R186, PT ;  /* 0x000000ba0300720c */ /* 0x000fe20003f64070 */
[----:B------:R-:W-:-:S04]  /*9190*/  IMAD.HI.U32 R152, R5, R176, RZ ;  /* 0x000000b005987227 */ /* 0x000fc800078e00ff */
[--C-:B------:R-:W-:Y:S01]  /*91a0*/  @!P6 IMAD.IADD R239, R239, 0x1, -R3.reuse ;  /* 0x00000001efefe824 */ /* 0x100fe200078e0a03 */
[----:B------:R-:W-:Y:S01]  /*91b0*/  ISETP.GT.U32.AND P6, PT, R3, R158, PT ;  /* 0x0000009e0300720c */ /* 0x000fe20003fc4070 */
[----:B------:R-:W-:Y:S02]  /*91c0*/  IMAD.MOV R152, RZ, RZ, -R152 ;  /* 0x000000ffff987224 */ /* 0x000fe400078e0a98 */
[----:B------:R-:W-:Y:S01]  /*91d0*/  @!P5 IMAD.IADD R235, R235, 0x1, -R3 ;  /* 0x00000001ebebd824 */ /* 0x000fe200078e0a03 */
[C---:B------:R-:W-:Y:S01]  /*91e0*/  ISETP.GT.U32.AND P5, PT, R3.reuse, R236, PT ;  /* 0x000000ec0300720c */ /* 0x040fe20003fa4070 */
[----:B------:R-:W-:Y:S02]  /*91f0*/  IMAD R176, R3, R152, R176 ;  /* 0x0000009803b07224 */ /* 0x000fe400078e02b0 */
[----:B------:R-:W-:Y:S02]  /*9200*/  IMAD.MOV.U32 R152, RZ, RZ, R175 ;  /* 0x000000ffff987224 */ /* 0x000fe400078e00af */
[----:B------:R-:W-:-:S04]  /*9210*/  IMAD.HI.U32 R240, R5, R180, RZ ;  /* 0x000000b405f07227 */ /* 0x000fc800078e00ff */
[--C-:B------:R-:W-:Y:S01]  /*9220*/  @!P3 IMAD.IADD R186, R186, 0x1, -R3.reuse ;  /* 0x00000001babab824 */ /* 0x100fe200078e0a03 */
[C---:B------:R-:W-:Y:S01]  /*9230*/  ISETP.GT.U32.AND P3, PT, R3.reuse, R235, PT ;  /* 0x000000eb0300720c */ /* 0x040fe20003f64070 */
[----:B------:R-:W-:Y:S01]  /*9240*/  @!P0 IMAD.MOV R152, RZ, RZ, -R152 ;  /* 0x000000ffff988224 */ /* 0x000fe200078e0a98 */
[----:B------:R-:W-:Y:S01]  /*9250*/  ISETP.GT.U32.AND P0, PT, R3, R239, PT ;  /* 0x000000ef0300720c */ /* 0x000fe20003f04070 */
[----:B------:R-:W-:Y:S02]  /*9260*/  IMAD.MOV R240, RZ, RZ, -R240 ;  /* 0x000000fffff07224 */ /* 0x000fe400078e0af0 */
[----:B------:R-:W-:Y:S02]  /*9270*/  @!P6 IMAD.IADD R158, R158, 0x1, -R3 ;  /* 0x000000019e9ee824 */ /* 0x000fe400078e0a03 */
[----:B------:R-:W-:-:S03]  /*9280*/  IMAD.HI.U32 R182, R5, R181, RZ ;  /* 0x000000b505b67227 */ /* 0x000fc600078e00ff */
[C---:B------:R-:W-:Y:S01]  /*9290*/  ISETP.GT.U32.AND P6, PT, R3.reuse, R158, PT ;  /* 0x0000009e0300720c */ /* 0x040fe20003fc4070 */
[----:B------:R-:W-:Y:S01]  /*92a0*/  @!P1 IMAD.MOV R153, RZ, RZ, -R153 ;  /* 0x000000ffff999224 */ /* 0x000fe200078e0a99 */
[C---:B------:R-:W-:Y:S01]  /*92b0*/  ISETP.GT.U32.AND P1, PT, R3.reuse, R186, PT ;  /* 0x000000ba0300720c */ /* 0x040fe20003f24070 */
[C---:B------:R-:W-:Y:S02]  /*92c0*/  IMAD R180, R3.reuse, R240, R180 ;  /* 0x000000f003b47224 */ /* 0x040fe400078e02b4 */
[----:B------:R-:W-:Y:S02]  /*92d0*/  IMAD.MOV R182, RZ, RZ, -R182 ;  /* 0x000000ffffb67224 */ /* 0x000fe400078e0ab6 */
[----:B------:R-:W-:Y:S01]  /*92e0*/  @!P5 IMAD.IADD R236, R236, 0x1, -R3 ;  /* 0x00000001ececd824 */ /* 0x000fe200078e0a03 */
[C---:B------:R-:W-:Y:S01]  /*92f0*/  ISETP.GT.U32.AND P5, PT, R3.reuse, R180, PT ;  /* 0x000000b40300720c */ /* 0x040fe20003fa4070 */
[----:B------:R-:W-:Y:S01]  /*9300*/  IMAD R175, R3, R182, R181 ;  /* 0x000000b603af7224 */ /* 0x000fe200078e02b5 */
[----:B------:R-:W-:Y:S01]  /*9310*/  IABS R181, R168 ;  /* 0x000000a800b57213 */ /* 0x000fe20000000000 */
[--C-:B------:R-:W-:Y:S01]  /*9320*/  @!P0 IMAD.IADD R239, R239, 0x1, -R3.reuse ;  /* 0x00000001efef8824 */ /* 0x100fe200078e0a03 */
[----:B------:R-:W-:Y:S01]  /*9330*/  ISETP.GT.U32.AND P0, PT, R3, R176, PT ;  /* 0x000000b00300720c */ /* 0x000fe20003f04070 */
[----:B------:R-:W-:Y:S01]  /*9340*/  @!P3 IMAD.IADD R235, R235, 0x1, -R3 ;  /* 0x00000001ebebb824 */ /* 0x000fe200078e0a03 */
[----:B------:R-:W-:Y:S01]  /*9350*/  ISETP.GE.AND P3, PT, R154, RZ, PT ;  /* 0x000000ff9a00720c */ /* 0x000fe20003f66270 */
[----:B------:R-:W-:Y:S01]  /*9360*/  IMAD.HI.U32 R154, R5, R181, RZ ;  /* 0x000000b5059a7227 */ /* 0x000fe200078e00ff */
[----:B------:R-:W-:-:S03]  /*9370*/  IABS R182, R164 ;  /* 0x000000a400b67213 */ /* 0x000fc60000000000 */
[--C-:B------:R-:W-:Y:S01]  /*9380*/  @!P1 IMAD.IADD R186, R186, 0x1, -R3.reuse ;  /* 0x00000001baba9824 */ /* 0x100fe200078e0a03 */
[----:B------:R-:W-:Y:S01]  /*9390*/  ISETP.GT.U32.AND P1, PT, R3, R175, PT ;  /* 0x000000af0300720c */ /* 0x000fe20003f24070 */
[----:B------:R-:W-:Y:S01]  /*93a0*/  @!P6 IMAD.IADD R158, R158, 0x1, -R3 ;  /* 0x000000019e9ee824 */ /* 0x000fe200078e0a03 */
[----:B------:R-:W-:Y:S01]  /*93b0*/  ISETP.GE.AND P6, PT, R155, RZ, PT ;  /* 0x000000ff9b00720c */ /* 0x000fe20003fc6270 */
[----:B------:R-:W-:Y:S01]  /*93c0*/  IMAD.MOV R154, RZ, RZ, -R154 ;  /* 0x000000ffff9a7224 */ /* 0x000fe200078e0a9a */
[----:B------:R-:W-:Y:S01]  /*93d0*/  IABS R155, R174 ;  /* 0x000000ae009b7213 */ /* 0x000fe20000000000 */
[----:B------:R-:W-:-:S04]  /*93e0*/  IMAD.HI.U32 R240, R5, R182, RZ ;  /* 0x000000b605f07227 */ /* 0x000fc800078e00ff */
[----:B------:R-:W-:Y:S01]  /*93f0*/  @!P5 IMAD.IADD R180, R180, 0x1, -R3 ;  /* 0x00000001b4b4d824 */ /* 0x000fe200078e0a03 */
[----:B------:R-:W-:Y:S01]  /*9400*/  ISETP.GE.AND P5, PT, R156, RZ, PT ;  /* 0x000000ff9c00720c */ /* 0x000fe20003fa6270 */
[----:B------:R-:W-:Y:S02]  /*9410*/  IMAD R181, R3, R154, R181 ;  /* 0x0000009a03b57224 */ /* 0x000fe400078e02b5 */
[----:B------:R-:W-:Y:S02]  /*9420*/  IMAD.MOV.U32 R154, RZ, RZ, R236 ;  /* 0x000000ffff9a7224 */ /* 0x000fe400078e00ec */
[----:B------:R-:W-:Y:S02]  /*9430*/  IMAD.MOV R240, RZ, RZ, -R240 ;  /* 0x000000fffff07224 */ /* 0x000fe400078e0af0 */
[----:B------:R-:W-:Y:S02]  /*9440*/  IMAD.MOV.U32 R236, RZ, RZ, R155 ;  /* 0x000000ffffec7224 */ /* 0x000fe400078e009b */
[----:B------:R-:W-:Y:S01]  /*9450*/  @!P0 IMAD.IADD R176, R176, 0x1, -R3 ;  /* 0x00000001b0b08824 */ /* 0x000fe200078e0a03 */
[----:B------:R-:W-:Y:S01]  /*9460*/  ISETP.GE.AND P0, PT, R157, RZ, PT ;  /* 0x000000ff9d00720c */ /* 0x000fe20003f06270 */
[----:B------:R-:W-:-:S02]  /*9470*/  IMAD.MOV.U32 R155, RZ, RZ, R239 ;  /* 0x000000ffff9b7224 */ /* 0x000fc400078e00ef */
[----:B------:R-:W-:Y:S01]  /*9480*/  IMAD R182, R3, R240, R182 ;  /* 0x000000f003b67224 */ /* 0x000fe200078e02b6 */
[----:B------:R-:W-:Y:S01]  /*9490*/  IABS R240, R184 ;  /* 0x000000b800f07213 */ /* 0x000fe20000000000 */
[----:B------:R-:W-:Y:S01]  /*94a0*/  @!P1 IMAD.IADD R175, R175, 0x1, -R3 ;  /* 0x00000001afaf9824 */ /* 0x000fe200078e0a03 */
[C---:B------:R-:W-:Y:S01]  /*94b0*/  ISETP.GT.U32.AND P1, PT, R3.reuse, R180, PT ;  /* 0x000000b40300720c */ /* 0x040fe20003f24070 */
[----:B------:R-:W-:Y:S01]  /*94c0*/  IMAD.MOV.U32 R156, RZ, RZ, R235 ;  /* 0x000000ffff9c7224 */ /* 0x000fe200078e00eb */
[----:B------:R-:W-:Y:S01]  /*94d0*/  IABS R235, R169 ;  /* 0x000000a900eb7213 */ /* 0x000fe20000000000 */
[----:B------:R-:W-:Y:S01]  /*94e0*/  @!P2 IMAD.MOV R155, RZ, RZ, -R155 ;  /* 0x000000ffff9ba224 */ /* 0x000fe200078e0a9b */
[C---:B------:R-:W-:Y:S01]  /*94f0*/  ISETP.GT.U32.AND P2, PT, R3.reuse, R176, PT ;  /* 0x000000b00300720c */ /* 0x040fe20003f44070 */
[----:B------:R-:W-:Y:S01]  /*9500*/  @!P3 IMAD.MOV R156, RZ, RZ, -R156 ;  /* 0x000000ffff9cb224 */ /* 0x000fe200078e0a9c */
[----:B------:R-:W-:Y:S01]  /*9510*/  ISETP.GT.U32.AND P3, PT, R3, R182, PT ;  /* 0x000000b60300720c */ /* 0x000fe20003f64070 */
[----:B------:R-:W-:-:S02]  /*9520*/  IMAD.MOV.U32 R157, RZ, RZ, R186 ;  /* 0x000000ffff9d7224 */ /* 0x000fc400078e00ba */
[----:B------:R-:W-:Y:S01]  /*9530*/  @!P5 IMAD.MOV R158, RZ, RZ, -R158 ;  /* 0x000000ffff9ed224 */ /* 0x000fe200078e0a9e */
[C---:B------:R-:W-:Y:S01]  /*9540*/  ISETP.GT.U32.AND P5, PT, R3.reuse, R181, PT ;  /* 0x000000b50300720c */ /* 0x040fe20003fa4070 */
[----:B------:R-:W-:Y:S01]  /*9550*/  @!P4 IMAD.MOV R154, RZ, RZ, -R154 ;  /* 0x000000ffff9ac224 */ /* 0x000fe200078e0a9a */
[----:B------:R-:W-:Y:S01]  /*9560*/  ISETP.GT.U32.AND P4, PT, R3, R175, PT ;  /* 0x000000af0300720c */ /* 0x000fe20003f84070 */
[----:B------:R-:W-:Y:S01]  /*9570*/  @!P6 IMAD.MOV R157, RZ, RZ, -R157 ;  /* 0x000000ffff9de224 */ /* 0x000fe200078e0a9d */
[----:B------:R-:W-:Y:S01]  /*9580*/  ISETP.GE.AND P6, PT, R159, RZ, PT ;  /* 0x000000ff9f00720c */ /* 0x000fe20003fc6270 */
[----:B------:R-:W-:-:S04]  /*9590*/  IMAD.HI.U32 R159, R5, R236, RZ ;  /* 0x000000ec059f7227 */ /* 0x000fc800078e00ff */
[--C-:B------:R-:W-:Y:S01]  /*95a0*/  @!P1 IMAD.IADD R180, R180, 0x1, -R3.reuse ;  /* 0x00000001b4b49824 */ /* 0x100fe200078e0a03 */
[----:B------:R-:W-:Y:S01]  /*95b0*/  ISETP.GE.AND P1, PT, R160, RZ, PT ;  /* 0x000000ffa000720c */ /* 0x000fe20003f26270 */
[----:B------:R-:W-:Y:S01]  /*95c0*/  @!P2 IMAD.IADD R176, R176, 0x1, -R3 ;  /* 0x00000001b0b0a824 */ /* 0x000fe200078e0a03 */
[----:B------:R-:W-:Y:S01]  /*95d0*/  ISETP.GE.AND P2, PT, R164, RZ, PT ;  /* 0x000000ffa400720c */ /* 0x000fe20003f46270 */
[----:B------:R-:W-:Y:S02]  /*95e0*/  IMAD.MOV R164, RZ, RZ, -R159 ;  /* 0x000000ffffa47224 */ /* 0x000fe400078e0a9f */
[----:B------:R-:W-:Y:S01]  /*95f0*/  @!P3 IMAD.IADD R182, R182, 0x1, -R3 ;  /* 0x00000001b6b6b824 */ /* 0x000fe200078e0a03 */
[----:B------:R-:W-:Y:S01]  /*9600*/  ISETP.GE.AND P3, PT, R174, RZ, PT ;  /* 0x000000ffae00720c */ /* 0x000fe20003f66270 */
[----:B------:R-:W-:Y:S01]  /*9610*/  IMAD.MOV.U32 R159, RZ, RZ, R180 ;  /* 0x000000ffff9f7224 */ /* 0x000fe200078e00b4 */
[----:B------:R-:W-:Y:S01]  /*9620*/  IABS R174, R163 ;  /* 0x000000a300ae7213 */ /* 0x000fe20000000000 */
[----:B------:R-:W-:-:S02]  /*9630*/  IMAD.MOV.U32 R160, RZ, RZ, R176 ;  /* 0x000000ffffa07224 */ /* 0x000fc400078e00b0 */
[--C-:B------:R-:W-:Y:S02]  /*9640*/  @!P5 IMAD.IADD R181, R181, 0x1, -R3.reuse ;  /* 0x00000001b5b5d824 */ /* 0x100fe400078e0a03 */
[----:B------:R-:W-:Y:S01]  /*9650*/  @!P4 IMAD.IADD R175, R175, 0x1, -R3 ;  /* 0x00000001afafc824 */ /* 0x000fe200078e0a03 */
[----:B------:R-:W-:Y:S01]  /*9660*/  ISETP.GE.AND P4, PT, R168, RZ, PT ;  /* 0x000000ffa800720c */ /* 0x000fe20003f86270 */
[----:B------:R-:W-:Y:S01]  /*9670*/  @!P0 IMAD.MOV R159, RZ, RZ, -R159 ;  /* 0x000000ffff9f8224 */ /* 0x000fe200078e0a9f */
[C---:B------:R-:W-:Y:S01]  /*9680*/  ISETP.GT.U32.AND P0, PT, R3.reuse, R182, PT ;  /* 0x000000b60300720c */ /* 0x040fe20003f04070 */
[----:B------:R-:W-:Y:S01]  /*9690*/  IMAD R164, R3, R164, R236 ;  /* 0x000000a403a47224 */ /* 0x000fe200078e02ec */
[----:B------:R-:W-:Y:S01]  /*96a0*/  IABS R236, R161 ;  /* 0x000000a100ec7213 */ /* 0x000fe20000000000 */
[----:B------:R-:W-:Y:S01]  /*96b0*/  @!P6 IMAD.MOV R160, RZ, RZ, -R160 ;  /* 0x000000ffffa0e224 */ /* 0x000fe200078e0aa0 */
[----:B------:R-:W-:Y:S01]  /*96c0*/  ISETP.GE.AND P6, PT, R161, RZ, PT ;  /* 0x000000ffa100720c */ /* 0x000fe20003fc6270 */
[----:B------:R-:W-:Y:S01]  /*96d0*/  IMAD.MOV.U32 R161, RZ, RZ, R175 ;  /* 0x000000ffffa17224 */ /* 0x000fe200078e00af */
[----:B------:R-:W-:Y:S01]  /*96e0*/  ISETP.GT.U32.AND P5, PT, R3, R181, PT ;  /* 0x000000b50300720c */ /* 0x000fe20003fa4070 */
[----:B------:R-:W-:Y:S01]  /*96f0*/  IMAD.HI.U32 R176, R5, R236, RZ ;  /* 0x000000ec05b07227 */ /* 0x000fe200078e00ff */
[----:B------:R-:W-:-:S02]  /*9700*/  IABS R168, R162 ;  /* 0x000000a200a87213 */ /* 0x000fc40000000000 */
[----:B------:R-:W-:Y:S01]  /*9710*/  IABS R175, R165 ;  /* 0x000000a500af7213 */ /* 0x000fe20000000000 */
[----:B------:R-:W-:Y:S01]  /*9720*/  @!P1 IMAD.MOV R161, RZ, RZ, -R161 ;  /* 0x000000ffffa19224 */ /* 0x000fe200078e0aa1 */
[----:B------:R-:W-:Y:S01]  /*9730*/  ISETP.GT.U32.AND P1, PT, R3, R164, PT ;  /* 0x000000a40300720c */ /* 0x000fe20003f24070 */
[----:B------:R-:W-:Y:S01]  /*9740*/  @!P0 IMAD.IADD R182, R182, 0x1, -R3 ;  /* 0x00000001b6b68824 */ /* 0x000fe200078e0a03 */
[----:B------:R-:W-:Y:S01]  /*9750*/  ISETP.GE.AND P0, PT, R162, RZ, PT ;  /* 0x000000ffa200720c */ /* 0x000fe20003f06270 */
[----:B------:R-:W-:-:S04]  /*9760*/  IMAD.HI.U32 R162, R5, R168, RZ ;  /* 0x000000a805a27227 */ /* 0x000fc800078e00ff */
[----:B------:R-:W-:Y:S01]  /*9770*/  @!P5 IMAD.IADD R181, R181, 0x1, -R3 ;  /* 0x00000001b5b5d824 */ /* 0x000fe200078e0a03 */
[----:B------:R-:W-:Y:S01]  /*9780*/  ISETP.GE.AND P5, PT, R163, RZ, PT ;  /* 0x000000ffa300720c */ /* 0x000fe20003fa6270 */
[----:B------:R-:W-:-:S04]  /*9790*/  IMAD.HI.U32 R163, R5, R174, RZ ;  /* 0x000000ae05a37227 */ /* 0x000fc800078e00ff */
[----:B------:R-:W-:Y:S02]  /*97a0*/  IMAD.MOV R162, RZ, RZ, -R162 ;  /* 0x000000ffffa27224 */ /* 0x000fe400078e0aa2 */
[----:B------:R-:W-:Y:S02]  /*97b0*/  IMAD.MOV R176, RZ, RZ, -R176 ;  /* 0x000000ffffb07224 */ /* 0x000fe400078e0ab0 */
[----:B------:R-:W-:Y:S02]  /*97c0*/  @!P1 IMAD.IADD R164, R164, 0x1, -R3 ;  /* 0x00000001a4a49824 */ /* 0x000fe400078e0a03 */
[----:B------:R-:W-:Y:S02]  /*97d0*/  IMAD.MOV R163, RZ, RZ, -R163 ;  /* 0x000000ffffa37224 */ /* 0x000fe400078e0aa3 */
[C---:B------:R-:W-:Y:S01]  /*97e0*/  IMAD R168, R3.reuse, R162, R168 ;  /* 0x000000a203a87224 */ /* 0x040fe200078e02a8 */
[C---:B------:R-:W-:Y:S01]  /*97f0*/  ISETP.GT.U32.AND P1, PT, R3.reuse, R164, PT ;  /* 0x000000a40300720c */ /* 0x040fe20003f24070 */
[----:B------:R-:W-:Y:S01]  /*9800*/  IMAD R236, R3, R176, R236 ;  /* 0x000000b003ec7224 */ /* 0x000fe200078e02ec */
[----:B------:R-:W-:Y:S01]  /*9810*/  IABS R176, R166 ;  /* 0x000000a600b07213 */ /* 0x000fe20000000000 */
[----:B------:R-:W-:-:S02]  /*9820*/  IMAD.MOV.U32 R162, RZ, RZ, R182 ;  /* 0x000000ffffa27224 */ /* 0x000fc400078e00b6 */
[C---:B------:R-:W-:Y:S02]  /*9830*/  IMAD R174, R3.reuse, R163, R174 ;  /* 0x000000a303ae7224 */ /* 0x040fe400078e02ae */
[----:B------:R-:W-:Y:S02]  /*9840*/  IMAD.MOV.U32 R163, RZ, RZ, R181 ;  /* 0x000000ffffa37224 */ /* 0x000fe400078e00b5 */
[----:B------:R-:W-:Y:S01]  /*9850*/  @!P2 IMAD.MOV R162, RZ, RZ, -R162 ;  /* 0x000000ffffa2a224 */ /* 0x000fe200078e0aa2 */
[----:B------:R-:W-:Y:S01]  /*9860*/  ISETP.GT.U32.AND P2, PT, R3, R236, PT ;  /* 0x000000ec0300720c */ /* 0x000fe20003f44070 */
[----:B------:R-:W-:-:S04]  /*9870*/  IMAD.HI.U32 R180, R5, R175, RZ ;  /* 0x000000af05b47227 */ /* 0x000fc800078e00ff */
[----:B------:R-:W-:Y:S01]  /*9880*/  @!P4 IMAD.MOV R163, RZ, RZ, -R163 ;  /* 0x000000ffffa3c224 */ /* 0x000fe200078e0aa3 */
[C---:B------:R-:W-:Y:S01]  /*9890*/  ISETP.GT.U32.AND P4, PT, R3.reuse, R168, PT ;  /* 0x000000a80300720c */ /* 0x040fe20003f84070 */
[----:B------:R-:W-:Y:S01]  /*98a0*/  IMAD.MOV R181, RZ, RZ, -R180 ;  /* 0x000000ffffb57224 */ /* 0x000fe200078e0ab4 */
[----:B------:R-:W-:Y:S01]  /*98b0*/  IABS R180, R167 ;  /* 0x000000a700b47213 */ /* 0x000fe20000000000 */
[----:B------:R-:W-:Y:S01]  /*98c0*/  @!P1 IMAD.IADD R164, R164, 0x1, -R3 ;  /* 0x00000001a4a49824 */ /* 0x000fe200078e0a03 */
[C---:B------:R-:W-:Y:S01]  /*98d0*/  ISETP.GT.U32.AND P1, PT, R3.reuse, R174, PT ;  /* 0x000000ae0300720c */ /* 0x040fe20003f24070 */
[C---:B------:R-:W-:Y:S02]  /*98e0*/  IMAD R181, R3.reuse, R181, R175 ;  /* 0x000000b503b57224 */ /* 0x040fe400078e02af */
[----:B------:R-:W-:Y:S02]  /*98f0*/  @!P2 IMAD.IADD R236, R236, 0x1, -R3 ;  /* 0x00000001ececa824 */ /* 0x000fe400078e0a03 */
[----:B------:R-:W-:Y:S01]  /*9900*/  IMAD.MOV.U32 R175, RZ, RZ, R180 ;  /* 0x000000ffffaf7224 */ /* 0x000fe200078e00b4 */
[----:B------:R-:W-:Y:S01]  /*9910*/  ISETP.GT.U32.AND P2, PT, R3, R181, PT ;  /* 0x000000b50300720c */ /* 0x000fe20003f44070 */
[----:B------:R-:W-:Y:S01]  /*9920*/  IMAD.HI.U32 R182, R5, R176, RZ ;  /* 0x000000b005b67227 */ /* 0x000fe200078e00ff */
[----:B------:R-:W-:-:S03]  /*9930*/  IABS R180, R171 ;  /* 0x000000ab00b47213 */ /* 0x000fc60000000000 */
[----:B------:R-:W-:Y:S01]  /*9940*/  @!P4 IMAD.IADD R168, R168, 0x1, -R3 ;  /* 0x00000001a8a8c824 */ /* 0x000fe200078e0a03 */
[----:B------:R-:W-:Y:S01]  /*9950*/  ISETP.GT.U32.AND P4, PT, R3, R236, PT ;  /* 0x000000ec0300720c */ /* 0x000fe20003f84070 */
[----:B------:R-:W-:Y:S02]  /*9960*/  @!P3 IMAD.MOV R164, RZ, RZ, -R164 ;  /* 0x000000ffffa4b224 */ /* 0x000fe400078e0aa4 */
[----:B------:R-:W-:Y:S01]  /*9970*/  IMAD.HI.U32 R186, R5, R175, RZ ;  /* 0x000000af05ba7227 */ /* 0x000fe200078e00ff */
[----:B------:R-:W-:-:S03]  /*9980*/  ISETP.GT.U32.AND P3, PT, R3, R168, PT ;  /* 0x000000a80300720c */ /* 0x000fc60003f64070 */
[----:B------:R-:W-:Y:S02]  /*9990*/  IMAD.MOV R182, RZ, RZ, -R182 ;  /* 0x000000ffffb67224 */ /* 0x000fe400078e0ab6 */
[--C-:B------:R-:W-:Y:S02]  /*99a0*/  @!P1 IMAD.IADD R174, R174, 0x1, -R3.reuse ;  /* 0x00000001aeae9824 */ /* 0x100fe400078e0a03 */
[----:B------:R-:W-:Y:S02]  /*99b0*/  IMAD.MOV R186, RZ, RZ, -R186 ;  /* 0x000000ffffba7224 */ /* 0x000fe400078e0aba */
[C---:B------:R-:W-:Y:S01]  /*99c0*/  IMAD R176, R3.reuse, R182, R176 ;  /* 0x000000b603b07224 */ /* 0x040fe200078e02b0 */
[----:B------:R-:W-:Y:S01]  /*99d0*/  ISETP.GT.U32.AND P1, PT, R3, R174, PT ;  /* 0x000000ae0300720c */ /* 0x000fe20003f24070 */
[----:B------:R-:W-:Y:S01]  /*99e0*/  @!P2 IMAD.IADD R181, R181, 0x1, -R3 ;  /* 0x00000001b5b5a824 */ /* 0x000fe200078e0a03 */
[----:B------:R-:W-:Y:S01]  /*99f0*/  IABS R182, R172 ;  /* 0x000000ac00b67213 */ /* 0x000fe20000000000 */
[----:B------:R-:W-:-:S02]  /*9a00*/  IMAD R175, R3, R186, R175 ;  /* 0x000000ba03af7224 */ /* 0x000fc400078e02af */
[----:B------:R-:W-:Y:S01]  /*9a10*/  @!P4 IMAD.IADD R236, R236, 0x1, -R3 ;  /* 0x00000001ececc824 */ /* 0x000fe200078e0a03 */
[----:B------:R-:W-:Y:S01]  /*9a20*/  ISETP.GT.U32.AND P2, PT, R3, R181, PT ;  /* 0x000000b50300720c */ /* 0x000fe20003f44070 */
[----:B------:R-:W-:Y:S01]  /*9a30*/  IMAD.HI.U32 R186, R5, R180, RZ ;  /* 0x000000b405ba7227 */ /* 0x000fe200078e00ff */
[----:B------:R-:W-:-:S03]  /*9a40*/  ISETP.GT.U32.AND P4, PT, R3, R176, PT ;  /* 0x000000b00300720c */ /* 0x000fc60003f84070 */
[--C-:B------:R-:W-:Y:S01]  /*9a50*/  @!P3 IMAD.IADD R168, R168, 0x1, -R3.reuse ;  /* 0x00000001a8a8b824 */ /* 0x100fe200078e0a03 */
[----:B------:R-:W-:Y:S01]  /*9a60*/  ISETP.GT.U32.AND P3, PT, R3, R175, PT ;  /* 0x000000af0300720c */ /* 0x000fe20003f64070 */
[----:B------:R-:W-:Y:S02]  /*9a70*/  IMAD.MOV R186, RZ, RZ, -R186 ;  /* 0x000000ffffba7224 */ /* 0x000fe400078e0aba */
[----:B------:R-:W-:Y:S01]  /*9a80*/  @!P1 IMAD.IADD R174, R174, 0x1, -R3 ;  /* 0x00000001aeae9824 */ /* 0x000fe200078e0a03 */
[----:B------:R-:W-:Y:S01]  /*9a90*/  ISETP.GE.AND P1, PT, R165, RZ, PT ;  /* 0x000000ffa500720c */ /* 0x000fe20003f26270 */
[----:B------:R-:W-:Y:S01]  /*9aa0*/  IMAD R180, R3, R186, R180 ;  /* 0x000000ba03b47224 */ /* 0x000fe200078e02b4 */
[----:B------:R-:W-:Y:S01]  /*9ab0*/  IABS R186, R170 ;  /* 0x000000aa00ba7213 */ /* 0x000fe20000000000 */
[----:B------:R-:W-:-:S04]  /*9ac0*/  IMAD.HI.U32 R165, R5, R182, RZ ;  /* 0x000000b605a57227 */ /* 0x000fc800078e00ff */
[--C-:B------:R-:W-:Y:S01]  /*9ad0*/  @!P2 IMAD.IADD R181, R181, 0x1, -R3.reuse ;  /* 0x00000001b5b5a824 */ /* 0x100fe200078e0a03 */
[----:B------:R-:W-:Y:S01]  /*9ae0*/  ISETP.GT.U32.AND P2, PT, R3, R180, PT ;  /* 0x000000b40300720c */ /* 0x000fe20003f44070 */
[----:B------:R-:W-:Y:S01]  /*9af0*/  @!P4 IMAD.IADD R176, R176, 0x1, -R3 ;  /* 0x00000001b0b0c824 */ /* 0x000fe200078e0a03 */
[----:B------:R-:W-:Y:S01]  /*9b00*/  ISETP.GE.AND P4, PT, R166, RZ, PT ;  /* 0x000000ffa600720c */ /* 0x000fe20003f86270 */
[----:B------:R-:W-:Y:S02]  /*9b10*/  IMAD.MOV R165, RZ, RZ, -R165 ;  /* 0x000000ffffa57224 */ /* 0x000fe400078e0aa5 */
[----:B------:R-:W-:Y:S01]  /*9b20*/  @!P3 IMAD.IADD R175, R175, 0x1, -R3 ;  /* 0x00000001afafb824 */ /* 0x000fe200078e0a03 */
[----:B------:R-:W-:Y:S01]  /*9b30*/  ISETP.GE.AND P3, PT, R167, RZ, PT ;  /* 0x000000ffa700720c */ /* 0x000fe20003f66270 */
[----:B------:R-:W-:Y:S02]  /*9b40*/  IMAD.MOV.U32 R166, RZ, RZ, R168 ;  /* 0x000000ffffa67224 */ /* 0x000fe400078e00a8 */
[----:B------:R-:W-:-:S02]  /*9b50*/  IMAD R182, R3, R165, R182 ;  /* 0x000000a503b67224 */ /* 0x000fc400078e02b6 */
[----:B------:R-:W-:Y:S01]  /*9b60*/  @!P0 IMAD.MOV R166, RZ, RZ, -R166 ;  /* 0x000000ffffa68224 */ /* 0x000fe200078e0aa6 */
[----:B------:R-:W-:Y:S01]  /*9b70*/  ISETP.GT.U32.AND P0, PT, R3, R175, PT ;  /* 0x000000af0300720c */ /* 0x000fe20003f04070 */
[----:B------:R-:W-:Y:S02]  /*9b80*/  IMAD.MOV.U32 R168, RZ, RZ, R181 ;  /* 0x000000ffffa87224 */ /* 0x000fe400078e00b5 */
[----:B------:R-:W-:-:S04]  /*9b90*/  IMAD.HI.U32 R239, R5, R235, RZ ;  /* 0x000000eb05ef7227 */ /* 0x000fc800078e00ff */
[----:B------:R-:W-:Y:S01]  /*9ba0*/  @!P1 IMAD.MOV R168, RZ, RZ, -R168 ;  /* 0x000000ffffa89224 */ /* 0x000fe200078e0aa8 */
[----:B------:R-:W-:Y:S01]  /*9bb0*/  ISETP.GT.U32.AND P1, PT, R3, R182, PT ;  /* 0x000000b60300720c */ /* 0x000fe20003f24070 */
[----:B------:R-:W-:Y:S02]  /*9bc0*/  IMAD.MOV.U32 R165, RZ, RZ, R236 ;  /* 0x000000ffffa57224 */ /* 0x000fe400078e00ec */
[----:B------:R-:W-:-:S04]  /*9bd0*/  IMAD.HI.U32 R236, R5, R186, RZ ;  /* 0x000000ba05ec7227 */ /* 0x000fc800078e00ff */
[----:B------:R-:W-:Y:S02]  /*9be0*/  IMAD.MOV R239, RZ, RZ, -R239 ;  /* 0x000000ffffef7224 */ /* 0x000fe400078e0aef */
[----:B------:R-:W-:Y:S01]  /*9bf0*/  @!P2 IMAD.IADD R180, R180, 0x1, -R3 ;  /* 0x00000001b4b4a824 */ /* 0x000fe200078e0a03 */
[C---:B------:R-:W-:Y:S01]  /*9c00*/  ISETP.GT.U32.AND P2, PT, R3.reuse, R176, PT ;  /* 0x000000b00300720c */ /* 0x040fe20003f44070 */
[----:B------:R-:W-:Y:S02]  /*9c10*/  IMAD.MOV R236, RZ, RZ, -R236 ;  /* 0x000000ffffec7224 */ /* 0x000fe400078e0aec */
[C---:B------:R-:W-:Y:S02]  /*9c20*/  IMAD R181, R3.reuse, R239, R235 ;  /* 0x000000ef03b57224 */ /* 0x040fe400078e02eb */
[----:B------:R-:W-:Y:S01]  /*9c30*/  @!P6 IMAD.MOV R165, RZ, RZ, -R165 ;  /* 0x000000ffffa5e224 */ /* 0x000fe200078e0aa5 */
[----:B------:R-:W-:Y:S01]  /*9c40*/  ISETP.GT.U32.AND P6, PT, R3, R180, PT ;  /* 0x000000b40300720c */ /* 0x000fe20003fc4070 */
[----:B------:R-:W-:-:S02]  /*9c50*/  IMAD.MOV.U32 R167, RZ, RZ, R174 ;  /* 0x000000ffffa77224 */ /* 0x000fc400078e00ae */
[----:B------:R-:W-:Y:S01]  /*9c60*/  IMAD R174, R3, R236, R186 ;  /* 0x000000ec03ae7224 */ /* 0x000fe200078e02ba */
[----:B------:R-:W-:Y:S01]  /*9c70*/  IABS R186, R178 ;  /* 0x000000b200ba7213 */ /* 0x000fe20000000000 */
[--C-:B------:R-:W-:Y:S01]  /*9c80*/  @!P0 IMAD.IADD R175, R175, 0x1, -R3.reuse ;  /* 0x00000001afaf8824 */ /* 0x100fe200078e0a03 */
[C---:B------:R-:W-:Y:S01]  /*9c90*/  ISETP.GT.U32.AND P0, PT, R3.reuse, R181, PT ;  /* 0x000000b50300720c */ /* 0x040fe20003f04070 */
[--C-:B------:R-:W-:Y:S01]  /*9ca0*/  @!P1 IMAD.IADD R182, R182, 0x1, -R3.reuse ;  /* 0x00000001b6b69824 */ /* 0x100fe200078e0a03 */
[----:B------:R-:W-:Y:S01]  /*9cb0*/  ISETP.GT.U32.AND P1, PT, R3, R174, PT ;  /* 0x000000ae0300720c */ /* 0x000fe20003f24070 */
[----:B------:R-:W-:Y:S01]  /*9cc0*/  @!P2 IMAD.IADD R176, R176, 0x1, -R3 ;  /* 0x00000001b0b0a824 */ /* 0x000fe200078e0a03 */
[----:B------:R-:W-:Y:S01]  /*9cd0*/  ISETP.GE.AND P2, PT, R172, RZ, PT ;  /* 0x000000ffac00720c */ /* 0x000fe20003f46270 */
[----:B------:R-:W-:Y:S01]  /*9ce0*/  @!P5 IMAD.MOV R167, RZ, RZ, -R167 ;  /* 0x000000ffffa7d224 */ /* 0x000fe200078e0aa7 */
[----:B------:R-:W-:Y:S01]  /*9cf0*/  ISETP.GE.AND P5, PT, R171, RZ, PT ;  /* 0x000000ffab00720c */ /* 0x000fe20003fa6270 */
[----:B------:R-:W-:Y:S01]  /*9d00*/  @!P6 IMAD.IADD R180, R180, 0x1, -R3 ;  /* 0x00000001b4b4e824 */ /* 0x000fe200078e0a03 */
[----:B------:R-:W-:Y:S01]  /*9d10*/  ISETP.GE.AND P6, PT, R169, RZ, PT ;  /* 0x000000ffa900720c */ /* 0x000fe20003fc6270 */
[----:B------:R-:W-:Y:S01]  /*9d20*/  IMAD.MOV.U32 R169, RZ, RZ, R176 ;  /* 0x000000ffffa97224 */ /* 0x000fe200078e00b0 */
[----:B------:R-:W-:Y:S01]  /*9d30*/  IABS R172, R177 ;  /* 0x000000b100ac7213 */ /* 0x000fe20000000000 */
[----:B------:R-:W-:Y:S01]  /*9d40*/  IMAD.HI.U32 R241, R5, R240, RZ ;  /* 0x000000f005f17227 */ /* 0x000fe200078e00ff */
[----:B------:R-:W-:-:S02]  /*9d50*/  IABS R171, R173 ;  /* 0x000000ad00ab7213 */ /* 0x000fc40000000000 */
[----:B------:R-:W-:Y:S01]  /*9d60*/  IABS R236, R238 ;  /* 0x000000ee00ec7213 */ /* 0x000fe20000000000 */
[----:B------:R-:W-:Y:S01]  /*9d70*/  @!P0 IMAD.IADD R181, R181, 0x1, -R3 ;  /* 0x00000001b5b58824 */ /* 0x000fe200078e0a03 */
[----:B------:R-:W-:Y:S01]  /*9d80*/  ISETP.GE.AND P0, PT, R170, RZ, PT ;  /* 0x000000ffaa00720c */ /* 0x000fe20003f06270 */
[----:B------:R-:W-:Y:S01]  /*9d90*/  @!P4 IMAD.MOV R169, RZ, RZ, -R169 ;  /* 0x000000ffffa9c224 */ /* 0x000fe200078e0aa9 */
[C---:B------:R-:W-:Y:S01]  /*9da0*/  ISETP.GT.U32.AND P4, PT, R3.reuse, R182, PT ;  /* 0x000000b60300720c */ /* 0x040fe20003f84070 */
[----:B------:R-:W-:Y:S01]  /*9db0*/  @!P1 IMAD.IADD R174, R174, 0x1, -R3 ;  /* 0x00000001aeae9824 */ /* 0x000fe200078e0a03 */
[----:B------:R-:W-:Y:S01]  /*9dc0*/  ISETP.GT.U32.AND P1, PT, R3, R181, PT ;  /* 0x000000b50300720c */ /* 0x000fe20003f24070 */
[----:B------:R-:W-:-:S04]  /*9dd0*/  IMAD.HI.U32 R176, R5, R172, RZ ;  /* 0x000000ac05b07227 */ /* 0x000fc800078e00ff */
[----:B------:R-:W-:-:S04]  /*9de0*/  IMAD.HI.U32 R235, R5, R171, RZ ;  /* 0x000000ab05eb7227 */ /* 0x000fc800078e00ff */
[----:B------:R-:W-:Y:S02]  /*9df0*/  IMAD.MOV R176, RZ, RZ, -R176 ;  /* 0x000000ffffb07224 */ /* 0x000fe400078e0ab0 */
[----:B------:R-:W-:Y:S02]  /*9e00*/  IMAD.MOV R235, RZ, RZ, -R235 ;  /* 0x000000ffffeb7224 */ /* 0x000fe400078e0aeb */
[----:B------:R-:W-:Y:S02]  /*9e10*/  IMAD.MOV.U32 R170, RZ, RZ, R175 ;  /* 0x000000ffffaa7224 */ /* 0x000fe400078e00af */
[C---:B------:R-:W-:Y:S02]  /*9e20*/  IMAD R175, R3.reuse, R176, R172 ;  /* 0x000000b003af7224 */ /* 0x040fe400078e02ac */
[----:B------:R-:W-:Y:S02]  /*9e30*/  IMAD R176, R3, R235, R171 ;  /* 0x000000eb03b07224 */ /* 0x000fe400078e02ab */
[----:B------:R-:W-:-:S04]  /*9e40*/  IMAD.HI.U32 R172, R5, R186, RZ ;  /* 0x000000ba05ac7227 */ /* 0x000fc800078e00ff */
[--C-:B------:R-:W-:Y:S01]  /*9e50*/  @!P4 IMAD.IADD R182, R182, 0x1, -R3.reuse ;  /* 0x00000001b6b6c824 */ /* 0x100fe200078e0a03 */
[----:B------:R-:W-:Y:S01]  /*9e60*/  ISETP.GT.U32.AND P4, PT, R3, R175, PT ;  /* 0x000000af0300720c */ /* 0x000fe20003f84070 */
[----:B------:R-:W-:Y:S01]  /*9e70*/  @!P1 IMAD.IADD R181, R181, 0x1, -R3 ;  /* 0x00000001b5b59824 */ /* 0x000fe200078e0a03 */
[C---:B------:R-:W-:Y:S01]  /*9e80*/  ISETP.GT.U32.AND P1, PT, R3.reuse, R176, PT ;  /* 0x000000b00300720c */ /* 0x040fe20003f24070 */
[----:B------:R-:W-:Y:S02]  /*9e90*/  IMAD.MOV.U32 R171, RZ, RZ, R180 ;  /* 0x000000ffffab7224 */ /* 0x000fe400078e00b4 */
[----:B------:R-:W-:Y:S02]  /*9ea0*/  IMAD.MOV R180, RZ, RZ, -R172 ;  /* 0x000000ffffb47224 */ /* 0x000fe400078e0aac */
[----:B------:R-:W-:Y:S01]  /*9eb0*/  IMAD.MOV.U32 R172, RZ, RZ, R182 ;  /* 0x000000ffffac7224 */ /* 0x000fe200078e00b6 */
[----:B------:R-:W-:Y:S01]  /*9ec0*/  IABS R182, R185 ;  /* 0x000000b900b67213 */ /* 0x000fe20000000000 */
        /* <DEDUP_REMOVED lines=10> */
[----:B------:R-:W-:-:S02]  /*9f70*/  @!P1 IMAD.IADD R176, R176, 0x1, -R3 ;  /* 0x00000001b0b09824 */ /* 0x000fc400078e0a03 */
[----:B------:R-:W-:Y:S01]  /*9f80*/  @!P6 IMAD.MOV R173, RZ, RZ, -R173 ;  /* 0x000000ffffade224 */ /* 0x000fe200078e0aad */
[----:B------:R-:W-:Y:S01]  /*9f90*/  ISETP.GE.AND P6, PT, R178, RZ, PT ;  /* 0x000000ffb200720c */ /* 0x000fe20003fc6270 */
[----:B------:R-:W-:Y:S01]  /*9fa0*/  IMAD.MOV.U32 R178, RZ, RZ, R180 ;  /* 0x000000ffffb27224 */ /* 0x000fe200078e00b4 */
[----:B------:R-:W-:Y:S01]  /*9fb0*/  ISETP.GT.U32.AND P1, PT, R3, R176, PT ;  /* 0x000000b00300720c */ /* 0x000fe20003f24070 */
[--C-:B------:R-:W-:Y:S01]  /*9fc0*/  @!P4 IMAD.IADD R175, R175, 0x1, -R3.reuse ;  /* 0x00000001afafc824 */ /* 0x100fe200078e0a03 */
[----:B------:R-:W-:Y:S01]  /*9fd0*/  IABS R180, R218 ;  /* 0x000000da00b47213 */ /* 0x000fe20000000000 */
[----:B------:R-:W-:Y:S01]  /*9fe0*/  @!P3 IMAD.IADD R174, R174, 0x1, -R3 ;  /* 0x00000001aeaeb824 */ /* 0x000fe200078e0a03 */
[----:B------:R-:W-:Y:S01]  /*9ff0*/  ISETP.GT.U32.AND P3, PT, R3, R177, PT ;  /* 0x000000b10300720c */ /* 0x000fe20003f64070 */
[----:B------:R-:W-:Y:S01]  /*a000*/  IMAD.HI.U32 R235, R5, R178, RZ ;  /* 0x000000b205eb7227 */ /* 0x000fe200078e00ff */
[----:B------:R-:W-:-:S03]  /*a010*/  ISETP.GT.U32.AND P4, PT, R3, R175, PT ;  /* 0x000000af0300720c */ /* 0x000fc60003f84070 */
[----:B------:R-:W-:Y:S02]  /*a020*/  IMAD.MOV R235, RZ, RZ, -R235 ;  /* 0x000000ffffeb7224 */ /* 0x000fe400078e0aeb */
[----:B------:R-:W-:-:S04]  /*a030*/  IMAD.HI.U32 R186, R5, R182, RZ ;  /* 0x000000b605ba7227 */ /* 0x000fc800078e00ff */
[----:B------:R-:W-:Y:S02]  /*a040*/  IMAD R178, R3, R235, R178 ;  /* 0x000000eb03b27224 */ /* 0x000fe400078e02b2 */
[--C-:B------:R-:W-:Y:S02]  /*a050*/  @!P1 IMAD.IADD R176, R176, 0x1, -R3.reuse ;  /* 0x00000001b0b09824 */ /* 0x100fe400078e0a03 */
[----:B------:R-:W-:Y:S01]  /*a060*/  @!P3 IMAD.IADD R177, R177, 0x1, -R3 ;  /* 0x00000001b1b1b824 */ /* 0x000fe200078e0a03 */
[----:B------:R-:W-:Y:S01]  /*a070*/  ISETP.GT.U32.AND P1, PT, R3, R178, PT ;  /* 0x000000b20300720c */ /* 0x000fe20003f24070 */
[----:B------:R-:W-:-:S03]  /*a080*/  IMAD.HI.U32 R235, R5, R180, RZ ;  /* 0x000000b405eb7227 */ /* 0x000fc600078e00ff */
[----:B------:R-:W-:Y:S01]  /*a090*/  ISETP.GT.U32.AND P3, PT, R3, R177, PT ;  /* 0x000000b10300720c */ /* 0x000fe20003f64070 */
[----:B------:R-:W-:Y:S01]  /*a0a0*/  @!P4 IMAD.IADD R175, R175, 0x1, -R3 ;  /* 0x00000001afafc824 */ /* 0x000fe200078e0a03 */
[----:B------:R-:W-:Y:S01]  /*a0b0*/  ISETP.GE.AND P4, PT, R179, RZ, PT ;  /* 0x000000ffb300720c */ /* 0x000fe20003f86270 */
[----:B------:R-:W-:Y:S02]  /*a0c0*/  IMAD.MOV R179, RZ, RZ, -R186 ;  /* 0x000000ffffb37224 */ /* 0x000fe400078e0aba */
[----:B------:R-:W-:Y:S02]  /*a0d0*/  IMAD.MOV R235, RZ, RZ, -R235 ;  /* 0x000000ffffeb7224 */ /* 0x000fe400078e0aeb */
[----:B------:R-:W-:-:S04]  /*a0e0*/  IMAD.HI.U32 R186, R5, R181, RZ ;  /* 0x000000b505ba7227 */ /* 0x000fc800078e00ff */
[C---:B------:R-:W-:Y:S01]  /*a0f0*/  IMAD R179, R3.reuse, R179, R182 ;  /* 0x000000b303b37224 */ /* 0x040fe200078e02b6 */
[----:B------:R-:W-:Y:S01]  /*a100*/  IABS R182, R237 ;  /* 0x000000ed00b67213 */ /* 0x000fe20000000000 */
[C---:B------:R-:W-:Y:S01]  /*a110*/  IMAD R180, R3.reuse, R235, R180 ;  /* 0x000000eb03b47224 */ /* 0x040fe200078e02b4 */
[----:B------:R-:W-:Y:S01]  /*a120*/  IABS R235, R183 ;  /* 0x000000b700eb7213 */ /* 0x000fe20000000000 */
[----:B------:R-:W-:Y:S02]  /*a130*/  IMAD.MOV R186, RZ, RZ, -R186 ;  /* 0x000000ffffba7224 */ /* 0x000fe400078e0aba */
[----:B------:R-:W-:Y:S01]  /*a140*/  @!P1 IMAD.IADD R178, R178, 0x1, -R3 ;  /* 0x00000001b2b29824 */ /* 0x000fe200078e0a03 */
[C---:B------:R-:W-:Y:S01]  /*a150*/  ISETP.GT.U32.AND P1, PT, R3.reuse, R180, PT ;  /* 0x000000b40300720c */ /* 0x040fe20003f24070 */
[----:B------:R-:W-:Y:S02]  /*a160*/  IMAD R181, R3, R186, R181 ;  /* 0x000000ba03b57224 */ /* 0x000fe400078e02b5 */
[----:B------:R-:W-:-:S04]  /*a170*/  IMAD.HI.U32 R186, R5, R182, RZ ;  /* 0x000000b605ba7227 */ /* 0x000fc800078e00ff */
[--C-:B------:R-:W-:Y:S01]  /*a180*/  @!P3 IMAD.IADD R177, R177, 0x1, -R3.reuse ;  /* 0x00000001b1b1b824 */ /* 0x100fe200078e0a03 */
[C---:B------:R-:W-:Y:S01]  /*a190*/  ISETP.GT.U32.AND P3, PT, R3.reuse, R179, PT ;  /* 0x000000b30300720c */ /* 0x040fe20003f64070 */
[----:B------:R-:W-:Y:S02]  /*a1a0*/  IMAD.MOV R186, RZ, RZ, -R186 ;  /* 0x000000ffffba7224 */ /* 0x000fe400078e0aba */
[----:B------:R-:W-:Y:S01]  /*a1b0*/  @!P0 IMAD.MOV R174, RZ, RZ, -R174 ;  /* 0x000000ffffae8224 */ /* 0x000fe200078e0aae */
[C---:B------:R-:W-:Y:S01]  /*a1c0*/  ISETP.GT.U32.AND P0, PT, R3.reuse, R178, PT ;  /* 0x000000b20300720c */ /* 0x040fe20003f04070 */
[----:B------:R-:W-:Y:S01]  /*a1d0*/  IMAD R182, R3, R186, R182 ;  /* 0x000000ba03b67224 */ /* 0x000fe200078e02b6 */
[----:B------:R-:W-:Y:S01]  /*a1e0*/  IABS R186, R232 ;  /* 0x000000e800ba7213 */ /* 0x000fe20000000000 */
[----:B------:R-:W-:Y:S02]  /*a1f0*/  @!P1 IMAD.IADD R180, R180, 0x1, -R3 ;  /* 0x00000001b4b49824 */ /* 0x000fe400078e0a03 */
[----:B------:R-:W-:Y:S01]  /*a200*/  IMAD.HI.U32 R243, R5, R236, RZ ;  /* 0x000000ec05f37227 */ /* 0x000fe200078e00ff */
[----:B------:R-:W-:-:S03]  /*a210*/  ISETP.GT.U32.AND P1, PT, R3, R182, PT ;  /* 0x000000b60300720c */ /* 0x000fc60003f24070 */
[----:B------:R-:W-:Y:S01]  /*a220*/  @!P3 IMAD.IADD R179, R179, 0x1, -R3 ;  /* 0x00000001b3b3b824 */ /* 0x000fe200078e0a03 */
[----:B------:R-:W-:Y:S01]  /*a230*/  ISETP.GT.U32.AND P3, PT, R3, R181, PT ;  /* 0x000000b50300720c */ /* 0x000fe20003f64070 */
[----:B------:R-:W-:-:S04]  /*a240*/  IMAD.HI.U32 R242, R5, R235, RZ ;  /* 0x000000eb05f27227 */ /* 0x000fc800078e00ff */
[----:B------:R-:W-:Y:S02]  /*a250*/  IMAD.MOV R243, RZ, RZ, -R243 ;  /* 0x000000fffff37224 */ /* 0x000fe400078e0af3 */
[----:B------:R-:W-:Y:S01]  /*a260*/  @!P2 IMAD.MOV R176, RZ, RZ, -R176 ;  /* 0x000000ffffb0a224 */ /* 0x000fe200078e0ab0 */
[C---:B------:R-:W-:Y:S01]  /*a270*/  ISETP.GT.U32.AND P2, PT, R3.reuse, R180, PT ;  /* 0x000000b40300720c */ /* 0x040fe20003f44070 */
[--C-:B------:R-:W-:Y:S01]  /*a280*/  @!P1 IMAD.IADD R182, R182, 0x1, -R3.reuse ;  /* 0x00000001b6b69824 */ /* 0x100fe200078e0a03 */
[----:B------:R-:W-:Y:S01]  /*a290*/  ISETP.GT.U32.AND P1, PT, R3, R179, PT ;  /* 0x000000b30300720c */ /* 0x000fe20003f24070 */
[----:B------:R-:W-:Y:S02]  /*a2a0*/  IMAD.MOV R242, RZ, RZ, -R242 ;  /* 0x000000fffff27224 */ /* 0x000fe400078e0af2 */
[----:B------:R-:W-:Y:S01]  /*a2b0*/  @!P3 IMAD.IADD R181, R181, 0x1, -R3 ;  /* 0x00000001b5b5b824 */ /* 0x000fe200078e0a03 */
[----:B------:R-:W-:Y:S01]  /*a2c0*/  ISETP.GE.AND P3, PT, R185, RZ, PT ;  /* 0x000000ffb900720c */ /* 0x000fe20003f66270 */
[C---:B------:R-:W-:Y:S01]  /*a2d0*/  IMAD R236, R3.reuse, R243, R236 ;  /* 0x000000f303ec7224 */ /* 0x040fe200078e02ec */
[----:B---3--:R-:W-:Y:S01]  /*a2e0*/  IABS R243, R20 ;  /* 0x0000001400f37213 */ /* 0x008fe20000000000 */
[----:B------:R-:W-:Y:S01]  /*a2f0*/  @!P6 IMAD.MOV R177, RZ, RZ, -R177 ;  /* 0x000000ffffb1e224 */ /* 0x000fe200078e0ab1 */
[----:B------:R-:W-:Y:S01]  /*a300*/  ISETP.GT.U32.AND P6, PT, R3, R182, PT ;  /* 0x000000b60300720c */ /* 0x000fe20003fc4070 */
[----:B------:R-:W-:-:S04]  /*a310*/  IMAD.HI.U32 R239, R5, R186, RZ ;  /* 0x000000ba05ef7227 */ /* 0x000fc800078e00ff */
[----:B------:R-:W-:Y:S02]  /*a320*/  IMAD.MOV R241, RZ, RZ, -R241 ;  /* 0x000000fffff17224 */ /* 0x000fe400078e0af1 */
[C---:B------:R-:W-:Y:S02]  /*a330*/  IMAD R235, R3.reuse, R242, R235 ;  /* 0x000000f203eb7224 */ /* 0x040fe400078e02eb */
[----:B------:R-:W-:Y:S01]  /*a340*/  @!P5 IMAD.MOV R175, RZ, RZ, -R175 ;  /* 0x000000ffffafd224 */ /* 0x000fe200078e0aaf */
[C---:B------:R-:W-:Y:S01]  /*a350*/  ISETP.GT.U32.AND P5, PT, R3.reuse, R181, PT ;  /* 0x000000b50300720c */ /* 0x040fe20003fa4070 */
[----:B------:R-:W-:Y:S01]  /*a360*/  @!P0 IMAD.IADD R178, R178, 0x1, -R3 ;  /* 0x00000001b2b28824 */ /* 0x000fe200078e0a03 */
[C---:B------:R-:W-:Y:S01]  /*a370*/  ISETP.GT.U32.AND P0, PT, R3.reuse, R236, PT ;  /* 0x000000ec0300720c */ /* 0x040fe20003f04070 */
[----:B------:R-:W-:Y:S02]  /*a380*/  IMAD.MOV R239, RZ, RZ, -R239 ;  /* 0x000000ffffef7224 */ /* 0x000fe400078e0aef */
[----:B------:R-:W-:Y:S01]  /*a390*/  IMAD R185, R3, R241, R240 ;  /* 0x000000f103b97224 */ /* 0x000fe200078e02f0 */
[----:B------:R-:W-:Y:S01]  /*a3a0*/  IABS R240, R233 ;  /* 0x000000e900f07213 */ /* 0x000fe20000000000 */
[--C-:B------:R-:W-:Y:S01]  /*a3b0*/  @!P1 IMAD.IADD R179, R179, 0x1, -R3.reuse ;  /* 0x00000001b3b39824 */ /* 0x100fe200078e0a03 */
[C---:B------:R-:W-:Y:S01]  /*a3c0*/  ISETP.GT.U32.AND P1, PT, R3.reuse, R235, PT ;  /* 0x000000eb0300720c */ /* 0x040fe20003f24070 */
[C---:B------:R-:W-:Y:S01]  /*a3d0*/  IMAD R186, R3.reuse, R239, R186 ;  /* 0x000000ef03ba7224 */ /* 0x040fe200078e02ba */
[----:B------:R-:W-:Y:S01]  /*a3e0*/  IABS R239, R234 ;  /* 0x000000ea00ef7213 */ /* 0x000fe20000000000 */
[--C-:B------:R-:W-:Y:S01]  /*a3f0*/  @!P2 IMAD.IADD R180, R180, 0x1, -R3.reuse ;  /* 0x00000001b4b4a824 */ /* 0x100fe200078e0a03 */
[C---:B------:R-:W-:Y:S01]  /*a400*/  ISETP.GT.U32.AND P2, PT, R3.reuse, R185, PT ;  /* 0x000000b90300720c */ /* 0x040fe20003f44070 */
[--C-:B------:R-:W-:Y:S01]  /*a410*/  @!P6 IMAD.IADD R182, R182, 0x1, -R3.reuse ;  /* 0x00000001b6b6e824 */ /* 0x100fe200078e0a03 */
[----:B------:R-:W-:Y:S01]  /*a420*/  ISETP.GT.U32.AND P6, PT, R3, R186, PT ;  /* 0x000000ba0300720c */ /* 0x000fe20003fc4070 */
[--C-:B------:R-:W-:Y:S01]  /*a430*/  @!P5 IMAD.IADD R181, R181, 0x1, -R3.reuse ;  /* 0x00000001b5b5d824 */ /* 0x100fe200078e0a03 */
[----:B------:R-:W-:Y:S01]  /*a440*/  ISETP.GE.AND P5, PT, R218, RZ, PT ;  /* 0x000000ffda00720c */ /* 0x000fe20003fa6270 */
[----:B------:R-:W-:Y:S01]  /*a450*/  @!P0 IMAD.IADD R236, R236, 0x1, -R3 ;  /* 0x00000001ecec8824 */ /* 0x000fe200078e0a03 */
[----:B------:R-:W-:Y:S01]  /*a460*/  ISETP.GE.AND P0, PT, R231, RZ, PT ;  /* 0x000000ffe700720c */ /* 0x000fe20003f06270 */
[----:B------:R-:W-:-:S02]  /*a470*/  @!P4 IMAD.MOV R178, RZ, RZ, -R178 ;  /* 0x000000ffffb2c224 */ /* 0x000fc400078e0ab2 */
[----:B------:R-:W-:Y:S01]  /*a480*/  @!P1 IMAD.IADD R235, R235, 0x1, -R3 ;  /* 0x00000001ebeb9824 */ /* 0x000fe200078e0a03 */
[----:B------:R-:W-:Y:S01]  /*a490*/  ISETP.GE.AND P1, PT, R237, RZ, PT ;  /* 0x000000ffed00720c */ /* 0x000fe20003f26270 */
[----:B------:R-:W-:Y:S01]  /*a4a0*/  IMAD.HI.U32 R241, R5, R240, RZ ;  /* 0x000000f005f17227 */ /* 0x000fe200078e00ff */
[----:B------:R-:W-:Y:S02]  /*a4b0*/  ISETP.GT.U32.AND P4, PT, R3, R236, PT ;  /* 0x000000ec0300720c */ /* 0x000fe40003f84070 */
[----:B------:R-:W-:Y:S01]  /*a4c0*/  IABS R237, R187 ;  /* 0x000000bb00ed7213 */ /* 0x000fe20000000000 */
[----:B------:R-:W-:-:S04]  /*a4d0*/  IMAD.HI.U32 R218, R5, R239, RZ ;  /* 0x000000ef05da7227 */ /* 0x000fc800078e00ff */
[----:B------:R-:W-:Y:S01]  /*a4e0*/  @!P2 IMAD.IADD R185, R185, 0x1, -R3 ;  /* 0x00000001b9b9a824 */ /* 0x000fe200078e0a03 */
[----:B------:R-:W-:Y:S01]  /*a4f0*/  ISETP.GE.AND P2, PT, R238, RZ, PT ;  /* 0x000000ffee00720c */ /* 0x000fe20003f46270 */
[----:B------:R-:W-:Y:S01]  /*a500*/  IMAD.MOV R241, RZ, RZ, -R241 ;  /* 0x000000fffff17224 */ /* 0x000fe200078e0af1 */
[----:B------:R-:W-:Y:S01]  /*a510*/  IABS R238, R196 ;  /* 0x000000c400ee7213 */ /* 0x000fe20000000000 */
[----:B------:R-:W-:Y:S01]  /*a520*/  @!P3 IMAD.MOV R179, RZ, RZ, -R179 ;  /* 0x000000ffffb3b224 */ /* 0x000fe200078e0ab3 */
[C---:B------:R-:W-:Y:S01]  /*a530*/  ISETP.GT.U32.AND P3, PT, R3.reuse, R235, PT ;  /* 0x000000eb0300720c */ /* 0x040fe20003f64070 */
[----:B------:R-:W-:Y:S02]  /*a540*/  IMAD.MOV R218, RZ, RZ, -R218 ;  /* 0x000000ffffda7224 */ /* 0x000fe400078e0ada */
[----:B------:R-:W-:Y:S01]  /*a550*/  @!P6 IMAD.IADD R186, R186, 0x1, -R3 ;  /* 0x00000001babae824 */ /* 0x000fe200078e0a03 */
[C---:B------:R-:W-:Y:S01]  /*a560*/  ISETP.GT.U32.AND P6, PT, R3.reuse, R185, PT ;  /* 0x000000b90300720c */ /* 0x040fe20003fc4070 */
[C---:B------:R-:W-:Y:S01]  /*a570*/  IMAD R231, R3.reuse, R241, R240 ;  /* 0x000000f103e77224 */ /* 0x040fe200078e02f0 */
[----:B------:R-:W-:Y:S01]  /*a580*/  IABS R241, R212 ;  /* 0x000000d400f17213 */ /* 0x000fe20000000000 */
[C---:B------:R-:W-:Y:S01]  /*a590*/  IMAD R218, R3.reuse, R218, R239 ;  /* 0x000000da03da7224 */ /* 0x040fe200078e02ef */
[----:B------:R-:W-:Y:S01]  /*a5a0*/  IABS R240, R213 ;  /* 0x000000d500f07213 */ /* 0x000fe20000000000 */
[----:B------:R-:W-:Y:S01]  /*a5b0*/  @!P5 IMAD.MOV R180, RZ, RZ, -R180 ;  /* 0x000000ffffb4d224 */ /* 0x000fe200078e0ab4 */
[C---:B------:R-:W-:Y:S01]  /*a5c0*/  ISETP.GT.U32.AND P5, PT, R3.reuse, R186, PT ;  /* 0x000000ba0300720c */ /* 0x040fe20003fa4070 */
[----:B------:R-:W-:Y:S01]  /*a5d0*/  @!P0 IMAD.MOV R181, RZ, RZ, -R181 ;  /* 0x000000ffffb58224 */ /* 0x000fe200078e0ab5 */
[----:B------:R-:W-:Y:S01]  /*a5e0*/  ISETP.GT.U32.AND P0, PT, R3, R231, PT ;  /* 0x000000e70300720c */ /* 0x000fe20003f04070 */
[----:B------:R-:W-:Y:S01]  /*a5f0*/  @!P1 IMAD.MOV R182, RZ, RZ, -R182 ;  /* 0x000000ffffb69224 */ /* 0x000fe200078e0ab6 */
[----:B------:R-:W-:Y:S01]  /*a600*/  ISETP.GE.AND P1, PT, R183, RZ, PT ;  /* 0x000000ffb700720c */ /* 0x000fe20003f26270 */
[----:B------:R-:W-:Y:S01]  /*a610*/  @!P4 IMAD.IADD R236, R236, 0x1, -R3 ;  /* 0x00000001ececc824 */ /* 0x000fe200078e0a03 */
[----:B------:R-:W-:Y:S01]  /*a620*/  ISETP.GT.U32.AND P4, PT, R3, R218, PT ;  /* 0x000000da0300720c */ /* 0x000fe20003f84070 */
[----:B------:R-:W-:-:S04]  /*a630*/  IMAD.HI.U32 R183, R5, R237, RZ ;  /* 0x000000ed05b77227 */ /* 0x000fc800078e00ff */
[----:B------:R-:W-:Y:S01]  /*a640*/  @!P3 IMAD.IADD R235, R235, 0x1, -R3 ;  /* 0x00000001ebebb824 */ /* 0x000fe200078e0a03 */
[----:B------:R-:W-:Y:S01]  /*a650*/  ISETP.GE.AND P3, PT, R184, RZ, PT ;  /* 0x000000ffb800720c */ /* 0x000fe20003f66270 */
[----:B------:R-:W-:Y:S01]  /*a660*/  IMAD.MOV R183, RZ, RZ, -R183 ;  /* 0x000000ffffb77224 */ /* 0x000fe200078e0ab7 */
[----:B------:R-:W-:Y:S01]  /*a670*/  IABS R184, R190 ;  /* 0x000000be00b87213 */ /* 0x000fe20000000000 */
[--C-:B------:R-:W-:Y:S01]  /*a680*/  @!P6 IMAD.IADD R185, R185, 0x1, -R3.reuse ;  /* 0x00000001b9b9e824 */ /* 0x100fe200078e0a03 */
[----:B------:R-:W-:Y:S01]  /*a690*/  ISETP.GE.AND P6, PT, R232, RZ, PT ;  /* 0x000000ffe800720c */ /* 0x000fe20003fc6270 */
[----:B------:R-:W-:Y:S01]  /*a6a0*/  @!P5 IMAD.IADD R186, R186, 0x1, -R3 ;  /* 0x00000001babad824 */ /* 0x000fe200078e0a03 */
[----:B------:R-:W-:Y:S01]  /*a6b0*/  ISETP.GE.AND P5, PT, R233, RZ, PT ;  /* 0x000000ffe900720c */ /* 0x000fe20003fa6270 */
[----:B------:R-:W-:Y:S01]  /*a6c0*/  IMAD R232, R3, R183, R237 ;  /* 0x000000b703e87224 */ /* 0x000fe200078e02ed */
[----:B------:R-:W-:Y:S01]  /*a6d0*/  IABS R237, R188 ;  /* 0x000000bc00ed7213 */ /* 0x000fe20000000000 */
[----:B------:R-:W-:-:S02]  /*a6e0*/  IMAD.MOV.U32 R233, RZ, RZ, R184 ;  /* 0x000000ffffe97224 */ /* 0x000fc400078e00b8 */
[--C-:B------:R-:W-:Y:S01]  /*a6f0*/  @!P0 IMAD.IADD R231, R231, 0x1, -R3.reuse ;  /* 0x00000001e7e78824 */ /* 0x100fe200078e0a03 */
[----:B------:R-:W-:Y:S01]  /*a700*/  ISETP.GE.AND P0, PT, R234, RZ, PT ;  /* 0x000000ffea00720c */ /* 0x000fe20003f06270 */
[----:B------:R-:W-:Y:S01]  /*a710*/  IMAD.MOV.U32 R183, RZ, RZ, R236 ;  /* 0x000000ffffb77224 */ /* 0x000fe200078e00ec */
[----:B------:R-:W-:Y:S01]  /*a720*/  IABS R236, R195 ;  /* 0x000000c300ec7213 */ /* 0x000fe20000000000 */
[----:B------:R-:W-:Y:S01]  /*a730*/  @!P4 IMAD.IADD R218, R218, 0x1, -R3 ;  /* 0x00000001dadac824 */ /* 0x000fe200078e0a03 */
[----:B------:R-:W-:Y:S01]  /*a740*/  ISETP.GT.U32.AND P4, PT, R3, R232, PT ;  /* 0x000000e80300720c */ /* 0x000fe20003f84070 */
[----:B------:R-:W-:-:S04]  /*a750*/  IMAD.HI.U32 R234, R5, R233, RZ ;  /* 0x000000e905ea7227 */ /* 0x000fc800078e00ff */
[----:B------:R-:W-:Y:S01]  /*a760*/  IMAD.MOV.U32 R184, RZ, RZ, R235 ;  /* 0x000000ffffb87224 */ /* 0x000fe200078e00eb */
[----:B------:R-:W-:Y:S01]  /*a770*/  IABS R235, R189 ;  /* 0x000000bd00eb7213 */ /* 0x000fe20000000000 */
[----:B------:R-:W-:Y:S01]  /*a780*/  @!P2 IMAD.MOV R183, RZ, RZ, -R183 ;  /* 0x000000ffffb7a224 */ /* 0x000fe200078e0ab7 */
[C---:B------:R-:W-:Y:S01]  /*a790*/  ISETP.GT.U32.AND P2, PT, R3.reuse, R231, PT ;  /* 0x000000e70300720c */ /* 0x040fe20003f44070 */
[----:B------:R-:W-:Y:S02]  /*a7a0*/  IMAD.MOV R234, RZ, RZ, -R234 ;  /* 0x000000ffffea7224 */ /* 0x000fe400078e0aea */
[----:B------:R-:W-:Y:S01]  /*a7b0*/  @!P1 IMAD.MOV R184, RZ, RZ, -R184 ;  /* 0x000000ffffb89224 */ /* 0x000fe200078e0ab8 */
[C---:B------:R-:W-:Y:S01]  /*a7c0*/  ISETP.GT.U32.AND P1, PT, R3.reuse, R218, PT ;  /* 0x000000da0300720c */ /* 0x040fe20003f24070 */
[----:B------:R-:W-:Y:S01]  /*a7d0*/  @!P6 IMAD.MOV R186, RZ, RZ, -R186 ;  /* 0x000000ffffbae224 */ /* 0x000fe200078e0aba */
[----:B------:R-:W-:Y:S01]  /*a7e0*/  ISETP.GE.AND P6, PT, R190, RZ, PT ;  /* 0x000000ffbe00720c */ /* 0x000fe20003fc6270 */
[----:B------:R-:W-:Y:S01]  /*a7f0*/  IMAD R190, R3, R234, R233 ;  /* 0x000000ea03be7224 */ /* 0x000fe200078e02e9 */
[----:B------:R-:W-:Y:S01]  /*a800*/  IABS R233, R191 ;  /* 0x000000bf00e97213 */ /* 0x000fe20000000000 */
[----:B------:R-:W-:-:S02]  /*a810*/  @!P4 IMAD.IADD R232, R232, 0x1, -R3 ;  /* 0x00000001e8e8c824 */ /* 0x000fc400078e0a03 */
[----:B------:R-:W-:Y:S01]  /*a820*/  @!P3 IMAD.MOV R185, RZ, RZ, -R185 ;  /* 0x000000ffffb9b224 */ /* 0x000fe200078e0ab9 */
[----:B------:R-:W-:Y:S01]  /*a830*/  ISETP.GT.U32.AND P4, PT, R3, R190, PT ;  /* 0x000000be0300720c */ /* 0x000fe20003f84070 */
[----:B------:R-:W-:Y:S01]  /*a840*/  @!P2 IMAD.IADD R231, R231, 0x1, -R3 ;  /* 0x00000001e7e7a824 */ /* 0x000fe200078e0a03 */
[----:B------:R-:W-:Y:S01]  /*a850*/  ISETP.GE.AND P3, PT, R187, RZ, PT ;  /* 0x000000ffbb00720c */ /* 0x000fe20003f66270 */
[----:B------:R-:W-:Y:S01]  /*a860*/  IMAD.HI.U32 R234, R5, R235, RZ ;  /* 0x000000eb05ea7227 */ /* 0x000fe200078e00ff */
[----:B------:R-:W-:-:S03]  /*a870*/  ISETP.GE.AND P2, PT, R195, RZ, PT ;  /* 0x000000ffc300720c */ /* 0x000fc60003f46270 */
[----:B------:R-:W-:Y:S01]  /*a880*/  @!P1 IMAD.IADD R218, R218, 0x1, -R3 ;  /* 0x00000001dada9824 */ /* 0x000fe200078e0a03 */
[----:B------:R-:W-:Y:S01]  /*a890*/  ISETP.GE.AND P1, PT, R188, RZ, PT ;  /* 0x000000ffbc00720c */ /* 0x000fe20003f26270 */
[----:B------:R-:W-:Y:S02]  /*a8a0*/  IMAD.MOV.U32 R187, RZ, RZ, R231 ;  /* 0x000000ffffbb7224 */ /* 0x000fe400078e00e7 */
[----:B------:R-:W-:Y:S01]  /*a8b0*/  IMAD.MOV.U32 R188, RZ, RZ, R218 ;  /* 0x000000ffffbc7224 */ /* 0x000fe200078e00da */
[----:B------:R-:W-:Y:S01]  /*a8c0*/  IABS R218, R193 ;  /* 0x000000c100da7213 */ /* 0x000fe20000000000 */
[----:B------:R-:W-:Y:S01]  /*a8d0*/  @!P5 IMAD.MOV R187, RZ, RZ, -R187 ;  /* 0x000000ffffbbd224 */ /* 0x000fe200078e0abb */
[----:B------:R-:W-:Y:S01]  /*a8e0*/  ISETP.GT.U32.AND P5, PT, R3, R232, PT ;  /* 0x000000e80300720c */ /* 0x000fe20003fa4070 */
[----:B------:R-:W-:-:S04]  /*a8f0*/  IMAD.HI.U32 R195, R5, R236, RZ ;  /* 0x000000ec05c37227 */ /* 0x000fc800078e00ff */
[----:B------:R-:W-:Y:S02]  /*a900*/  @!P4 IMAD.IADD R190, R190, 0x1, -R3 ;  /* 0x00000001bebec824 */ /* 0x000fe400078e0a03 */
[----:B------:R-:W-:Y:S01]  /*a910*/  @!P0 IMAD.MOV R188, RZ, RZ, -R188 ;  /* 0x000000ffffbc8224 */ /* 0x000fe200078e0abc */
[----:B------:R-:W-:Y:S01]  /*a920*/  ISETP.GE.AND P0, PT, R189, RZ, PT ;  /* 0x000000ffbd00720c */ /* 0x000fe20003f06270 */
[----:B------:R-:W-:Y:S01]  /*a930*/  IMAD.MOV R195, RZ, RZ, -R195 ;  /* 0x000000ffffc37224 */ /* 0x000fe200078e0ac3 */
[----:B------:R-:W-:Y:S01]  /*a940*/  ISETP.GT.U32.AND P4, PT, R3, R190, PT ;  /* 0x000000be0300720c */ /* 0x000fe20003f84070 */
[----:B------:R-:W-:-:S04]  /*a950*/  IMAD.HI.U32 R189, R5, R237, RZ ;  /* 0x000000ed05bd7227 */ /* 0x000fc800078e00ff */
[C---:B------:R-:W-:Y:S01]  /*a960*/  IMAD R236, R3.reuse, R195, R236 ;  /* 0x000000c303ec7224 */ /* 0x040fe200078e02ec */
[----:B------:R-:W-:Y:S01]  /*a970*/  IABS R195, R192 ;  /* 0x000000c000c37213 */ /* 0x000fe20000000000 */
[----:B------:R-:W-:Y:S02]  /*a980*/  IMAD.MOV R189, RZ, RZ, -R189 ;  /* 0x000000ffffbd7224 */ /* 0x000fe400078e0abd */
[----:B------:R-:W-:Y:S01]  /*a990*/  @!P5 IMAD.IADD R232, R232, 0x1, -R3 ;  /* 0x00000001e8e8d824 */ /* 0x000fe200078e0a03 */
[C---:B------:R-:W-:Y:S01]  /*a9a0*/  ISETP.GT.U32.AND P5, PT, R3.reuse, R236, PT ;  /* 0x000000ec0300720c */ /* 0x040fe20003fa4070 */
[----:B------:R-:W-:Y:S02]  /*a9b0*/  IMAD R237, R3, R189, R237 ;  /* 0x000000bd03ed7224 */ /* 0x000fe400078e02ed */
[----:B------:R-:W-:Y:S02]  /*a9c0*/  IMAD.MOV R234, RZ, RZ, -R234 ;  /* 0x000000ffffea7224 */ /* 0x000fe400078e0aea */
[----:B------:R-:W-:-:S04]  /*a9d0*/  IMAD.HI.U32 R189, R5, R195, RZ ;  /* 0x000000c305bd7227 */ /* 0x000fc800078e00ff */
[----:B------:R-:W-:-:S04]  /*a9e0*/  IMAD.HI.U32 R231, R5, R233, RZ ;  /* 0x000000e905e77227 */ /* 0x000fc800078e00ff */
[C---:B------:R-:W-:Y:S02]  /*a9f0*/  IMAD R235, R3.reuse, R234, R235 ;  /* 0x000000ea03eb7224 */ /* 0x040fe400078e02eb */
[----:B------:R-:W-:Y:S02]  /*aa00*/  IMAD.MOV R234, RZ, RZ, -R189 ;  /* 0x000000ffffea7224 */ /* 0x000fe400078e0abd */
[----:B------:R-:W-:Y:S02]  /*aa10*/  IMAD.MOV R231, RZ, RZ, -R231 ;  /* 0x000000ffffe77224 */ /* 0x000fe400078e0ae7 */
[----:B------:R-:W-:Y:S02]  /*aa20*/  IMAD.MOV.U32 R189, RZ, RZ, R232 ;  /* 0x000000ffffbd7224 */ /* 0x000fe400078e00e8 */
[----:B------:R-:W-:Y:S01]  /*aa30*/  @!P4 IMAD.IADD R190, R190, 0x1, -R3 ;  /* 0x00000001bebec824 */ /* 0x000fe200078e0a03 */
[C---:B------:R-:W-:Y:S01]  /*aa40*/  ISETP.GT.U32.AND P4, PT, R3.reuse, R237, PT ;  /* 0x000000ed0300720c */ /* 0x040fe20003f84070 */
[----:B------:R-:W-:-:S02]  /*aa50*/  IMAD R233, R3, R231, R233 ;  /* 0x000000e703e97224 */ /* 0x000fc400078e02e9 */
[----:B------:R-:W-:Y:S01]  /*aa60*/  @!P3 IMAD.MOV R189, RZ, RZ, -R189 ;  /* 0x000000ffffbdb224 */ /* 0x000fe200078e0abd */
[C---:B------:R-:W-:Y:S01]  /*aa70*/  ISETP.GT.U32.AND P3, PT, R3.reuse, R235, PT ;  /* 0x000000eb0300720c */ /* 0x040fe20003f64070 */
[----:B------:R-:W-:Y:S02]  /*aa80*/  @!P5 IMAD.IADD R236, R236, 0x1, -R3 ;  /* 0x00000001ececd824 */ /* 0x000fe400078e0a03 */
[----:B------:R-:W-:Y:S01]  /*aa90*/  @!P6 IMAD.MOV R190, RZ, RZ, -R190 ;  /* 0x000000ffffbee224 */ /* 0x000fe200078e0abe */
[C---:B------:R-:W-:Y:S01]  /*aaa0*/  ISETP.GT.U32.AND P6, PT, R3.reuse, R233, PT ;  /* 0x000000e90300720c */ /* 0x040fe20003fc4070 */
[C---:B------:R-:W-:Y:S01]  /*aab0*/  IMAD R195, R3.reuse, R234, R195 ;  /* 0x000000ea03c37224 */ /* 0x040fe200078e02c3 */
[----:B------:R-:W-:Y:S01]  /*aac0*/  ISETP.GT.U32.AND P5, PT, R3, R236, PT ;  /* 0x000000ec0300720c */ /* 0x000fe20003fa4070 */
[----:B------:R-:W-:Y:S01]  /*aad0*/  IMAD.HI.U32 R231, R5, R218, RZ ;  /* 0x000000da05e77227 */ /* 0x000fe200078e00ff */
[----:B------:R-:W-:-:S03]  /*aae0*/  IABS R234, R197 ;  /* 0x000000c500ea7213 */ /* 0x000fc60000000000 */
[--C-:B------:R-:W-:Y:S01]  /*aaf0*/  @!P4 IMAD.IADD R237, R237, 0x1, -R3.reuse ;  /* 0x00000001ededc824 */ /* 0x100fe200078e0a03 */
[----:B------:R-:W-:Y:S01]  /*ab00*/  ISETP.GT.U32.AND P4, PT, R3, R195, PT ;  /* 0x000000c30300720c */ /* 0x000fe20003f84070 */
[----:B------:R-:W-:Y:S02]  /*ab10*/  @!P3 IMAD.IADD R235, R235, 0x1, -R3 ;  /* 0x00000001ebebb824 */ /* 0x000fe400078e0a03 */
[----:B------:R-:W-:Y:S01]  /*ab20*/  IMAD.MOV R231, RZ, RZ, -R231 ;  /* 0x000000ffffe77224 */ /* 0x000fe200078e0ae7 */
[----:B------:R-:W-:Y:S01]  /*ab30*/  ISETP.GT.U32.AND P3, PT, R3, R237, PT ;  /* 0x000000ed0300720c */ /* 0x000fe20003f64070 */
[--C-:B------:R-:W-:Y:S01]  /*ab40*/  @!P6 IMAD.IADD R233, R233, 0x1, -R3.reuse ;  /* 0x00000001e9e9e824 */ /* 0x100fe200078e0a03 */
[----:B------:R-:W-:Y:S01]  /*ab50*/  ISETP.GT.U32.AND P6, PT, R3, R235, PT ;  /* 0x000000eb0300720c */ /* 0x000fe20003fc4070 */
[--C-:B------:R-:W-:Y:S01]  /*ab60*/  @!P5 IMAD.IADD R236, R236, 0x1, -R3.reuse ;  /* 0x00000001ececd824 */ /* 0x100fe200078e0a03 */
[----:B------:R-:W-:Y:S01]  /*ab70*/  ISETP.GE.AND P5, PT, R191, RZ, PT ;  /* 0x000000ffbf00720c */ /* 0x000fe20003fa6270 */
[----:B------:R-:W-:Y:S01]  /*ab80*/  IMAD R232, R3, R231, R218 ;  /* 0x000000e703e87224 */ /* 0x000fe200078e02da */
[----:B------:R-:W-:Y:S01]  /*ab90*/  IABS R231, R194 ;  /* 0x000000c200e77213 */ /* 0x000fe20000000000 */
[----:B------:R-:W-:Y:S01]  /*aba0*/  IMAD.MOV.U32 R191, RZ, RZ, R236 ;  /* 0x000000ffffbf7224 */ /* 0x000fe200078e00ec */
[----:B------:R-:W-:Y:S01]  /*abb0*/  IABS R218, R205 ;  /* 0x000000cd00da7213 */ /* 0x000fe20000000000 */
[----:B------:R-:W-:Y:S01]  /*abc0*/  @!P4 IMAD.IADD R195, R195, 0x1, -R3 ;  /* 0x00000001c3c3c824 */ /* 0x000fe200078e0a03 */
[----:B------:R-:W-:Y:S01]  /*abd0*/  ISETP.GT.U32.AND P4, PT, R3, R233, PT ;  /* 0x000000e90300720c */ /* 0x000fe20003f84070 */
[----:B------:R-:W-:-:S02]  /*abe0*/  @!P2 IMAD.MOV R191, RZ, RZ, -R191 ;  /* 0x000000ffffbfa224 */ /* 0x000fc400078e0abf */
[--C-:B------:R-:W-:Y:S01]  /*abf0*/  @!P3 IMAD.IADD R237, R237, 0x1, -R3.reuse ;  /* 0x00000001ededb824 */ /* 0x100fe200078e0a03 */
[----:B------:R-:W-:Y:S01]  /*ac00*/  ISETP.GT.U32.AND P3, PT, R3, R232, PT ;  /* 0x000000e80300720c */ /* 0x000fe20003f64070 */
[----:B------:R-:W-:Y:S01]  /*ac10*/  @!P6 IMAD.IADD R235, R235, 0x1, -R3 ;  /* 0x00000001ebebe824 */ /* 0x000fe200078e0a03 */
[----:B------:R-:W-:Y:S01]  /*ac20*/  ISETP.GT.U32.AND P2, PT, R3, R195, PT ;  /* 0x000000c30300720c */ /* 0x000fe20003f44070 */
[----:B------:R-:W-:Y:S01]  /*ac30*/  IMAD.MOV.U32 R236, RZ, RZ, R238 ;  /* 0x000000ffffec7224 */ /* 0x000fe200078e00ee */
[----:B------:R-:W-:Y:S01]  /*ac40*/  ISETP.GE.AND P6, PT, R192, RZ, PT ;  /* 0x000000ffc000720c */ /* 0x000fe20003fc6270 */
[----:B------:R-:W-:-:S04]  /*ac50*/  IMAD.HI.U32 R238, R5, R231, RZ ;  /* 0x000000e705ee7227 */ /* 0x000fc800078e00ff */
[----:B------:R-:W-:-:S04]  /*ac60*/  IMAD.HI.U32 R192, R5, R218, RZ ;  /* 0x000000da05c07227 */ /* 0x000fc800078e00ff */
[----:B------:R-:W-:Y:S02]  /*ac70*/  IMAD.MOV R238, RZ, RZ, -R238 ;  /* 0x000000ffffee7224 */ /* 0x000fe400078e0aee */
[----:B------:R-:W-:Y:S02]  /*ac80*/  IMAD.MOV R192, RZ, RZ, -R192 ;  /* 0x000000ffffc07224 */ /* 0x000fe400078e0ac0 */
[----:B------:R-:W-:Y:S02]  /*ac90*/  IMAD R231, R3, R238, R231 ;  /* 0x000000ee03e77224 */ /* 0x000fe400078e02e7 */
[----:B------:R-:W-:-:S04]  /*aca0*/  IMAD.HI.U32 R239, R5, R234, RZ ;  /* 0x000000ea05ef7227 */ /* 0x000fc800078e00ff */
[----:B------:R-:W-:Y:S02]  /*acb0*/  IMAD R218, R3, R192, R218 ;  /* 0x000000c003da7224 */ /* 0x000fe400078e02da */
[----:B------:R-:W-:Y:S01]  /*acc0*/  @!P3 IMAD.IADD R232, R232, 0x1, -R3 ;  /* 0x00000001e8e8b824 */ /* 0x000fe200078e0a03 */
[----:B------:R-:W-:Y:S01]  /*acd0*/  ISETP.GE.AND P3, PT, R194, RZ, PT ;  /* 0x000000ffc200720c */ /* 0x000fe20003f66270 */
[----:B------:R-:W-:Y:S01]  /*ace0*/  IMAD.MOV.U32 R192, RZ, RZ, R237 ;  /* 0x000000ffffc07224 */ /* 0x000fe200078e00ed */
[----:B------:R-:W-:Y:S01]  /*acf0*/  IABS R194, R198 ;  /* 0x000000c600c27213 */ /* 0x000fe20000000000 */
[--C-:B------:R-:W-:Y:S01]  /*ad00*/  @!P2 IMAD.IADD R195, R195, 0x1, -R3.reuse ;  /* 0x00000001c3c3a824 */ /* 0x100fe200078e0a03 */
[----:B------:R-:W-:Y:S01]  /*ad10*/  ISETP.GE.AND P2, PT, R193, RZ, PT ;  /* 0x000000ffc100720c */ /* 0x000fe20003f46270 */
[----:B------:R-:W-:Y:S01]  /*ad20*/  @!P4 IMAD.IADD R233, R233, 0x1, -R3 ;  /* 0x00000001e9e9c824 */ /* 0x000fe200078e0a03 */
[C---:B------:R-:W-:Y:S01]  /*ad30*/  ISETP.GT.U32.AND P4, PT, R3.reuse, R231, PT ;  /* 0x000000e70300720c */ /* 0x040fe20003f84070 */
[----:B------:R-:W-:Y:S01]  /*ad40*/  IMAD.MOV R193, RZ, RZ, -R239 ;  /* 0x000000ffffc17224 */ /* 0x000fe200078e0aef */
[----:B------:R-:W-:Y:S01]  /*ad50*/  IABS R237, R199 ;  /* 0x000000c700ed7213 */ /* 0x000fe20000000000 */
[----:B------:R-:W-:Y:S01]  /*ad60*/  @!P1 IMAD.MOV R192, RZ, RZ, -R192 ;  /* 0x000000ffffc09224 */ /* 0x000fe200078e0ac0 */
[----:B------:R-:W-:Y:S01]  /*ad70*/  ISETP.GT.U32.AND P1, PT, R3, R232, PT ;  /* 0x000000e80300720c */ /* 0x000fe20003f24070 */
[----:B------:R-:W-:Y:S01]  /*ad80*/  IMAD.HI.U32 R238, R5, R236, RZ ;  /* 0x000000ec05ee7227 */ /* 0x000fe200078e00ff */
[----:B------:R-:W-:-:S03]  /*ad90*/  IABS R239, R211 ;  /* 0x000000d300ef7213 */ /* 0x000fc60000000000 */
[C---:B------:R-:W-:Y:S02]  /*ada0*/  IMAD R234, R3.reuse, R193, R234 ;  /* 0x000000c103ea7224 */ /* 0x040fe400078e02ea */
[----:B------:R-:W-:Y:S02]  /*adb0*/  IMAD.MOV.U32 R193, RZ, RZ, R235 ;  /* 0x000000ffffc17224 */ /* 0x000fe400078e00eb */
[----:B------:R-:W-:Y:S02]  /*adc0*/  IMAD.MOV R238, RZ, RZ, -R238 ;  /* 0x000000ffffee7224 */ /* 0x000fe400078e0aee */
[----:B------:R-:W-:Y:S02]  /*add0*/  IMAD.MOV.U32 R235, RZ, RZ, R194 ;  /* 0x000000ffffeb7224 */ /* 0x000fe400078e00c2 */
[----:B------:R-:W-:Y:S02]  /*ade0*/  IMAD.MOV.U32 R194, RZ, RZ, R233 ;  /* 0x000000ffffc27224 */ /* 0x000fe400078e00e9 */
[----:B------:R-:W-:-:S02]  /*adf0*/  IMAD R236, R3, R238, R236 ;  /* 0x000000ee03ec7224 */ /* 0x000fc400078e02ec */
[----:B------:R-:W-:Y:S01]  /*ae00*/  @!P5 IMAD.MOV R194, RZ, RZ, -R194 ;  /* 0x000000ffffc2d224 */ /* 0x000fe200078e0ac2 */
[----:B------:R-:W-:Y:S01]  /*ae10*/  ISETP.GT.U32.AND P5, PT, R3, R234, PT ;  /* 0x000000ea0300720c */ /* 0x000fe20003fa4070 */
[--C-:B------:R-:W-:Y:S01]  /*ae20*/  @!P4 IMAD.IADD R231, R231, 0x1, -R3.reuse ;  /* 0x00000001e7e7c824 */ /* 0x100fe200078e0a03 */
[C---:B------:R-:W-:Y:S01]  /*ae30*/  ISETP.GT.U32.AND P4, PT, R3.reuse, R236, PT ;  /* 0x000000ec0300720c */ /* 0x040fe20003f84070 */
[----:B------:R-:W-:Y:S01]  /*ae40*/  @!P1 IMAD.IADD R232, R232, 0x1, -R3 ;  /* 0x00000001e8e89824 */ /* 0x000fe200078e0a03 */
[C---:B------:R-:W-:Y:S01]  /*ae50*/  ISETP.GT.U32.AND P1, PT, R3.reuse, R218, PT ;  /* 0x000000da0300720c */ /* 0x040fe20003f24070 */
[----:B------:R-:W-:Y:S01]  /*ae60*/  @!P0 IMAD.MOV R193, RZ, RZ, -R193 ;  /* 0x000000ffffc18224 */ /* 0x000fe200078e0ac1 */
[----:B------:R-:W-:Y:S01]  /*ae70*/  ISETP.GT.U32.AND P0, PT, R3, R231, PT ;  /* 0x000000e70300720c */ /* 0x000fe20003f04070 */
[----:B------:R-:W-:-:S04]  /*ae80*/  IMAD.HI.U32 R233, R5, R235, RZ ;  /* 0x000000eb05e97227 */ /* 0x000fc800078e00ff */
[----:B------:R-:W-:Y:S02]  /*ae90*/  IMAD.MOV R233, RZ, RZ, -R233 ;  /* 0x000000ffffe97224 */ /* 0x000fe400078e0ae9 */
[--C-:B------:R-:W-:Y:S02]  /*aea0*/  @!P5 IMAD.IADD R234, R234, 0x1, -R3.reuse ;  /* 0x00000001eaead824 */ /* 0x100fe400078e0a03 */
[--C-:B------:R-:W-:Y:S01]  /*aeb0*/  @!P4 IMAD.IADD R236, R236, 0x1, -R3.reuse ;  /* 0x00000001ececc824 */ /* 0x100fe200078e0a03 */
[----:B------:R-:W-:Y:S01]  /*aec0*/  ISETP.GE.AND P4, PT, R205, RZ, PT ;  /* 0x000000ffcd00720c */ /* 0x000fe20003f86270 */
[----:B------:R-:W-:Y:S01]  /*aed0*/  @!P1 IMAD.IADD R218, R218, 0x1, -R3 ;  /* 0x00000001dada9824 */ /* 0x000fe200078e0a03 */
[C---:B------:R-:W-:Y:S01]  /*aee0*/  ISETP.GT.U32.AND P1, PT, R3.reuse, R234, PT ;  /* 0x000000ea0300720c */ /* 0x040fe20003f24070 */
[----:B------:R-:W-:Y:S01]  /*aef0*/  @!P6 IMAD.MOV R195, RZ, RZ, -R195 ;  /* 0x000000ffffc3e224 */ /* 0x000fe200078e0ac3 */
[----:B------:R-:W-:Y:S01]  /*af00*/  ISETP.GE.AND P6, PT, R196, RZ, PT ;  /* 0x000000ffc400720c */ /* 0x000fe20003fc6270 */
[C---:B------:R-:W-:Y:S01]  /*af10*/  IMAD R205, R3.reuse, R233, R235 ;  /* 0x000000e903cd7224 */ /* 0x040fe200078e02eb */
[----:B------:R-:W-:Y:S01]  /*af20*/  ISETP.GT.U32.AND P5, PT, R3, R236, PT ;  /* 0x000000ec0300720c */ /* 0x000fe20003fa4070 */
[----:B------:R-:W-:Y:S01]  /*af30*/  IMAD.HI.U32 R235, R5, R237, RZ ;  /* 0x000000ed05eb7227 */ /* 0x000fe200078e00ff */
[----:B------:R-:W-:-:S03]  /*af40*/  IABS R233, R200 ;  /* 0x000000c800e97213 */ /* 0x000fc60000000000 */
[----:B------:R-:W-:Y:S01]  /*af50*/  IMAD.MOV.U32 R196, RZ, RZ, R232 ;  /* 0x000000ffffc47224 */ /* 0x000fe200078e00e8 */
[----:B------:R-:W-:Y:S01]  /*af60*/  IABS R232, R201 ;  /* 0x000000c900e87213 */ /* 0x000fe20000000000 */
[----:B------:R-:W-:Y:S01]  /*af70*/  @!P0 IMAD.IADD R231, R231, 0x1, -R3 ;  /* 0x00000001e7e78824 */ /* 0x000fe200078e0a03 */
[----:B------:R-:W-:Y:S01]  /*af80*/  ISETP.GE.AND P0, PT, R197, RZ, PT ;  /* 0x000000ffc500720c */ /* 0x000fe20003f06270 */
[----:B------:R-:W-:Y:S02]  /*af90*/  IMAD.MOV R235, RZ, RZ, -R235 ;  /* 0x000000ffffeb7224 */ /* 0x000fe400078e0aeb */
[----:B------:R-:W-:Y:S01]  /*afa0*/  @!P2 IMAD.MOV R196, RZ, RZ, -R196 ;  /* 0x000000ffffc4a224 */ /* 0x000fe200078e0ac4 */
[C---:B------:R-:W-:Y:S01]  /*afb0*/  ISETP.GT.U32.AND P2, PT, R3.reuse, R218, PT ;  /* 0x000000da0300720c */ /* 0x040fe20003f44070 */
[----:B------:R-:W-:Y:S02]  /*afc0*/  IMAD.MOV.U32 R197, RZ, RZ, R231 ;  /* 0x000000ffffc57224 */ /* 0x000fe400078e00e7 */
[----:B------:R-:W-:Y:S01]  /*afd0*/  IMAD R231, R3, R235, R237 ;  /* 0x000000eb03e77224 */ /* 0x000fe200078e02ed */
[----:B------:R-:W-:Y:S01]  /*afe0*/  IABS R235, R202 ;  /* 0x000000ca00eb7213 */ /* 0x000fe20000000000 */
[----:B------:R-:W-:-:S02]  /*aff0*/  @!P1 IMAD.IADD R234, R234, 0x1, -R3 ;  /* 0x00000001eaea9824 */ /* 0x000fc400078e0a03 */
[----:B------:R-:W-:Y:S01]  /*b000*/  @!P3 IMAD.MOV R197, RZ, RZ, -R197 ;  /* 0x000000ffffc5b224 */ /* 0x000fe200078e0ac5 */
[----:B------:R-:W-:Y:S01]  /*b010*/  ISETP.GT.U32.AND P1, PT, R3, R231, PT ;  /* 0x000000e70300720c */ /* 0x000fe20003f24070 */
[----:B------:R-:W-:Y:S01]  /*b020*/  IMAD.HI.U32 R237, R5, R233, RZ ;  /* 0x000000e905ed7227 */ /* 0x000fe200078e00ff */
[----:B------:R-:W-:-:S03]  /*b030*/  ISETP.GT.U32.AND P3, PT, R3, R205, PT ;  /* 0x000000cd0300720c */ /* 0x000fc60003f64070 */
[--C-:B------:R-:W-:Y:S01]  /*b040*/  @!P2 IMAD.IADD R218, R218, 0x1, -R3.reuse ;  /* 0x00000001dadaa824 */ /* 0x100fe200078e0a03 */
[----:B------:R-:W-:Y:S01]  /*b050*/  ISETP.GE.AND P2, PT, R199, RZ, PT ;  /* 0x000000ffc700720c */ /* 0x000fe20003f46270 */
[----:B------:R-:W-:Y:S01]  /*b060*/  @!P5 IMAD.IADD R236, R236, 0x1, -R3 ;  /* 0x00000001ececd824 */ /* 0x000fe200078e0a03 */
[----:B------:R-:W-:Y:S01]  /*b070*/  ISETP.GE.AND P5, PT, R198, RZ, PT ;  /* 0x000000ffc600720c */ /* 0x000fe20003fa6270 */
[----:B------:R-:W-:Y:S01]  /*b080*/  IMAD.MOV R199, RZ, RZ, -R237 ;  /* 0x000000ffffc77224 */ /* 0x000fe200078e0aed */
[----:B------:R-:W-:Y:S01]  /*b090*/  IABS R237, R217 ;  /* 0x000000d900ed7213 */ /* 0x000fe20000000000 */
[----:B------:R-:W-:-:S04]  /*b0a0*/  IMAD.HI.U32 R198, R5, R232, RZ ;  /* 0x000000e805c67227 */ /* 0x000fc800078e00ff */
[----:B------:R-:W-:Y:S02]  /*b0b0*/  IMAD R233, R3, R199, R233 ;  /* 0x000000c703e97224 */ /* 0x000fe400078e02e9 */
[----:B------:R-:W-:Y:S02]  /*b0c0*/  IMAD.MOV R198, RZ, RZ, -R198 ;  /* 0x000000ffffc67224 */ /* 0x000fe400078e0ac6 */
[--C-:B------:R-:W-:Y:S02]  /*b0d0*/  @!P1 IMAD.IADD R231, R231, 0x1, -R3.reuse ;  /* 0x00000001e7e79824 */ /* 0x100fe400078e0a03 */
[----:B------:R-:W-:Y:S01]  /*b0e0*/  IMAD.MOV.U32 R199, RZ, RZ, R234 ;  /* 0x000000ffffc77224 */ /* 0x000fe200078e00ea */
[----:B------:R-:W-:Y:S01]  /*b0f0*/  IABS R234, R203 ;  /* 0x000000cb00ea7213 */ /* 0x000fe20000000000 */
[----:B------:R-:W-:Y:S01]  /*b100*/  @!P3 IMAD.IADD R205, R205, 0x1, -R3 ;  /* 0x00000001cdcdb824 */ /* 0x000fe200078e0a03 */
[----:B------:R-:W-:Y:S01]  /*b110*/  ISETP.GE.AND P3, PT, R200, RZ, PT ;  /* 0x000000ffc800720c */ /* 0x000fe20003f66270 */
[----:B------:R-:W-:-:S02]  /*b120*/  IMAD R232, R3, R198, R232 ;  /* 0x000000c603e87224 */ /* 0x000fc400078e02e8 */
[----:B------:R-:W-:Y:S01]  /*b130*/  @!P0 IMAD.MOV R199, RZ, RZ, -R199 ;  /* 0x000000ffffc78224 */ /* 0x000fe200078e0ac7 */
[C---:B------:R-:W-:Y:S01]  /*b140*/  ISETP.GT.U32.AND P0, PT, R3.reuse, R231, PT ;  /* 0x000000e70300720c */ /* 0x040fe20003f04070 */
[----:B------:R-:W-:Y:S01]  /*b150*/  IMAD.MOV.U32 R198, RZ, RZ, R236 ;  /* 0x000000ffffc67224 */ /* 0x000fe200078e00ec */
[----:B------:R-:W-:Y:S01]  /*b160*/  ISETP.GT.U32.AND P1, PT, R3, R205, PT ;  /* 0x000000cd0300720c */ /* 0x000fe20003f24070 */
[----:B------:R-:W-:-:S04]  /*b170*/  IMAD.HI.U32 R236, R5, R235, RZ ;  /* 0x000000eb05ec7227 */ /* 0x000fc800078e00ff */
[----:B------:R-:W-:Y:S02]  /*b180*/  IMAD.MOV.U32 R200, RZ, RZ, R218 ;  /* 0x000000ffffc87224 */ /* 0x000fe400078e00da */
[----:B------:R-:W-:Y:S02]  /*b190*/  IMAD.MOV R236, RZ, RZ, -R236 ;  /* 0x000000ffffec7224 */ /* 0x000fe400078e0aec */
[----:B------:R-:W-:Y:S01]  /*b1a0*/  @!P4 IMAD.MOV R200, RZ, RZ, -R200 ;  /* 0x000000ffffc8c224 */ /* 0x000fe200078e0ac8 */
[C---:B------:R-:W-:Y:S01]  /*b1b0*/  ISETP.GT.U32.AND P4, PT, R3.reuse, R232, PT ;  /* 0x000000e80300720c */ /* 0x040fe20003f84070 */
        /* <DEDUP_REMOVED lines=8> */
[----:B------:R-:W-:-:S03]  /*b240*/  ISETP.GE.AND P1, PT, R201, RZ, PT ;  /* 0x000000ffc900720c */ /* 0x000fc60003f26270 */
[----:B------:R-:W-:Y:S02]  /*b250*/  IMAD.MOV.U32 R201, RZ, RZ, R205 ;  /* 0x000000ffffc97224 */ /* 0x000fe400078e00cd */
[--C-:B------:R-:W-:Y:S02]  /*b260*/  @!P4 IMAD.IADD R232, R232, 0x1, -R3.reuse ;  /* 0x00000001e8e8c824 */ /* 0x100fe400078e0a03 */
[----:B------:R-:W-:Y:S01]  /*b270*/  @!P6 IMAD.IADD R233, R233, 0x1, -R3 ;  /* 0x00000001e9e9e824 */ /* 0x000fe200078e0a03 */
[----:B------:R-:W-:Y:S01]  /*b280*/  ISETP.GE.AND P6, PT, R202, RZ, PT ;  /* 0x000000ffca00720c */ /* 0x000fe20003fc6270 */
[----:B------:R-:W-:Y:S01]  /*b290*/  @!P5 IMAD.MOV R201, RZ, RZ, -R201 ;  /* 0x000000ffffc9d224 */ /* 0x000fe200078e0ac9 */
[----:B------:R-:W-:Y:S01]  /*b2a0*/  IABS R202, R206 ;  /* 0x000000ce00ca7213 */ /* 0x000fe20000000000 */
[----:B------:R-:W-:Y:S01]  /*b2b0*/  IMAD.MOV R236, RZ, RZ, -R236 ;  /* 0x000000ffffec7224 */ /* 0x000fe200078e0aec */
[----:B------:R-:W-:Y:S01]  /*b2c0*/  ISETP.GT.U32.AND P5, PT, R3, R232, PT ;  /* 0x000000e80300720c */ /* 0x000fe20003fa4070 */
[----:B------:R-:W-:Y:S01]  /*b2d0*/  IMAD.HI.U32 R238, R5, R235, RZ ;  /* 0x000000eb05ee7227 */ /* 0x000fe200078e00ff */
[----:B------:R-:W-:-:S03]  /*b2e0*/  ISETP.GT.U32.AND P4, PT, R3, R233, PT ;  /* 0x000000e90300720c */ /* 0x000fc60003f84070 */
[----:B------:R-:W-:Y:S02]  /*b2f0*/  @!P0 IMAD.IADD R218, R218, 0x1, -R3 ;  /* 0x00000001dada8824 */ /* 0x000fe400078e0a03 */
[----:B------:R-:W-:Y:S02]  /*b300*/  IMAD.MOV.U32 R205, RZ, RZ, R202 ;  /* 0x000000ffffcd7224 */ /* 0x000fe400078e00ca */
[C---:B------:R-:W-:Y:S01]  /*b310*/  IMAD R234, R3.reuse, R236, R234 ;  /* 0x000000ec03ea7224 */ /* 0x040fe200078e02ea */
[C---:B------:R-:W-:Y:S01]  /*b320*/  ISETP.GT.U32.AND P0, PT, R3.reuse, R218, PT ;  /* 0x000000da0300720c */ /* 0x040fe20003f04070 */
[----:B------:R-:W-:Y:S02]  /*b330*/  IMAD.MOV R238, RZ, RZ, -R238 ;  /* 0x000000ffffee7224 */ /* 0x000fe400078e0aee */
[----:B------:R-:W-:Y:S02]  /*b340*/  IMAD.MOV.U32 R202, RZ, RZ, R231 ;  /* 0x000000ffffca7224 */ /* 0x000fe400078e00e7 */
[C---:B------:R-:W-:Y:S01]  /*b350*/  IMAD R235, R3.reuse, R238, R235 ;  /* 0x000000ee03eb7224 */ /* 0x040fe200078e02eb */
[----:B------:R-:W-:Y:S01]  /*b360*/  IABS R238, R225 ;  /* 0x000000e100ee7213 */ /* 0x000fe20000000000 */
[----:B------:R-:W-:Y:S01]  /*b370*/  @!P2 IMAD.MOV R202, RZ, RZ, -R202 ;  /* 0x000000ffffcaa224 */ /* 0x000fe200078e0aca */
[C---:B------:R-:W-:Y:S01]  /*b380*/  ISETP.GT.U32.AND P2, PT, R3.reuse, R234, PT ;  /* 0x000000ea0300720c */ /* 0x040fe20003f44070 */
[----:B------:R-:W-:Y:S01]  /*b390*/  @!P5 IMAD.IADD R232, R232, 0x1, -R3 ;  /* 0x00000001e8e8d824 */ /* 0x000fe200078e0a03 */
[----:B------:R-:W-:Y:S01]  /*b3a0*/  ISETP.GT.U32.AND P5, PT, R3, R235, PT ;  /* 0x000000eb0300720c */ /* 0x000fe20003fa4070 */
[----:B------:R-:W-:-:S04]  /*b3b0*/  IMAD.HI.U32 R236, R5, R205, RZ ;  /* 0x000000cd05ec7227 */ /* 0x000fc800078e00ff */
[----:B------:R-:W-:Y:S01]  /*b3c0*/  @!P4 IMAD.IADD R233, R233, 0x1, -R3 ;  /* 0x00000001e9e9c824 */ /* 0x000fe200078e0a03 */
[----:B------:R-:W-:Y:S01]  /*b3d0*/  ISETP.GE.AND P4, PT, R203, RZ, PT ;  /* 0x000000ffcb00720c */ /* 0x000fe20003f86270 */
[----:B------:R-:W-:Y:S02]  /*b3e0*/  IMAD.MOV R236, RZ, RZ, -R236 ;  /* 0x000000ffffec7224 */ /* 0x000fe400078e0aec */
[----:B------:R-:W-:-:S04]  /*b3f0*/  IMAD.HI.U32 R203, R5, R237, RZ ;  /* 0x000000ed05cb7227 */ /* 0x000fc800078e00ff */
[----:B------:R-:W-:Y:S01]  /*b400*/  @!P0 IMAD.IADD R218, R218, 0x1, -R3 ;  /* 0x00000001dada8824 */ /* 0x000fe200078e0a03 */
[----:B------:R-:W-:Y:S01]  /*b410*/  ISETP.GE.AND P0, PT, R204, RZ, PT ;  /* 0x000000ffcc00720c */ /* 0x000fe20003f06270 */
[C---:B------:R-:W-:Y:S01]  /*b420*/  IMAD R231, R3.reuse, R236, R205 ;  /* 0x000000ec03e77224 */ /* 0x040fe200078e02cd */
[----:B------:R-:W-:Y:S01]  /*b430*/  IABS R236, R207 ;  /* 0x000000cf00ec7213 */ /* 0x000fe20000000000 */
[----:B------:R-:W-:Y:S02]  /*b440*/  IMAD.MOV R204, RZ, RZ, -R203 ;  /* 0x000000ffffcc7224 */ /* 0x000fe400078e0acb */
[----:B------:R-:W-:Y:S01]  /*b450*/  @!P2 IMAD.IADD R234, R234, 0x1, -R3 ;  /* 0x00000001eaeaa824 */ /* 0x000fe200078e0a03 */
[C---:B------:R-:W-:Y:S01]  /*b460*/  ISETP.GT.U32.AND P2, PT, R3.reuse, R231, PT ;  /* 0x000000e70300720c */ /* 0x040fe20003f44070 */
[----:B------:R-:W-:Y:S02]  /*b470*/  IMAD.MOV.U32 R203, RZ, RZ, R233 ;  /* 0x000000ffffcb7224 */ /* 0x000fe400078e00e9 */
[----:B------:R-:W-:Y:S01]  /*b480*/  IMAD R233, R3, R204, R237 ;  /* 0x000000cc03e97224 */ /* 0x000fe200078e02ed */
[----:B------:R-:W-:Y:S01]  /*b490*/  IABS R237, R216 ;  /* 0x000000d800ed7213 */ /* 0x000fe20000000000 */
[----:B------:R-:W-:Y:S01]  /*b4a0*/  @!P5 IMAD.IADD R235, R235, 0x1, -R3 ;  /* 0x00000001ebebd824 */ /* 0x000fe200078e0a03 */
[----:B------:R-:W-:Y:S01]  /*b4b0*/  ISETP.GT.U32.AND P5, PT, R3, R234, PT ;  /* 0x000000ea0300720c */ /* 0x000fe20003fa4070 */
[----:B------:R-:W-:-:S02]  /*b4c0*/  IMAD.MOV.U32 R204, RZ, RZ, R232 ;  /* 0x000000ffffcc7224 */ /* 0x000fc400078e00e8 */
[----:B------:R-:W-:-:S04]  /*b4d0*/  IMAD.HI.U32 R205, R5, R236, RZ ;  /* 0x000000ec05cd7227 */ /* 0x000fc800078e00ff */
[----:B------:R-:W-:Y:S01]  /*b4e0*/  @!P1 IMAD.MOV R204, RZ, RZ, -R204 ;  /* 0x000000ffffcc9224 */ /* 0x000fe200078e0acc */
[C---:B------:R-:W-:Y:S01]  /*b4f0*/  ISETP.GT.U32.AND P1, PT, R3.reuse, R233, PT ;  /* 0x000000e90300720c */ /* 0x040fe20003f24070 */
[----:B------:R-:W-:Y:S02]  /*b500*/  IMAD.MOV R232, RZ, RZ, -R205 ;  /* 0x000000ffffe87224 */ /* 0x000fe400078e0acd */
[----:B------:R-:W-:Y:S02]  /*b510*/  IMAD.MOV.U32 R205, RZ, RZ, R218 ;  /* 0x000000ffffcd7224 */ /* 0x000fe400078e00da */
[----:B------:R-:W-:Y:S01]  /*b520*/  @!P3 IMAD.MOV R203, RZ, RZ, -R203 ;  /* 0x000000ffffcbb224 */ /* 0x000fe200078e0acb */
[C---:B------:R-:W-:Y:S01]  /*b530*/  ISETP.GT.U32.AND P3, PT, R3.reuse, R235, PT ;  /* 0x000000eb0300720c */ /* 0x040fe20003f64070 */
[----:B------:R-:W-:Y:S01]  /*b540*/  @!P6 IMAD.MOV R205, RZ, RZ, -R205 ;  /* 0x000000ffffcde224 */ /* 0x000fe200078e0acd */
[----:B------:R-:W-:Y:S01]  /*b550*/  ISETP.GE.AND P6, PT, R206, RZ, PT ;  /* 0x000000ffce00720c */ /* 0x000fe20003fc6270 */
[--C-:B------:R-:W-:Y:S01]  /*b560*/  @!P5 IMAD.IADD R234, R234, 0x1, -R3.reuse ;  /* 0x00000001eaead824 */ /* 0x100fe200078e0a03 */
[----:B------:R-:W-:Y:S01]  /*b570*/  IABS R206, R209 ;  /* 0x000000d100ce7213 */ /* 0x000fe20000000000 */
[----:B------:R-:W-:Y:S01]  /*b580*/  IMAD R218, R3, R232, R236 ;  /* 0x000000e803da7224 */ /* 0x000fe200078e02ec */
[----:B------:R-:W-:Y:S01]  /*b590*/  ISETP.GE.AND P5, PT, R217, RZ, PT ;  /* 0x000000ffd900720c */ /* 0x000fe20003fa6270 */
[----:B------:R-:W-:Y:S01]  /*b5a0*/  @!P1 IMAD.IADD R233, R233, 0x1, -R3 ;  /* 0x00000001e9e99824 */ /* 0x000fe200078e0a03 */
[----:B------:R-:W-:Y:S01]  /*b5b0*/  IABS R232, R208 ;  /* 0x000000d000e87213 */ /* 0x000fe20000000000 */
[----:B------:R-:W-:Y:S01]  /*b5c0*/  IMAD.MOV.U32 R217, RZ, RZ, R206 ;  /* 0x000000ffffd97224 */ /* 0x000fe200078e00ce */
[----:B------:R-:W-:Y:S01]  /*b5d0*/  ISETP.GE.AND P1, PT, R207, RZ, PT ;  /* 0x000000ffcf00720c */ /* 0x000fe20003f26270 */
[----:B------:R-:W-:-:S02]  /*b5e0*/  IMAD.MOV.U32 R206, RZ, RZ, R234 ;  /* 0x000000ffffce7224 */ /* 0x000fc400078e00ea */
[----:B------:R-:W-:Y:S01]  /*b5f0*/  @!P3 IMAD.IADD R235, R235, 0x1, -R3 ;  /* 0x00000001ebebb824 */ /* 0x000fe200078e0a03 */
[C---:B------:R-:W-:Y:S01]  /*b600*/  ISETP.GT.U32.AND P3, PT, R3.reuse, R218, PT ;  /* 0x000000da0300720c */ /* 0x040fe20003f64070 */
[----:B------:R-:W-:Y:S01]  /*b610*/  @!P4 IMAD.MOV R206, RZ, RZ, -R206 ;  /* 0x000000ffffcec224 */ /* 0x000fe200078e0ace */
[----:B------:R-:W-:Y:S01]  /*b620*/  ISETP.GT.U32.AND P4, PT, R3, R233, PT ;  /* 0x000000e90300720c */ /* 0x000fe20003f84070 */
[----:B------:R-:W-:-:S04]  /*b630*/  IMAD.HI.U32 R234, R5, R217, RZ ;  /* 0x000000d905ea7227 */ /* 0x000fc800078e00ff */
[----:B------:R-:W-:Y:S02]  /*b640*/  @!P2 IMAD.IADD R231, R231, 0x1, -R3 ;  /* 0x00000001e7e7a824 */ /* 0x000fe400078e0a03 */
[----:B------:R-:W-:Y:S02]  /*b650*/  IMAD.MOV R234, RZ, RZ, -R234 ;  /* 0x000000ffffea7224 */ /* 0x000fe400078e0aea */
[----:B------:R-:W-:Y:S01]  /*b660*/  IMAD.MOV.U32 R207, RZ, RZ, R235 ;  /* 0x000000ffffcf7224 */ /* 0x000fe200078e00eb */
[C---:B------:R-:W-:Y:S01]  /*b670*/  ISETP.GT.U32.AND P2, PT, R3.reuse, R231, PT ;  /* 0x000000e70300720c */ /* 0x040fe20003f44070 */
[----:B------:R-:W-:Y:S02]  /*b680*/  IMAD R217, R3, R234, R217 ;  /* 0x000000ea03d97224 */ /* 0x000fe400078e02d9 */
[--C-:B------:R-:W-:Y:S02]  /*b690*/  @!P3 IMAD.IADD R218, R218, 0x1, -R3.reuse ;  /* 0x00000001dadab824 */ /* 0x100fe400078e0a03 */
[----:B------:R-:W-:Y:S01]  /*b6a0*/  @!P4 IMAD.IADD R233, R233, 0x1, -R3 ;  /* 0x00000001e9e9c824 */ /* 0x000fe200078e0a03 */
[----:B------:R-:W-:Y:S01]  /*b6b0*/  ISETP.GT.U32.AND P4, PT, R3, R217, PT ;  /* 0x000000d90300720c */ /* 0x000fe20003f84070 */
[----:B------:R-:W-:Y:S01]  /*b6c0*/  IMAD.HI.U32 R234, R5, R232, RZ ;  /* 0x000000e805ea7227 */ /* 0x000fe200078e00ff */
[----:B------:R-:W-:-:S03]  /*b6d0*/  ISETP.GT.U32.AND P3, PT, R3, R218, PT ;  /* 0x000000da0300720c */ /* 0x000fc60003f64070 */
[----:B------:R-:W-:Y:S02]  /*b6e0*/  IMAD.MOV R234, RZ, RZ, -R234 ;  /* 0x000000ffffea7224 */ /* 0x000fe400078e0aea */
[----:B------:R-:W-:Y:S01]  /*b6f0*/  @!P2 IMAD.IADD R231, R231, 0x1, -R3 ;  /* 0x00000001e7e7a824 */ /* 0x000fe200078e0a03 */
[----:B------:R-:W-:Y:S01]  /*b700*/  ISETP.GE.AND P2, PT, R209, RZ, PT ;  /* 0x000000ffd100720c */ /* 0x000fe20003f46270 */
[----:B------:R-:W-:Y:S01]  /*b710*/  @!P0 IMAD.MOV R207, RZ, RZ, -R207 ;  /* 0x000000ffffcf8224 */ /* 0x000fe200078e0acf */
[----:B------:R-:W-:Y:S01]  /*b720*/  ISETP.GE.AND P0, PT, R208, RZ, PT ;  /* 0x000000ffd000720c */ /* 0x000fe20003f06270 */
[----:B------:R-:W-:Y:S01]  /*b730*/  IMAD.MOV.U32 R208, RZ, RZ, R231 ;  /* 0x000000ffffd07224 */ /* 0x000fe200078e00e7 */
[----:B------:R-:W-:Y:S01]  /*b740*/  IABS R231, R210 ;  /* 0x000000d200e77213 */ /* 0x000fe20000000000 */
[----:B------:R-:W-:Y:S02]  /*b750*/  IMAD R232, R3, R234, R232 ;  /* 0x000000ea03e87224 */ /* 0x000fe400078e02e8 */
[----:B------:R-:W-:-:S02]  /*b760*/  @!P4 IMAD.IADD R217, R217, 0x1, -R3 ;  /* 0x00000001d9d9c824 */ /* 0x000fc400078e0a03 */
[----:B------:R-:W-:Y:S01]  /*b770*/  @!P3 IMAD.IADD R218, R218, 0x1, -R3 ;  /* 0x00000001dadab824 */ /* 0x000fe200078e0a03 */
[C---:B------:R-:W-:Y:S01]  /*b780*/  ISETP.GT.U32.AND P3, PT, R3.reuse, R232, PT ;  /* 0x000000e80300720c */ /* 0x040fe20003f64070 */
[----:B------:R-:W-:Y:S01]  /*b790*/  IMAD.MOV.U32 R209, RZ, RZ, R233 ;  /* 0x000000ffffd17224 */ /* 0x000fe200078e00e9 */
[----:B------:R-:W-:Y:S01]  /*b7a0*/  ISETP.GT.U32.AND P4, PT, R3, R217, PT ;  /* 0x000000d90300720c */ /* 0x000fe20003f84070 */
[----:B------:R-:W-:-:S04]  /*b7b0*/  IMAD.HI.U32 R233, R5, R231, RZ ;  /* 0x000000e705e97227 */ /* 0x000fc800078e00ff */
[----:B------:R-:W-:Y:S02]  /*b7c0*/  IMAD.MOV R233, RZ, RZ, -R233 ;  /* 0x000000ffffe97224 */ /* 0x000fe400078e0ae9 */
[----:B------:R-:W-:Y:S01]  /*b7d0*/  @!P5 IMAD.MOV R209, RZ, RZ, -R209 ;  /* 0x000000ffffd1d224 */ /* 0x000fe200078e0ad1 */
[----:B------:R-:W-:Y:S01]  /*b7e0*/  ISETP.GE.AND P5, PT, R212, RZ, PT ;  /* 0x000000ffd400720c */ /* 0x000fe20003fa6270 */
[----:B------:R-:W-:Y:S01]  /*b7f0*/  IMAD R231, R3, R233, R231 ;  /* 0x000000e903e77224 */ /* 0x000fe200078e02e7 */
[----:B------:R-:W-:Y:S01]  /*b800*/  IABS R233, R214 ;  /* 0x000000d600e97213 */ /* 0x000fe20000000000 */
[--C-:B------:R-:W-:Y:S02]  /*b810*/  @!P3 IMAD.IADD R232, R232, 0x1, -R3.reuse ;  /* 0x00000001e8e8b824 */ /* 0x100fe400078e0a03 */
[----:B------:R-:W-:Y:S01]  /*b820*/  @!P4 IMAD.IADD R217, R217, 0x1, -R3 ;  /* 0x00000001d9d9c824 */ /* 0x000fe200078e0a03 */
[----:B------:R-:W-:Y:S01]  /*b830*/  ISETP.GT.U32.AND P4, PT, R3, R231, PT ;  /* 0x000000e70300720c */ /* 0x000fe20003f84070 */
[----:B------:R-:W-:Y:S01]  /*b840*/  IMAD.HI.U32 R212, R5, R241, RZ ;  /* 0x000000f105d47227 */ /* 0x000fe200078e00ff */
[----:B------:R-:W-:-:S03]  /*b850*/  ISETP.GT.U32.AND P3, PT, R3, R232, PT ;  /* 0x000000e80300720c */ /* 0x000fc60003f64070 */
[----:B------:R-:W-:Y:S01]  /*b860*/  @!P6 IMAD.MOV R208, RZ, RZ, -R208 ;  /* 0x000000ffffd0e224 */ /* 0x000fe200078e0ad0 */
[----:B------:R-:W-:Y:S01]  /*b870*/  ISETP.GE.AND P6, PT, R210, RZ, PT ;  /* 0x000000ffd200720c */ /* 0x000fe20003fc6270 */
[----:B------:R-:W-:Y:S02]  /*b880*/  IMAD.MOV R212, RZ, RZ, -R212 ;  /* 0x000000ffffd47224 */ /* 0x000fe400078e0ad4 */
[----:B------:R-:W-:Y:S01]  /*b890*/  IMAD.MOV.U32 R210, RZ, RZ, R218 ;  /* 0x000000ffffd27224 */ /* 0x000fe200078e00da */
[----:B------:R-:W-:Y:S01]  /*b8a0*/  IABS R218, R215 ;  /* 0x000000d700da7213 */ /* 0x000fe20000000000 */
[----:B------:R-:W-:Y:S02]  /*b8b0*/  IMAD R241, R3, R212, R241 ;  /* 0x000000d403f17224 */ /* 0x000fe400078e02f1 */
[----:B------:R-:W-:Y:S02]  /*b8c0*/  @!P4 IMAD.IADD R231, R231, 0x1, -R3 ;  /* 0x00000001e7e7c824 */ /* 0x000fe400078e0a03 */
[----:B------:R-:W-:Y:S01]  /*b8d0*/  @!P1 IMAD.MOV R210, RZ, RZ, -R210 ;  /* 0x000000ffffd29224 */ /* 0x000fe200078e0ad2 */
[----:B------:R-:W-:Y:S01]  /*b8e0*/  ISETP.GE.AND P1, PT, R211, RZ, PT ;  /* 0x000000ffd300720c */ /* 0x000fe20003f26270 */
[----:B------:R-:W-:Y:S01]  /*b8f0*/  IMAD.HI.U32 R211, R5, R239, RZ ;  /* 0x000000ef05d37227 */ /* 0x000fe200078e00ff */
[----:B------:R-:W-:-:S03]  /*b900*/  ISETP.GT.U32.AND P4, PT, R3, R231, PT ;  /* 0x000000e70300720c */ /* 0x000fc60003f84070 */
[----:B------:R-:W-:Y:S01]  /*b910*/  @!P3 IMAD.IADD R232, R232, 0x1, -R3 ;  /* 0x00000001e8e8b824 */ /* 0x000fe200078e0a03 */
[----:B------:R-:W-:Y:S01]  /*b920*/  ISETP.GT.U32.AND P3, PT, R3, R241, PT ;  /* 0x000000f10300720c */ /* 0x000fe20003f64070 */
[----:B------:R-:W-:Y:S02]  /*b930*/  IMAD.MOV R211, RZ, RZ, -R211 ;  /* 0x000000ffffd37224 */ /* 0x000fe400078e0ad3 */
[----:B------:R-:W-:-:S04]  /*b940*/  IMAD.HI.U32 R236, R5, R233, RZ ;  /* 0x000000e905ec7227 */ /* 0x000fc800078e00ff */
[C---:B------:R-:W-:Y:S02]  /*b950*/  IMAD R239, R3.reuse, R211, R239 ;  /* 0x000000d303ef7224 */ /* 0x040fe400078e02ef */
[----:B------:R-:W-:Y:S02]  /*b960*/  IMAD.MOV.U32 R211, RZ, RZ, R217 ;  /* 0x000000ffffd37224 */ /* 0x000fe400078e00d9 */
[----:B------:R-:W-:Y:S01]  /*b970*/  IMAD.MOV.U32 R212, RZ, RZ, R232 ;  /* 0x000000ffffd47224 */ /* 0x000fe200078e00e8 */
[----:B------:R-:W-:Y:S01]  /*b980*/  IABS R232, R223 ;  /* 0x000000df00e87213 */ /* 0x000fe20000000000 */
[----:B------:R-:W-:Y:S01]  /*b990*/  @!P2 IMAD.MOV R211, RZ, RZ, -R211 ;  /* 0x000000ffffd3a224 */ /* 0x000fe200078e0ad3 */
[----:B------:R-:W-:Y:S01]  /*b9a0*/  ISETP.GT.U32.AND P2, PT, R3, R239, PT ;  /* 0x000000ef0300720c */ /* 0x000fe20003f44070 */
[----:B------:R-:W-:Y:S02]  /*b9b0*/  IMAD.MOV R236, RZ, RZ, -R236 ;  /* 0x000000ffffec7224 */ /* 0x000fe400078e0aec */
[----:B------:R-:W-:-:S02]  /*b9c0*/  @!P3 IMAD.IADD R241, R241, 0x1, -R3 ;  /* 0x00000001f1f1b824 */ /* 0x000fc400078e0a03 */
[----:B------:R-:W-:Y:S02]  /*b9d0*/  @!P4 IMAD.IADD R231, R231, 0x1, -R3 ;  /* 0x00000001e7e7c824 */ /* 0x000fe400078e0a03 */
[----:B------:R-:W-:Y:S01]  /*b9e0*/  @!P0 IMAD.MOV R212, RZ, RZ, -R212 ;  /* 0x000000ffffd48224 */ /* 0x000fe200078e0ad4 */
[----:B------:R-:W-:Y:S01]  /*b9f0*/  ISETP.GE.AND P0, PT, R213, RZ, PT ;  /* 0x000000ffd500720c */ /* 0x000fe20003f06270 */
[C---:B------:R-:W-:Y:S01]  /*ba00*/  IMAD R217, R3.reuse, R236, R233 ;  /* 0x000000ec03d97224 */ /* 0x040fe200078e02e9 */
[----:B------:R-:W-:Y:S01]  /*ba10*/  ISETP.GT.U32.AND P3, PT, R3, R241, PT ;  /* 0x000000f10300720c */ /* 0x000fe20003f64070 */
[----:B------:R-:W-:Y:S01]  /*ba20*/  IMAD.MOV.U32 R213, RZ, RZ, R231 ;  /* 0x000000ffffd57224 */ /* 0x000fe200078e00e7 */
[----:B------:R-:W-:Y:S01]  /*ba30*/  IABS R236, R219 ;  /* 0x000000db00ec7213 */ /* 0x000fe20000000000 */
[----:B------:R-:W-:Y:S01]  /*ba40*/  IMAD.HI.U32 R235, R5, R240, RZ ;  /* 0x000000f005eb7227 */ /* 0x000fe200078e00ff */
[----:B------:R-:W-:-:S03]  /*ba50*/  IABS R233, R222 ;  /* 0x000000de00e97213 */ /* 0x000fc60000000000 */
[----:B------:R-:W-:-:S04]  /*ba60*/  IMAD.HI.U32 R234, R5, R218, RZ ;  /* 0x000000da05ea7227 */ /* 0x000fc800078e00ff */
[----:B------:R-:W-:Y:S01]  /*ba70*/  @!P6 IMAD.MOV R213, RZ, RZ, -R213 ;  /* 0x000000ffffd5e224 */ /* 0x000fe200078e0ad5 */
[C---:B------:R-:W-:Y:S01]  /*ba80*/  ISETP.GT.U32.AND P6, PT, R3.reuse, R217, PT ;  /* 0x000000d90300720c */ /* 0x040fe20003fc4070 */
[----:B------:R-:W-:Y:S02]  /*ba90*/  IMAD.MOV R235, RZ, RZ, -R235 ;  /* 0x000000ffffeb7224 */ /* 0x000fe400078e0aeb */
[----:B------:R-:W-:Y:S02]  /*baa0*/  IMAD.MOV R234, RZ, RZ, -R234 ;  /* 0x000000ffffea7224 */ /* 0x000fe400078e0aea */
[----:B------:R-:W-:Y:S01]  /*bab0*/  IMAD R240, R3, R235, R240 ;  /* 0x000000eb03f07224 */ /* 0x000fe200078e02f0 */
[----:B------:R-:W-:Y:S01]  /*bac0*/  IABS R235, R220 ;  /* 0x000000dc00eb7213 */ /* 0x000fe20000000000 */
[--C-:B------:R-:W-:Y:S02]  /*bad0*/  @!P2 IMAD.IADD R239, R239, 0x1, -R3.reuse ;  /* 0x00000001efefa824 */ /* 0x100fe400078e0a03 */
[C---:B------:R-:W-:Y:S01]  /*bae0*/  IMAD R218, R3.reuse, R234, R218 ;  /* 0x000000ea03da7224 */ /* 0x040fe200078e02da */
[----:B------:R-:W-:Y:S01]  /*baf0*/  ISETP.GT.U32.AND P4, PT, R3, R240, PT ;  /* 0x000000f00300720c */ /* 0x000fe20003f84070 */
[----:B------:R-:W-:Y:S01]  /*bb00*/  @!P3 IMAD.IADD R241, R241, 0x1, -R3 ;  /* 0x00000001f1f1b824 */ /* 0x000fe200078e0a03 */
[----:B------:R-:W-:Y:S01]  /*bb10*/  ISETP.GT.U32.AND P2, PT, R3, R239, PT ;  /* 0x000000ef0300720c */ /* 0x000fe20003f44070 */
[----:B------:R-:W-:Y:S01]  /*bb20*/  IMAD.HI.U32 R231, R5, R237, RZ ;  /* 0x000000ed05e77227 */ /* 0x000fe200078e00ff */
[----:B------:R-:W-:-:S02]  /*bb30*/  ISETP.GT.U32.AND P3, PT, R3, R218, PT ;  /* 0x000000da0300720c */ /* 0x000fc40003f64070 */
[----:B------:R-:W-:Y:S01]  /*bb40*/  IABS R234, R221 ;  /* 0x000000dd00ea7213 */ /* 0x000fe20000000000 */
[----:B------:R-:W-:Y:S02]  /*bb50*/  @!P6 IMAD.IADD R217, R217, 0x1, -R3 ;  /* 0x00000001d9d9e824 */ /* 0x000fe400078e0a03 */
[----:B------:R-:W-:Y:S02]  /*bb60*/  IMAD.MOV R231, RZ, RZ, -R231 ;  /* 0x000000ffffe77224 */ /* 0x000fe400078e0ae7 */
[----:B------:R-:W-:Y:S01]  /*bb70*/  IMAD.HI.U32 R242, R5, R233, RZ ;  /* 0x000000e905f27227 */ /* 0x000fe200078e00ff */
[----:B------:R-:W-:-:S03]  /*bb80*/  ISETP.GT.U32.AND P6, PT, R3, R217, PT ;  /* 0x000000d90300720c */ /* 0x000fc60003fc4070 */
[----:B------:R-:W-:Y:S02]  /*bb90*/  IMAD R237, R3, R231, R237 ;  /* 0x000000e703ed7224 */ /* 0x000fe400078e02ed */
[----:B------:R-:W-:-:S04]  /*bba0*/  IMAD.HI.U32 R231, R5, R236, RZ ;  /* 0x000000ec05e77227 */ /* 0x000fc800078e00ff */
[--C-:B------:R-:W-:Y:S02]  /*bbb0*/  @!P4 IMAD.IADD R240, R240, 0x1, -R3.reuse ;  /* 0x00000001f0f0c824 */ /* 0x100fe400078e0a03 */
[--C-:B------:R-:W-:Y:S01]  /*bbc0*/  @!P2 IMAD.IADD R239, R239, 0x1, -R3.reuse ;  /* 0x00000001efefa824 */ /* 0x100fe200078e0a03 */
[----:B------:R-:W-:Y:S01]  /*bbd0*/  ISETP.GE.AND P2, PT, R214, RZ, PT ;  /* 0x000000ffd600720c */ /* 0x000fe20003f46270 */
[----:B------:R-:W-:Y:S01]  /*bbe0*/  @!P3 IMAD.IADD R218, R218, 0x1, -R3 ;  /* 0x00000001dadab824 */ /* 0x000fe200078e0a03 */
[----:B------:R-:W-:Y:S01]  /*bbf0*/  ISETP.GT.U32.AND P4, PT, R3, R240, PT ;  /* 0x000000f00300720c */ /* 0x000fe20003f84070 */
[----:B------:R-:W-:Y:S02]  /*bc00*/  IMAD.MOV R231, RZ, RZ, -R231 ;  /* 0x000000ffffe77224 */ /* 0x000fe400078e0ae7 */
[----:B------:R-:W-:Y:S01]  /*bc10*/  IMAD.HI.U32 R214, R5, R235, RZ ;  /* 0x000000eb05d67227 */ /* 0x000fe200078e00ff */
[----:B------:R-:W-:-:S03]  /*bc20*/  ISETP.GT.U32.AND P3, PT, R3, R218, PT ;  /* 0x000000da0300720c */ /* 0x000fc60003f64070 */
[----:B------:R-:W-:Y:S01]  /*bc30*/  IMAD R236, R3, R231, R236 ;  /* 0x000000e703ec7224 */ /* 0x000fe200078e02ec */
[----:B------:R-:W-:Y:S01]  /*bc40*/  IABS R231, R230 ;  /* 0x000000e600e77213 */ /* 0x000fe20000000000 */
[----:B------:R-:W-:Y:S02]  /*bc50*/  IMAD.MOV R214, RZ, RZ, -R214 ;  /* 0x000000ffffd67224 */ /* 0x000fe400078e0ad6 */
[----:B------:R-:W-:Y:S01]  /*bc60*/  @!P6 IMAD.IADD R217, R217, 0x1, -R3 ;  /* 0x00000001d9d9e824 */ /* 0x000fe200078e0a03 */
[C---:B------:R-:W-:Y:S01]  /*bc70*/  ISETP.GT.U32.AND P6, PT, R3.reuse, R236, PT ;  /* 0x000000ec0300720c */ /* 0x040fe20003fc4070 */
[----:B------:R-:W-:Y:S02]  /*bc80*/  IMAD R235, R3, R214, R235 ;  /* 0x000000d603eb7224 */ /* 0x000fe400078e02eb */
[----:B------:R-:W-:-:S04]  /*bc90*/  IMAD.HI.U32 R214, R5, R234, RZ ;  /* 0x000000ea05d67227 */ /* 0x000fc800078e00ff */
[----:B------:R-:W-:Y:S02]  /*bca0*/  IMAD.MOV R214, RZ, RZ, -R214 ;  /* 0x000000ffffd67224 */ /* 0x000fe400078e0ad6 */
[--C-:B------:R-:W-:Y:S01]  /*bcb0*/  @!P4 IMAD.IADD R240, R240, 0x1, -R3.reuse ;  /* 0x00000001f0f0c824 */ /* 0x100fe200078e0a03 */
[C---:B------:R-:W-:Y:S01]  /*bcc0*/  ISETP.GT.U32.AND P4, PT, R3.reuse, R237, PT ;  /* 0x000000ed0300720c */ /* 0x040fe20003f84070 */
[--C-:B------:R-:W-:Y:S01]  /*bcd0*/  @!P3 IMAD.IADD R218, R218, 0x1, -R3.reuse ;  /* 0x00000001dadab824 */ /* 0x100fe200078e0a03 */
[C---:B------:R-:W-:Y:S01]  /*bce0*/  ISETP.GT.U32.AND P3, PT, R3.reuse, R235, PT ;  /* 0x000000eb0300720c */ /* 0x040fe20003f64070 */
[----:B------:R-:W-:Y:S02]  /*bcf0*/  IMAD R234, R3, R214, R234 ;  /* 0x000000d603ea7224 */ /* 0x000fe400078e02ea */
[----:B------:R-:W-:Y:S02]  /*bd00*/  @!P6 IMAD.IADD R236, R236, 0x1, -R3 ;  /* 0x00000001ecece824 */ /* 0x000fe400078e0a03 */
[----:B------:R-:W-:Y:S01]  /*bd10*/  IMAD.HI.U32 R214, R5, R231, RZ ;  /* 0x000000e705d67227 */ /* 0x000fe200078e00ff */
[----:B------:R-:W-:-:S03]  /*bd20*/  ISETP.GT.U32.AND P6, PT, R3, R234, PT ;  /* 0x000000ea0300720c */ /* 0x000fc60003fc4070 */
[----:B------:R-:W-:Y:S02]  /*bd30*/  IMAD.MOV R214, RZ, RZ, -R214 ;  /* 0x000000ffffd67224 */ /* 0x000fe400078e0ad6 */
[--C-:B------:R-:W-:Y:S01]  /*bd40*/  @!P4 IMAD.IADD R237, R237, 0x1, -R3.reuse ;  /* 0x00000001ededc824 */ /* 0x100fe200078e0a03 */
[----:B------:R-:W-:Y:S01]  /*bd50*/  ISETP.GE.AND P4, PT, R215, RZ, PT ;  /* 0x000000ffd700720c */ /* 0x000fe20003f86270 */
[----:B------:R-:W-:Y:S01]  /*bd60*/  @!P3 IMAD.IADD R235, R235, 0x1, -R3 ;  /* 0x00000001ebebb824 */ /* 0x000fe200078e0a03 */
[----:B------:R-:W-:Y:S01]  /*bd70*/  ISETP.GE.AND P3, PT, R216, RZ, PT ;  /* 0x000000ffd800720c */ /* 0x000fe20003f66270 */
[----:B------:R-:W-:Y:S02]  /*bd80*/  IMAD R231, R3, R214, R231 ;  /* 0x000000d603e77224 */ /* 0x000fe400078e02e7 */
[----:B------:R-:W-:-:S04]  /*bd90*/  IMAD.HI.U32 R215, R5, R232, RZ ;  /* 0x000000e805d77227 */ /* 0x000fc800078e00ff */
[----:B------:R-:W-:Y:S02]  /*bda0*/  IMAD.MOV.U32 R214, RZ, RZ, R241 ;  /* 0x000000ffffd67224 */ /* 0x000fe400078e00f1 */
[----:B------:R-:W-:Y:S01]  /*bdb0*/  @!P6 IMAD.IADD R234, R234, 0x1, -R3 ;  /* 0x00000001eaeae824 */ /* 0x000fe200078e0a03 */
[C---:B------:R-:W-:Y:S01]  /*bdc0*/  ISETP.GT.U32.AND P6, PT, R3.reuse, R235, PT ;  /* 0x000000eb0300720c */ /* 0x040fe20003fc4070 */
[----:B------:R-:W-:Y:S02]  /*bdd0*/  IMAD.MOV R241, RZ, RZ, -R215 ;  /* 0x000000fffff17224 */ /* 0x000fe400078e0ad7 */
[----:B------:R-:W-:Y:S01]  /*bde0*/  @!P5 IMAD.MOV R214, RZ, RZ, -R214 ;  /* 0x000000ffffd6d224 */ /* 0x000fe200078e0ad6 */
[----:B------:R-:W-:Y:S01]  /*bdf0*/  ISETP.GT.U32.AND P5, PT, R3, R237, PT ;  /* 0x000000ed0300720c */ /* 0x000fe20003fa4070 */
[----:B------:R-:W-:Y:S01]  /*be00*/  IMAD.MOV.U32 R215, RZ, RZ, R239 ;  /* 0x000000ffffd77224 */ /* 0x000fe200078e00ef */
[----:B------:R-:W-:Y:S01]  /*be10*/  IABS R239, R249 ;  /* 0x000000f900ef7213 */ /* 0x000fe20000000000 */
[----:B------:R-:W-:-:S02]  /*be20*/  IMAD.MOV R242, RZ, RZ, -R242 ;  /* 0x000000fffff27224 */ /* 0x000fc400078e0af2 */
[----:B------:R-:W-:Y:S01]  /*be30*/  @!P1 IMAD.MOV R215, RZ, RZ, -R215 ;  /* 0x000000ffffd79224 */ /* 0x000fe200078e0ad7 */
[C---:B------:R-:W-:Y:S01]  /*be40*/  ISETP.GT.U32.AND P1, PT, R3.reuse, R236, PT ;  /* 0x000000ec0300720c */ /* 0x040fe20003f24070 */
[C---:B------:R-:W-:Y:S01]  /*be50*/  IMAD R232, R3.reuse, R241, R232 ;  /* 0x000000f103e87224 */ /* 0x040fe200078e02e8 */
[----:B------:R-:W-:Y:S01]  /*be60*/  IABS R241, R248 ;  /* 0x000000f800f17213 */ /* 0x000fe20000000000 */
[C---:B------:R-:W-:Y:S01]  /*be70*/  IMAD R233, R3.reuse, R242, R233 ;  /* 0x000000f203e97224 */ /* 0x040fe200078e02e9 */
[----:B------:R-:W-:Y:S01]  /*be80*/  IABS R242, R252 ;  /* 0x000000fc00f27213 */ /* 0x000fe20000000000 */
[----:B------:R-:W-:Y:S01]  /*be90*/  @!P4 IMAD.MOV R218, RZ, RZ, -R218 ;  /* 0x000000ffffdac224 */ /* 0x000fe200078e0ada */
[----:B------:R-:W-:Y:S01]  /*bea0*/  ISETP.GT.U32.AND P4, PT, R3, R231, PT ;  /* 0x000000e70300720c */ /* 0x000fe20003f84070 */
[----:B------:R-:W-:Y:S01]  /*beb0*/  IMAD.MOV.U32 R216, RZ, RZ, R240 ;  /* 0x000000ffffd87224 */ /* 0x000fe200078e00f0 */
[----:B------:R-:W-:Y:S01]  /*bec0*/  IABS R240, R247 ;  /* 0x000000f700f07213 */ /* 0x000fe20000000000 */
[----:B------:R-:W-:Y:S01]  /*bed0*/  @!P6 IMAD.IADD R235, R235, 0x1, -R3 ;  /* 0x00000001ebebe824 */ /* 0x000fe200078e0a03 */
[C---:B------:R-:W-:Y:S01]  /*bee0*/  ISETP.GT.U32.AND P6, PT, R3.reuse, R232, PT ;  /* 0x000000e80300720c */ /* 0x040fe20003fc4070 */
[----:B------:R-:W-:Y:S01]  /*bef0*/  @!P2 IMAD.MOV R217, RZ, RZ, -R217 ;  /* 0x000000ffffd9a224 */ /* 0x000fe200078e0ad9 */
[----:B------:R-:W-:Y:S01]  /*bf00*/  ISETP.GT.U32.AND P2, PT, R3, R233, PT ;  /* 0x000000e90300720c */ /* 0x000fe20003f44070 */
[----:B------:R-:W-:Y:S01]  /*bf10*/  @!P5 IMAD.IADD R237, R237, 0x1, -R3 ;  /* 0x00000001ededd824 */ /* 0x000fe200078e0a03 */
[----:B------:R-:W-:Y:S01]  /*bf20*/  ISETP.GE.AND P5, PT, R219, RZ, PT ;  /* 0x000000ffdb00720c */ /* 0x000fe20003fa6270 */
[----:B------:R-:W-:Y:S01]  /*bf30*/  @!P0 IMAD.MOV R216, RZ, RZ, -R216 ;  /* 0x000000ffffd88224 */ /* 0x000fe200078e0ad8 */
[----:B------:R-:W-:Y:S01]  /*bf40*/  ISETP.GT.U32.AND P0, PT, R3, R234, PT ;  /* 0x000000ea0300720c */ /* 0x000fe20003f04070 */
[----:B------:R-:W-:-:S04]  /*bf50*/  IMAD.HI.U32 R219, R5, R238, RZ ;  /* 0x000000ee05db7227 */ /* 0x000fc800078e00ff */
[----:B------:R-:W-:Y:S01]  /*bf60*/  @!P1 IMAD.IADD R236, R236, 0x1, -R3 ;  /* 0x00000001ecec9824 */ /* 0x000fe200078e0a03 */
[----:B------:R-:W-:Y:S01]  /*bf70*/  ISETP.GE.AND P1, PT, R220, RZ, PT ;  /* 0x000000ffdc00720c */ /* 0x000fe20003f26270 */
[----:B------:R-:W-:Y:S01]  /*bf80*/  IMAD.MOV R219, RZ, RZ, -R219 ;  /* 0x000000ffffdb7224 */ /* 0x000fe200078e0adb */
[----:B------:R-:W-:Y:S01]  /*bf90*/  IABS R220, R229 ;  /* 0x000000e500dc7213 */ /* 0x000fe20000000000 */
[----:B------:R-:W-:Y:S01]  /*bfa0*/  @!P4 IMAD.IADD R231, R231, 0x1, -R3 ;  /* 0x00000001e7e7c824 */ /* 0x000fe200078e0a03 */
[----:B------:R-:W-:Y:S01]  /*bfb0*/  ISETP.GE.AND P4, PT, R230, RZ, PT ;  /* 0x000000ffe600720c */ /* 0x000fe20003f86270 */
[----:B------:R-:W-:Y:S01]  /*bfc0*/  IMAD R238, R3, R219, R238 ;  /* 0x000000db03ee7224 */ /* 0x000fe200078e02ee */
[----:B------:R-:W-:Y:S01]  /*bfd0*/  IABS R230, R224 ;  /* 0x000000e000e67213 */ /* 0x000fe20000000000 */
[----:B------:R-:W-:Y:S02]  /*bfe0*/  IMAD.MOV.U32 R219, RZ, RZ, R237 ;  /* 0x000000ffffdb7224 */ /* 0x000fe400078e00ed */
[----:B------:R-:W-:-:S02]  /*bff0*/  IMAD.MOV.U32 R237, RZ, RZ, R220 ;  /* 0x000000ffffed7224 */ /* 0x000fc400078e00dc */
[----:B------:R-:W-:Y:S02]  /*c000*/  IMAD.MOV.U32 R220, RZ, RZ, R236 ;  /* 0x000000ffffdc7224 */ /* 0x000fe400078e00ec */
[--C-:B------:R-:W-:Y:S01]  /*c010*/  @!P6 IMAD.IADD R232, R232, 0x1, -R3.reuse ;  /* 0x00000001e8e8e824 */ /* 0x100fe200078e0a03 */
[----:B------:R-:W-:Y:S01]  /*c020*/  ISETP.GT.U32.AND P6, PT, R3, R231, PT ;  /* 0x000000e70300720c */ /* 0x000fe20003fc4070 */
[--C-:B------:R-:W-:Y:S01]  /*c030*/  @!P2 IMAD.IADD R233, R233, 0x1, -R3.reuse ;  /* 0x00000001e9e9a824 */ /* 0x100fe200078e0a03 */
[----:B------:R-:W-:Y:S01]  /*c040*/  ISETP.GE.AND P2, PT, R222, RZ, PT ;  /* 0x000000ffde00720c */ /* 0x000fe20003f46270 */
[----:B------:R-:W-:Y:S01]  /*c050*/  @!P0 IMAD.IADD R234, R234, 0x1, -R3 ;  /* 0x00000001eaea8824 */ /* 0x000fe200078e0a03 */
[----:B------:R-:W-:Y:S01]  /*c060*/  ISETP.GE.AND P0, PT, R221, RZ, PT ;  /* 0x000000ffdd00720c */ /* 0x000fe20003f06270 */
[----:B------:R-:W-:Y:S01]  /*c070*/  @!P5 IMAD.MOV R220, RZ, RZ, -R220 ;  /* 0x000000ffffdcd224 */ /* 0x000fe200078e0adc */
[C---:B------:R-:W-:Y:S01]  /*c080*/  ISETP.GT.U32.AND P5, PT, R3.reuse, R232, PT ;  /* 0x000000e80300720c */ /* 0x040fe20003fa4070 */
[----:B------:R-:W-:Y:S01]  /*c090*/  @!P3 IMAD.MOV R219, RZ, RZ, -R219 ;  /* 0x000000ffffdbb224 */ /* 0x000fe200078e0adb */
[----:B------:R-:W-:Y:S01]  /*c0a0*/  ISETP.GT.U32.AND P3, PT, R3, R233, PT ;  /* 0x000000e90300720c */ /* 0x000fe20003f64070 */
[----:B------:R-:W-:-:S02]  /*c0b0*/  IMAD.MOV.U32 R221, RZ, RZ, R235 ;  /* 0x000000ffffdd7224 */ /* 0x000fc400078e00eb */
[----:B------:R-:W-:-:S04]  /*c0c0*/  IMAD.HI.U32 R235, R5, R237, RZ ;  /* 0x000000ed05eb7227 */ /* 0x000fc800078e00ff */
[----:B------:R-:W-:Y:S02]  /*c0d0*/  IMAD.MOV R235, RZ, RZ, -R235 ;  /* 0x000000ffffeb7224 */ /* 0x000fe400078e0aeb */
[----:B------:R-:W-:Y:S01]  /*c0e0*/  @!P6 IMAD.IADD R231, R231, 0x1, -R3 ;  /* 0x00000001e7e7e824 */ /* 0x000fe200078e0a03 */
[----:B------:R-:W-:Y:S01]  /*c0f0*/  ISETP.GE.AND P6, PT, R229, RZ, PT ;  /* 0x000000ffe500720c */ /* 0x000fe20003fc6270 */
[----:B------:R-:W-:Y:S02]  /*c100*/  IMAD R237, R3, R235, R237 ;  /* 0x000000eb03ed7224 */ /* 0x000fe400078e02ed */
[----:B------:R-:W-:Y:S01]  /*c110*/  @!P1 IMAD.MOV R221, RZ, RZ, -R221 ;  /* 0x000000ffffdd9224 */ /* 0x000fe200078e0add */
[----:B------:R-:W-:Y:S01]  /*c120*/  ISETP.GE.AND P1, PT, R223, RZ, PT ;  /* 0x000000ffdf00720c */ /* 0x000fe20003f26270 */
[----:B------:R-:W-:-:S04]  /*c130*/  IMAD.HI.U32 R229, R5, R230, RZ ;  /* 0x000000e605e57227 */ /* 0x000fc800078e00ff */
[--C-:B------:R-:W-:Y:S01]  /*c140*/  @!P5 IMAD.IADD R232, R232, 0x1, -R3.reuse ;  /* 0x00000001e8e8d824 */ /* 0x100fe200078e0a03 */
[----:B------:R-:W-:Y:S01]  /*c150*/  ISETP.GT.U32.AND P5, PT, R3, R237, PT ;  /* 0x000000ed0300720c */ /* 0x000fe20003fa4070 */
[----:B------:R-:W-:Y:S01]  /*c160*/  @!P3 IMAD.IADD R233, R233, 0x1, -R3 ;  /* 0x00000001e9e9b824 */ /* 0x000fe200078e0a03 */
[----:B------:R-:W-:Y:S01]  /*c170*/  ISETP.GE.AND P3, PT, R225, RZ, PT ;  /* 0x000000ffe100720c */ /* 0x000fe20003f66270 */
[----:B------:R-:W-:Y:S01]  /*c180*/  IMAD.MOV R229, RZ, RZ, -R229 ;  /* 0x000000ffffe57224 */ /* 0x000fe200078e0ae5 */
[----:B------:R-:W-:Y:S01]  /*c190*/  IABS R225, R227 ;  /* 0x000000e300e17213 */ /* 0x000fe20000000000 */
[----:B------:R-:W-:Y:S02]  /*c1a0*/  IMAD.MOV.U32 R223, RZ, RZ, R233 ;  /* 0x000000ffffdf7224 */ /* 0x000fe400078e00e9 */
[----:B------:R-:W-:Y:S02]  /*c1b0*/  IMAD R229, R3, R229, R230 ;  /* 0x000000e503e57224 */ /* 0x000fe400078e02e6 */
[----:B------:R-:W-:-:S02]  /*c1c0*/  IMAD.MOV.U32 R230, RZ, RZ, R225 ;  /* 0x000000ffffe67224 */ /* 0x000fc400078e00e1 */
[----:B------:R-:W-:Y:S01]  /*c1d0*/  IMAD.MOV.U32 R225, RZ, RZ, R232 ;  /* 0x000000ffffe17224 */ /* 0x000fe200078e00e8 */
[----:B------:R-:W-:Y:S01]  /*c1e0*/  IABS R232, R8 ;  /* 0x0000000800e87213 */ /* 0x000fe20000000000 */
[----:B------:R-:W-:Y:S01]  /*c1f0*/  IMAD.MOV.U32 R222, RZ, RZ, R234 ;  /* 0x000000ffffde7224 */ /* 0x000fe200078e00ea */
[----:B------:R-:W-:Y:S01]  /*c200*/  IABS R234, R226 ;  /* 0x000000e200ea7213 */ /* 0x000fe20000000000 */
[----:B------:R-:W-:Y:S01]  /*c210*/  @!P1 IMAD.MOV R225, RZ, RZ, -R225 ;  /* 0x000000ffffe19224 */ /* 0x000fe200078e0ae1 */
[----:B------:R-:W-:Y:S01]  /*c220*/  ISETP.GT.U32.AND P1, PT, R3, R229, PT ;  /* 0x000000e50300720c */ /* 0x000fe20003f24070 */
[----:B------:R-:W-:Y:S02]  /*c230*/  @!P5 IMAD.IADD R237, R237, 0x1, -R3 ;  /* 0x00000001ededd824 */ /* 0x000fe400078e0a03 */
[----:B------:R-:W-:Y:S01]  /*c240*/  @!P2 IMAD.MOV R223, RZ, RZ, -R223 ;  /* 0x000000ffffdfa224 */ /* 0x000fe200078e0adf */
[----:B------:R-:W-:Y:S01]  /*c250*/  ISETP.GE.AND P2, PT, R224, RZ, PT ;  /* 0x000000ffe000720c */ /* 0x000fe20003f46270 */
[----:B------:R-:W-:Y:S01]  /*c260*/  @!P0 IMAD.MOV R222, RZ, RZ, -R222 ;  /* 0x000000ffffde8224 */ /* 0x000fe200078e0ade */
[C---:B------:R-:W-:Y:S01]  /*c270*/  ISETP.GT.U32.AND P0, PT, R3.reuse, R238, PT ;  /* 0x000000ee0300720c */ /* 0x040fe20003f04070 */
[----:B------:R-:W-:Y:S01]  /*c280*/  IMAD.MOV.U32 R224, RZ, RZ, R231 ;  /* 0x000000ffffe07224 */ /* 0x000fe200078e00e7 */
[----:B------:R-:W-:Y:S01]  /*c290*/  ISETP.GT.U32.AND P5, PT, R3, R237, PT ;  /* 0x000000ed0300720c */ /* 0x000fe20003fa4070 */
[----:B------:R-:W-:-:S04]  /*c2a0*/  IMAD.HI.U32 R233, R5, R234, RZ ;  /* 0x000000ea05e97227 */ /* 0x000fc800078e00ff */
[----:B------:R-:W-:-:S04]  /*c2b0*/  IMAD.HI.U32 R231, R5, R230, RZ ;  /* 0x000000e605e77227 */ /* 0x000fc800078e00ff */
[----:B------:R-:W-:Y:S01]  /*c2c0*/  @!P4 IMAD.MOV R224, RZ, RZ, -R224 ;  /* 0x000000ffffe0c224 */ /* 0x000fe200078e0ae0 */
[----:B------:R-:W-:Y:S01]  /*c2d0*/  ISETP.GE.AND P4, PT, R226, RZ, PT ;  /* 0x000000ffe200720c */ /* 0x000fe20003f86270 */
[----:B------:R-:W-:Y:S01]  /*c2e0*/  IMAD.MOV R233, RZ, RZ, -R233 ;  /* 0x000000ffffe97224 */ /* 0x000fe200078e0ae9 */
[----:B------:R-:W-:Y:S01]  /*c2f0*/  IABS R226, R228 ;  /* 0x000000e400e27213 */ /* 0x000fe20000000000 */
[----:B------:R-:W-:Y:S02]  /*c300*/  IMAD.MOV R231, RZ, RZ, -R231 ;  /* 0x000000ffffe77224 */ /* 0x000fe400078e0ae7 */
[----:B------:R-:W-:Y:S02]  /*c310*/  @!P1 IMAD.IADD R229, R229, 0x1, -R3 ;  /* 0x00000001e5e59824 */ /* 0x000fe400078e0a03 */
[C---:B------:R-:W-:Y:S01]  /*c320*/  IMAD R234, R3.reuse, R233, R234 ;  /* 0x000000e903ea7224 */ /* 0x040fe200078e02ea */
[----:B------:R-:W-:Y:S01]  /*c330*/  IABS R233, R7 ;  /* 0x0000000700e97213 */ /* 0x000fe20000000000 */
[C---:B------:R-:W-:Y:S01]  /*c340*/  IMAD R230, R3.reuse, R231, R230 ;  /* 0x000000e703e67224 */ /* 0x040fe200078e02e6 */
[----:B------:R-:W-:Y:S01]  /*c350*/  ISETP.GT.U32.AND P1, PT, R3, R229, PT ;  /* 0x000000e50300720c */ /* 0x000fe20003f24070 */
[----:B------:R-:W-:-:S02]  /*c360*/  IMAD.MOV.U32 R231, RZ, RZ, R226 ;  /* 0x000000ffffe77224 */ /* 0x000fc400078e00e2 */
[--C-:B------:R-:W-:Y:S02]  /*c370*/  @!P0 IMAD.IADD R238, R238, 0x1, -R3.reuse ;  /* 0x00000001eeee8824 */ /* 0x100fe400078e0a03 */
[----:B------:R-:W-:Y:S01]  /*c380*/  @!P5 IMAD.IADD R237, R237, 0x1, -R3 ;  /* 0x00000001ededd824 */ /* 0x000fe200078e0a03 */
[----:B------:R-:W-:Y:S01]  /*c390*/  ISETP.GT.U32.AND P5, PT, R3, R234, PT ;  /* 0x000000ea0300720c */ /* 0x000fe20003fa4070 */
[----:B------:R-:W-:Y:S01]  /*c3a0*/  IMAD.HI.U32 R235, R5, R231, RZ ;  /* 0x000000e705eb7227 */ /* 0x000fe200078e00ff */
[----:B------:R-:W-:-:S03]  /*c3b0*/  ISETP.GT.U32.AND P0, PT, R3, R238, PT ;  /* 0x000000ee0300720c */ /* 0x000fc60003f04070 */
[----:B------:R-:W-:Y:S02]  /*c3c0*/  IMAD.MOV R236, RZ, RZ, -R235 ;  /* 0x000000ffffec7224 */ /* 0x000fe400078e0aeb */
[----:B------:R-:W-:Y:S02]  /*c3d0*/  @!P1 IMAD.IADD R229, R229, 0x1, -R3 ;  /* 0x00000001e5e59824 */ /* 0x000fe400078e0a03 */
[----:B------:R-:W-:Y:S02]  /*c3e0*/  IMAD R231, R3, R236, R231 ;  /* 0x000000ec03e77224 */ /* 0x000fe400078e02e7 */
[----:B------:R-:W-:-:S03]  /*c3f0*/  IMAD.HI.U32 R235, R5, R232, RZ ;  /* 0x000000e805eb7227 */ /* 0x000fc600078e00ff */
[----:B------:R-:W-:Y:S01]  /*c400*/  ISETP.GT.U32.AND P1, PT, R3, R231, PT ;  /* 0x000000e70300720c */ /* 0x000fe20003f24070 */
[--C-:B------:R-:W-:Y:S02]  /*c410*/  @!P5 IMAD.IADD R234, R234, 0x1, -R3.reuse ;  /* 0x00000001eaead824 */ /* 0x100fe400078e0a03 */
[----:B------:R-:W-:Y:S01]  /*c420*/  @!P0 IMAD.IADD R238, R238, 0x1, -R3 ;  /* 0x00000001eeee8824 */ /* 0x000fe200078e0a03 */
[----:B------:R-:W-:Y:S01]  /*c430*/  ISETP.GE.AND P0, PT, R227, RZ, PT ;  /* 0x000000ffe300720c */ /* 0x000fe20003f06270 */
[----:B------:R-:W-:Y:S01]  /*c440*/  IMAD.MOV.U32 R227, RZ, RZ, R237 ;  /* 0x000000ffffe37224 */ /* 0x000fe200078e00ed */
[----:B------:R-:W-:Y:S01]  /*c450*/  ISETP.GT.U32.AND P5, PT, R3, R234, PT ;  /* 0x000000ea0300720c */ /* 0x000fe20003fa4070 */
[----:B------:R-:W-:Y:S01]  /*c460*/  IMAD.MOV.U32 R226, RZ, RZ, R238 ;  /* 0x000000ffffe27224 */ /* 0x000fe200078e00ee */
[----:B------:R-:W-:Y:S01]  /*c470*/  IABS R237, R245 ;  /* 0x000000f500ed7213 */ /* 0x000fe20000000000 */
[----:B------:R-:W-:Y:S02]  /*c480*/  IMAD.MOV R235, RZ, RZ, -R235 ;  /* 0x000000ffffeb7224 */ /* 0x000fe400078e0aeb */
[----:B------:R-:W-:-:S04]  /*c490*/  IMAD.HI.U32 R236, R5, R233, RZ ;  /* 0x000000e905ec7227 */ /* 0x000fc800078e00ff */
[----:B------:R-:W-:Y:S01]  /*c4a0*/  @!P3 IMAD.MOV R226, RZ, RZ, -R226 ;  /* 0x000000ffffe2b224 */ /* 0x000fe200078e0ae2 */
[C---:B------:R-:W-:Y:S01]  /*c4b0*/  ISETP.GT.U32.AND P3, PT, R3.reuse, R230, PT ;  /* 0x000000e60300720c */ /* 0x040fe20003f64070 */
[----:B------:R-:W-:Y:S01]  /*c4c0*/  @!P6 IMAD.MOV R227, RZ, RZ, -R227 ;  /* 0x000000ffffe3e224 */ /* 0x000fe200078e0ae3 */
[----:B------:R-:W-:Y:S01]  /*c4d0*/  ISETP.GE.AND P6, PT, R228, RZ, PT ;  /* 0x000000ffe400720c */ /* 0x000fe20003fc6270 */
[----:B------:R-:W-:Y:S01]  /*c4e0*/  IMAD R232, R3, R235, R232 ;  /* 0x000000eb03e87224 */ /* 0x000fe200078e02e8 */
[----:B------:R-:W-:Y:S01]  /*c4f0*/  IABS R235, R6 ;  /* 0x0000000600eb7213 */ /* 0x000fe20000000000 */
[----:B------:R-:W-:Y:S01]  /*c500*/  IMAD.MOV.U32 R228, RZ, RZ, R229 ;  /* 0x000000ffffe47224 */ /* 0x000fe200078e00e5 */
[----:B------:R-:W-:Y:S01]  /*c510*/  IABS R229, R2 ;  /* 0x0000000200e57213 */ /* 0x000fe20000000000 */
[----:B------:R-:W-:Y:S02]  /*c520*/  @!P1 IMAD.IADD R231, R231, 0x1, -R3 ;  /* 0x00000001e7e79824 */ /* 0x000fe400078e0a03 */
[----:B------:R-:W-:-:S02]  /*c530*/  IMAD.MOV R236, RZ, RZ, -R236 ;  /* 0x000000ffffec7224 */ /* 0x000fc400078e0aec */
[----:B------:R-:W-:Y:S01]  /*c540*/  @!P2 IMAD.MOV R228, RZ, RZ, -R228 ;  /* 0x000000ffffe4a224 */ /* 0x000fe200078e0ae4 */
[C---:B------:R-:W-:Y:S01]  /*c550*/  ISETP.GT.U32.AND P2, PT, R3.reuse, R232, PT ;  /* 0x000000e80300720c */ /* 0x040fe20003f44070 */
[----:B------:R-:W-:Y:S01]  /*c560*/  @!P5 IMAD.IADD R234, R234, 0x1, -R3 ;  /* 0x00000001eaead824 */ /* 0x000fe200078e0a03 */
[C---:B------:R-:W-:Y:S01]  /*c570*/  ISETP.GT.U32.AND P1, PT, R3.reuse, R231, PT ;  /* 0x000000e70300720c */ /* 0x040fe20003f24070 */
[----:B------:R-:W-:Y:S01]  /*c580*/  IMAD R233, R3, R236, R233 ;  /* 0x000000ec03e97224 */ /* 0x000fe200078e02e9 */
[----:B------:R-:W-:Y:S01]  /*c590*/  ISETP.GE.AND P5, PT, R8, RZ, PT ;  /* 0x000000ff0800720c */ /* 0x000fe20003fa6270 */
[----:B------:R-:W-:-:S04]  /*c5a0*/  IMAD.HI.U32 R236, R5, R235, RZ ;  /* 0x000000eb05ec7227 */ /* 0x000fc800078e00ff */
[----:B------:R-:W-:Y:S02]  /*c5b0*/  IMAD.MOV.U32 R8, RZ, RZ, R229 ;  /* 0x000000ffff087224 */ /* 0x000fe400078e00e5 */
[----:B------:R-:W-:Y:S02]  /*c5c0*/  IMAD.MOV.U32 R229, RZ, RZ, R234 ;  /* 0x000000ffffe57224 */ /* 0x000fe400078e00ea */
[----:B------:R-:W-:Y:S02]  /*c5d0*/  IMAD.MOV R234, RZ, RZ, -R236 ;  /* 0x000000ffffea7224 */ /* 0x000fe400078e0aec */
[----:B------:R-:W-:Y:S02]  /*c5e0*/  @!P3 IMAD.IADD R230, R230, 0x1, -R3 ;  /* 0x00000001e6e6b824 */ /* 0x000fe400078e0a03 */
[C---:B------:R-:W-:Y:S02]  /*c5f0*/  IMAD R234, R3.reuse, R234, R235 ;  /* 0x000000ea03ea7224 */ /* 0x040fe400078e02eb */
[--C-:B------:R-:W-:Y:S01]  /*c600*/  @!P2 IMAD.IADD R232, R232, 0x1, -R3.reuse ;  /* 0x00000001e8e8a824 */ /* 0x100fe200078e0a03 */
[----:B------:R-:W-:Y:S01]  /*c610*/  ISETP.GT.U32.AND P3, PT, R3, R230, PT ;  /* 0x000000e60300720c */ /* 0x000fe20003f64070 */
[----:B------:R-:W-:Y:S01]  /*c620*/  @!P1 IMAD.IADD R231, R231, 0x1, -R3 ;  /* 0x00000001e7e79824 */ /* 0x000fe200078e0a03 */
[C---:B------:R-:W-:Y:S01]  /*c630*/  ISETP.GT.U32.AND P1, PT, R3.reuse, R234, PT ;  /* 0x000000ea0300720c */ /* 0x040fe20003f24070 */
[----:B------:R-:W-:Y:S01]  /*c640*/  @!P4 IMAD.MOV R229, RZ, RZ, -R229 ;  /* 0x000000ffffe5c224 */ /* 0x000fe200078e0ae5 */
[----:B------:R-:W-:Y:S01]  /*c650*/  ISETP.GT.U32.AND P4, PT, R3, R232, PT ;  /* 0x000000e80300720c */ /* 0x000fe20003f84070 */
[----:B------:R-:W-:Y:S01]  /*c660*/  IMAD.HI.U32 R236, R5, R8, RZ ;  /* 0x0000000805ec7227 */ /* 0x000fe200078e00ff */
[----:B------:R-:W-:-:S03]  /*c670*/  ISETP.GE.AND P2, PT, R7, RZ, PT ;  /* 0x000000ff0700720c */ /* 0x000fc60003f46270 */
[----:B------:R-:W-:Y:S02]  /*c680*/  IMAD.MOV R236, RZ, RZ, -R236 ;  /* 0x000000ffffec7224 */ /* 0x000fe400078e0aec */
[----:B------:R-:W-:Y:S02]  /*c690*/  @!P6 IMAD.MOV R231, RZ, RZ, -R231 ;  /* 0x000000ffffe7e224 */ /* 0x000fe400078e0ae7 */
[--C-:B------:R-:W-:Y:S01]  /*c6a0*/  @!P3 IMAD.IADD R230, R230, 0x1, -R3.reuse ;  /* 0x00000001e6e6b824 */ /* 0x100fe200078e0a03 */
[C---:B------:R-:W-:Y:S01]  /*c6b0*/  ISETP.GT.U32.AND P3, PT, R3.reuse, R233, PT ;  /* 0x000000e90300720c */ /* 0x040fe20003f64070 */
[----:B------:R-:W-:Y:S01]  /*c6c0*/  IMAD R235, R3, R236, R8 ;  /* 0x000000ec03eb7224 */ /* 0x000fe200078e0208 */
[----:B------:R-:W-:Y:S01]  /*c6d0*/  IABS R8, R11 ;  /* 0x0000000b00087213 */ /* 0x000fe20000000000 */
[--C-:B------:R-:W-:Y:S01]  /*c6e0*/  @!P1 IMAD.IADD R234, R234, 0x1, -R3.reuse ;  /* 0x00000001eaea9824 */ /* 0x100fe200078e0a03 */
[----:B------:R-:W-:Y:S01]  /*c6f0*/  ISETP.GE.AND P1, PT, R2, RZ, PT ;  /* 0x000000ff0200720c */ /* 0x000fe20003f26270 */
[----:B------:R-:W-:Y:S01]  /*c700*/  @!P0 IMAD.MOV R230, RZ, RZ, -R230 ;  /* 0x000000ffffe68224 */ /* 0x000fe200078e0ae6 */
[----:B------:R-:W-:Y:S01]  /*c710*/  ISETP.GE.AND P0, PT, R6, RZ, PT ;  /* 0x000000ff0600720c */ /* 0x000fe20003f06270 */
[----:B------:R-:W-:Y:S01]  /*c720*/  @!P4 IMAD.IADD R232, R232, 0x1, -R3 ;  /* 0x00000001e8e8c824 */ /* 0x000fe200078e0a03 */
[----:B------:R-:W-:Y:S01]  /*c730*/  IABS R6, R244 ;  /* 0x000000f400067213 */ /* 0x000fe20000000000 */
[----:B------:R-:W-:Y:S01]  /*c740*/  IMAD.HI.U32 R7, R5, R239, RZ ;  /* 0x000000ef05077227 */ /* 0x000fe200078e00ff */
[----:B------:R-:W-:-:S02]  /*c750*/  ISETP.GT.U32.AND P4, PT, R3, R235, PT ;  /* 0x000000eb0300720c */ /* 0x000fc40003f84070 */
[----:B------:R-:W-:Y:S01]  /*c760*/  ISETP.GT.U32.AND P6, PT, R3, R234, PT ;  /* 0x000000ea0300720c */ /* 0x000fe20003fc4070 */
[----:B------:R-:W-:Y:S02]  /*c770*/  IMAD.MOV.U32 R236, RZ, RZ, R6 ;  /* 0x000000ffffec7224 */ /* 0x000fe400078e0006 */
[----:B------:R-:W-:-:S04]  /*c780*/  IMAD.HI.U32 R6, R5, R237, RZ ;  /* 0x000000ed05067227 */ /* 0x000fc800078e00ff */
[----:B------:R-:W-:-:S04]  /*c790*/  IMAD.HI.U32 R2, R5, R236, RZ ;  /* 0x000000ec05027227 */ /* 0x000fc800078e00ff */
[----:B------:R-:W-:Y:S02]  /*c7a0*/  IMAD.MOV R6, RZ, RZ, -R6 ;  /* 0x000000ffff067224 */ /* 0x000fe400078e0a06 */
[----:B------:R-:W-:Y:S02]  /*c7b0*/  IMAD.MOV R2, RZ, RZ, -R2 ;  /* 0x000000ffff027224 */ /* 0x000fe400078e0a02 */
[----:B------:R-:W-:Y:S01]  /*c7c0*/  @!P4 IMAD.IADD R235, R235, 0x1, -R3 ;  /* 0x00000001ebebc824 */ /* 0x000fe200078e0a03 */
[----:B------:R-:W-:Y:S01]  /*c7d0*/  ISETP.GE.AND P4, PT, R245, RZ, PT ;  /* 0x000000fff500720c */ /* 0x000fe20003f86270 */
[C---:B------:R-:W-:Y:S01]  /*c7e0*/  IMAD R237, R3.reuse, R6, R237 ;  /* 0x0000000603ed7224 */ /* 0x040fe200078e02ed */
[----:B------:R-:W-:Y:S01]  /*c7f0*/  IABS R245, R18 ;  /* 0x0000001200f57213 */ /* 0x000fe20000000000 */
[----:B------:R-:W-:Y:S02]  /*c800*/  @!P6 IMAD.IADD R234, R234, 0x1, -R3 ;  /* 0x00000001eaeae824 */ /* 0x000fe400078e0a03 */
[----:B------:R-:W-:Y:S01]  /*c810*/  @!P5 IMAD.MOV R232, RZ, RZ, -R232 ;  /* 0x000000ffffe8d224 */ /* 0x000fe200078e0ae8 */
[C---:B------:R-:W-:Y:S01]  /*c820*/  ISETP.GT.U32.AND P5, PT, R3.reuse, R235, PT ;  /* 0x000000eb0300720c */ /* 0x040fe20003fa4070 */
[C---:B------:R-:W-:Y:S01]  /*c830*/  IMAD R236, R3.reuse, R2, R236 ;  /* 0x0000000203ec7224 */ /* 0x040fe200078e02ec */
[----:B------:R-:W-:Y:S01]  /*c840*/  IABS R2, R246 ;  /* 0x000000f600027213 */ /* 0x000fe20000000000 */
[----:B------:R-:W-:Y:S01]  /*c850*/  @!P0 IMAD.MOV R234, RZ, RZ, -R234 ;  /* 0x000000ffffea8224 */ /* 0x000fe200078e0aea */
[----:B------:R-:W-:Y:S01]  /*c860*/  ISETP.GT.U32.AND P0, PT, R3, R237, PT ;  /* 0x000000ed0300720c */ /* 0x000fe20003f04070 */
[----:B------:R-:W-:Y:S01]  /*c870*/  IMAD.HI.U32 R6, R5, R240, RZ ;  /* 0x000000f005067227 */ /* 0x000fe200078e00ff */
[----:B------:R-:W-:-:S03]  /*c880*/  ISETP.GT.U32.AND P6, PT, R3, R236, PT ;  /* 0x000000ec0300720c */ /* 0x000fc60003fc4070 */
[----:B------:R-:W-:-:S04]  /*c890*/  IMAD.HI.U32 R238, R5, R2, RZ ;  /* 0x0000000205ee7227 */ /* 0x000fc800078e00ff */
[----:B------:R-:W-:Y:S02]  /*c8a0*/  IMAD.MOV R238, RZ, RZ, -R238 ;  /* 0x000000ffffee7224 */ /* 0x000fe400078e0aee */
[--C-:B------:R-:W-:Y:S01]  /*c8b0*/  @!P5 IMAD.IADD R235, R235, 0x1, -R3.reuse ;  /* 0x00000001ebebd824 */ /* 0x100fe200078e0a03 */
[----:B------:R-:W-:Y:S01]  /*c8c0*/  ISETP.GE.AND P5, PT, R249, RZ, PT ;  /* 0x000000fff900720c */ /* 0x000fe20003fa6270 */
[----:B------:R-:W-:Y:S01]  /*c8d0*/  IMAD R238, R3, R238, R2 ;  /* 0x000000ee03ee7224 */ /* 0x000fe200078e0202 */
[----:B------:R-:W-:Y:S01]  /*c8e0*/  IABS R249, R14 ;  /* 0x0000000e00f97213 */ /* 0x000fe20000000000 */
[----:B------:R-:W-:Y:S02]  /*c8f0*/  @!P0 IMAD.IADD R237, R237, 0x1, -R3 ;  /* 0x00000001eded8824 */ /* 0x000fe400078e0a03 */
[----:B------:R-:W-:Y:S01]  /*c900*/  @!P1 IMAD.MOV R235, RZ, RZ, -R235 ;  /* 0x000000ffffeb9224 */ /* 0x000fe200078e0aeb */
[----:B------:R-:W-:Y:S01]  /*c910*/  ISETP.GT.U32.AND P1, PT, R3, R238, PT ;  /* 0x000000ee0300720c */ /* 0x000fe20003f24070 */
[----:B------:R-:W-:Y:S01]  /*c920*/  IMAD.HI.U32 R2, R5, R241, RZ ;  /* 0x000000f105027227 */ /* 0x000fe200078e00ff */
[----:B------:R-:W-:-:S03]  /*c930*/  ISETP.GT.U32.AND P0, PT, R3, R237, PT ;  /* 0x000000ed0300720c */ /* 0x000fc60003f04070 */
[----:B------:R-:W-:Y:S02]  /*c940*/  IMAD.MOV R6, RZ, RZ, -R6 ;  /* 0x000000ffff067224 */ /* 0x000fe400078e0a06 */
[----:B------:R-:W-:Y:S02]  /*c950*/  IMAD.MOV R2, RZ, RZ, -R2 ;  /* 0x000000ffff027224 */ /* 0x000fe400078e0a02 */
[----:B------:R-:W-:Y:S02]  /*c960*/  IMAD R240, R3, R6, R240 ;  /* 0x0000000603f07224 */ /* 0x000fe400078e02f0 */
[----:B------:R-:W-:Y:S02]  /*c970*/  @!P3 IMAD.IADD R233, R233, 0x1, -R3 ;  /* 0x00000001e9e9b824 */ /* 0x000fe400078e0a03 */
[----:B------:R-:W-:Y:S02]  /*c980*/  IMAD R241, R3, R2, R241 ;  /* 0x0000000203f17224 */ /* 0x000fe400078e02f1 */
[--C-:B------:R-:W-:Y:S01]  /*c990*/  @!P0 IMAD.IADD R237, R237, 0x1, -R3.reuse ;  /* 0x00000001eded8824 */ /* 0x100fe200078e0a03 */
[C---:B------:R-:W-:Y:S01]  /*c9a0*/  ISETP.GT.U32.AND P3, PT, R3.reuse, R233, PT ;  /* 0x000000e90300720c */ /* 0x040fe20003f64070 */
[----:B------:R-:W-:Y:S01]  /*c9b0*/  @!P1 IMAD.IADD R238, R238, 0x1, -R3 ;  /* 0x00000001eeee9824 */ /* 0x000fe200078e0a03 */
[C---:B------:R-:W-:Y:S01]  /*c9c0*/  ISETP.GT.U32.AND P1, PT, R3.reuse, R240, PT ;  /* 0x000000f00300720c */ /* 0x040fe20003f24070 */
[----:B------:R-:W-:Y:S01]  /*c9d0*/  @!P4 IMAD.MOV R237, RZ, RZ, -R237 ;  /* 0x000000ffffedc224 */ /* 0x000fe200078e0aed */
[----:B------:R-:W-:Y:S01]  /*c9e0*/  ISETP.GT.U32.AND P4, PT, R3, R241, PT ;  /* 0x000000f10300720c */ /* 0x000fe20003f84070 */
[----:B------:R-:W-:-:S02]  /*c9f0*/  IMAD.MOV R7, RZ, RZ, -R7 ;  /* 0x000000ffff077224 */ /* 0x000fc400078e0a07 */
[----:B------:R-:W-:Y:S02]  /*ca00*/  @!P6 IMAD.IADD R236, R236, 0x1, -R3 ;  /* 0x00000001ecece824 */ /* 0x000fe400078e0a03 */
[----:B------:R-:W-:Y:S02]  /*ca10*/  IMAD R239, R3, R7, R239 ;  /* 0x0000000703ef7224 */ /* 0x000fe400078e02ef */
[----:B------:R-:W-:Y:S01]  /*ca20*/  IMAD.HI.U32 R6, R5, R243, RZ ;  /* 0x000000f305067227 */ /* 0x000fe200078e00ff */
[C---:B------:R-:W-:Y:S02]  /*ca30*/  ISETP.GT.U32.AND P6, PT, R3.reuse, R236, PT ;  /* 0x000000ec0300720c */ /* 0x040fe40003fc4070 */
[----:B------:R-:W-:Y:S01]  /*ca40*/  ISETP.GT.U32.AND P0, PT, R3, R239, PT ;  /* 0x000000ef0300720c */ /* 0x000fe20003f04070 */
[--C-:B------:R-:W-:Y:S02]  /*ca50*/  @!P1 IMAD.IADD R240, R240, 0x1, -R3.reuse ;  /* 0x00000001f0f09824 */ /* 0x100fe400078e0a03 */
[--C-:B------:R-:W-:Y:S01]  /*ca60*/  @!P3 IMAD.IADD R233, R233, 0x1, -R3.reuse ;  /* 0x00000001e9e9b824 */ /* 0x100fe200078e0a03 */
[----:B------:R-:W-:Y:S01]  /*ca70*/  ISETP.GE.AND P3, PT, R244, RZ, PT ;  /* 0x000000fff400720c */ /* 0x000fe20003f66270 */
[----:B------:R-:W-:Y:S01]  /*ca80*/  @!P4 IMAD.IADD R241, R241, 0x1, -R3 ;  /* 0x00000001f1f1c824 */ /* 0x000fe200078e0a03 */
[----:B------:R-:W-:Y:S01]  /*ca90*/  IABS R244, R19 ;  /* 0x0000001300f47213 */ /* 0x000fe20000000000 */
[----:B------:R-:W-:Y:S01]  /*caa0*/  IMAD.MOV R6, RZ, RZ, -R6 ;  /* 0x000000ffff067224 */ /* 0x000fe200078e0a06 */
[----:B------:R-:W-:Y:S01]  /*cab0*/  ISETP.GT.U32.AND P1, PT, R3, R240, PT ;  /* 0x000000f00300720c */ /* 0x000fe20003f24070 */
[----:B------:R-:W-:Y:S01]  /*cac0*/  IMAD.HI.U32 R7, R5, R242, RZ ;  /* 0x000000f205077227 */ /* 0x000fe200078e00ff */
[----:B------:R-:W-:-:S03]  /*cad0*/  ISETP.GT.U32.AND P4, PT, R3, R241, PT ;  /* 0x000000f10300720c */ /* 0x000fc60003f84070 */
[----:B------:R-:W-:-:S04]  /*cae0*/  IMAD.HI.U32 R2, R5, R244, RZ ;  /* 0x000000f405027227 */ /* 0x000fc800078e00ff */
[----:B------:R-:W-:Y:S02]  /*caf0*/  IMAD.MOV R2, RZ, RZ, -R2 ;  /* 0x000000ffff027224 */ /* 0x000fe400078e0a02 */
[----:B------:R-:W-:Y:S02]  /*cb00*/  IMAD R243, R3, R6, R243 ;  /* 0x0000000603f37224 */ /* 0x000fe400078e02f3 */
[--C-:B------:R-:W-:Y:S01]  /*cb10*/  @!P6 IMAD.IADD R236, R236, 0x1, -R3.reuse ;  /* 0x00000001ecece824 */ /* 0x100fe200078e0a03 */
[----:B------:R-:W-:Y:S01]  /*cb20*/  ISETP.GE.AND P6, PT, R247, RZ, PT ;  /* 0x000000fff700720c */ /* 0x000fe20003fc6270 */
[--C-:B------:R-:W-:Y:S01]  /*cb30*/  @!P0 IMAD.IADD R239, R239, 0x1, -R3.reuse ;  /* 0x00000001efef8824 */ /* 0x100fe200078e0a03 */
[----:B------:R-:W-:Y:S01]  /*cb40*/  IABS R247, R16 ;  /* 0x0000001000f77213 */ /* 0x000fe20000000000 */
[C---:B------:R-:W-:Y:S02]  /*cb50*/  IMAD R244, R3.reuse, R2, R244 ;  /* 0x0000000203f47224 */ /* 0x040fe400078e02f4 */
[--C-:B------:R-:W-:Y:S01]  /*cb60*/  @!P1 IMAD.IADD R240, R240, 0x1, -R3.reuse ;  /* 0x00000001f0f09824 */ /* 0x100fe200078e0a03 */
[C---:B------:R-:W-:Y:S01]  /*cb70*/  ISETP.GT.U32.AND P1, PT, R3.reuse, R243, PT ;  /* 0x000000f30300720c */ /* 0x040fe20003f24070 */
[----:B------:R-:W-:Y:S01]  /*cb80*/  @!P3 IMAD.MOV R236, RZ, RZ, -R236 ;  /* 0x000000ffffecb224 */ /* 0x000fe200078e0aec */
[----:B------:R-:W-:Y:S01]  /*cb90*/  ISETP.GT.U32.AND P3, PT, R3, R238, PT ;  /* 0x000000ee0300720c */ /* 0x000fe20003f64070 */
[----:B------:R-:W-:Y:S01]  /*cba0*/  @!P4 IMAD.IADD R241, R241, 0x1, -R3 ;  /* 0x00000001f1f1c824 */ /* 0x000fe200078e0a03 */
[C---:B------:R-:W-:Y:S01]  /*cbb0*/  ISETP.GT.U32.AND P0, PT, R3.reuse, R239, PT ;  /* 0x000000ef0300720c */ /* 0x040fe20003f04070 */
[----:B------:R-:W-:Y:S01]  /*cbc0*/  IMAD.MOV R7, RZ, RZ, -R7 ;  /* 0x000000ffff077224 */ /* 0x000fe200078e0a07 */
[----:B------:R-:W-:Y:S01]  /*cbd0*/  ISETP.GT.U32.AND P4, PT, R3, R244, PT ;  /* 0x000000f40300720c */ /* 0x000fe20003f84070 */
[----:B------:R-:W-:-:S04]  /*cbe0*/  IMAD.HI.U32 R2, R5, R245, RZ ;  /* 0x000000f505027227 */ /* 0x000fc800078e00ff */
[----:B------:R-:W-:Y:S01]  /*cbf0*/  @!P2 IMAD.MOV R233, RZ, RZ, -R233 ;  /* 0x000000ffffe9a224 */ /* 0x000fe200078e0ae9 */
[----:B------:R-:W-:Y:S01]  /*cc00*/  ISETP.GE.AND P2, PT, R246, RZ, PT ;  /* 0x000000fff600720c */ /* 0x000fe20003f46270 */
[----:B------:R-:W-:Y:S01]  /*cc10*/  IMAD R242, R3, R7, R242 ;  /* 0x0000000703f27224 */ /* 0x000fe200078e02f2 */
[----:B------:R-:W-:Y:S01]  /*cc20*/  IABS R246, R17 ;  /* 0x0000001100f67213 */ /* 0x000fe20000000000 */
[--C-:B------:R-:W-:Y:S02]  /*cc30*/  @!P1 IMAD.IADD R243, R243, 0x1, -R3.reuse ;  /* 0x00000001f3f39824 */ /* 0x100fe400078e0a03 */
[----:B------:R-:W-:Y:S02]  /*cc40*/  IMAD.MOV R2, RZ, RZ, -R2 ;  /* 0x000000ffff027224 */ /* 0x000fe400078e0a02 */
[--C-:B------:R-:W-:Y:S01]  /*cc50*/  @!P3 IMAD.IADD R238, R238, 0x1, -R3.reuse ;  /* 0x00000001eeeeb824 */ /* 0x100fe200078e0a03 */
[----:B------:R-:W-:Y:S01]  /*cc60*/  ISETP.GE.AND P3, PT, R248, RZ, PT ;  /* 0x000000fff800720c */ /* 0x000fe20003f66270 */
[--C-:B------:R-:W-:Y:S01]  /*cc70*/  @!P0 IMAD.IADD R239, R239, 0x1, -R3.reuse ;  /* 0x00000001efef8824 */ /* 0x100fe200078e0a03 */
[C---:B------:R-:W-:Y:S01]  /*cc80*/  ISETP.GT.U32.AND P0, PT, R3.reuse, R242, PT ;  /* 0x000000f20300720c */ /* 0x040fe20003f04070 */
[----:B------:R-:W-:Y:S01]  /*cc90*/  @!P4 IMAD.IADD R244, R244, 0x1, -R3 ;  /* 0x00000001f4f4c824 */ /* 0x000fe200078e0a03 */
[C---:B------:R-:W-:Y:S01]  /*cca0*/  ISETP.GT.U32.AND P4, PT, R3.reuse, R243, PT ;  /* 0x000000f30300720c */ /* 0x040fe20003f84070 */
[----:B------:R-:W-:Y:S01]  /*ccb0*/  IMAD R245, R3, R2, R245 ;  /* 0x0000000203f57224 */ /* 0x000fe200078e02f5 */
[----:B------:R-:W-:Y:S01]  /*ccc0*/  IABS R248, R15 ;  /* 0x0000000f00f87213 */ /* 0x000fe20000000000 */
[----:B------:R-:W-:-:S04]  /*ccd0*/  IMAD.HI.U32 R2, R5, R246, RZ ;  /* 0x000000f605027227 */ /* 0x000fc800078e00ff */
[----:B------:R-:W-:Y:S02]  /*cce0*/  IMAD.MOV R2, RZ, RZ, -R2 ;  /* 0x000000ffff027224 */ /* 0x000fe400078e0a02 */
[----:B------:R-:W-:-:S04]  /*ccf0*/  IMAD.HI.U32 R7, R5, R248, RZ ;  /* 0x000000f805077227 */ /* 0x000fc800078e00ff */
[----:B------:R-:W-:Y:S02]  /*cd00*/  IMAD R246, R3, R2, R246 ;  /* 0x0000000203f67224 */ /* 0x000fe400078e02f6 */
[----:B------:R-:W-:Y:S02]  /*cd10*/  IMAD.MOV R2, RZ, RZ, -R7 ;  /* 0x000000ffff027224 */ /* 0x000fe400078e0a07 */
[--C-:B------:R-:W-:Y:S01]  /*cd20*/  @!P0 IMAD.IADD R242, R242, 0x1, -R3.reuse ;  /* 0x00000001f2f28824 */ /* 0x100fe200078e0a03 */
[----:B------:R-:W-:Y:S01]  /*cd30*/  ISETP.GE.AND P0, PT, R252, RZ, PT ;  /* 0x000000fffc00720c */ /* 0x000fe20003f06270 */
[----:B------:R-:W-:Y:S01]  /*cd40*/  @!P4 IMAD.IADD R243, R243, 0x1, -R3 ;  /* 0x00000001f3f3c824 */ /* 0x000fe200078e0a03 */
[C---:B------:R-:W-:Y:S01]  /*cd50*/  ISETP.GT.U32.AND P4, PT, R3.reuse, R246, PT ;  /* 0x000000f60300720c */ /* 0x040fe20003f84070 */
[C---:B------:R-:W-:Y:S01]  /*cd60*/  IMAD R248, R3.reuse, R2, R248 ;  /* 0x0000000203f87224 */ /* 0x040fe200078e02f8 */
[----:B------:R-:W-:Y:S01]  /*cd70*/  ISETP.GT.U32.AND P1, PT, R3, R242, PT ;  /* 0x000000f20300720c */ /* 0x000fe20003f24070 */
[----:B------:R-:W-:Y:S01]  /*cd80*/  IMAD.HI.U32 R2, R5, R249, RZ ;  /* 0x000000f905027227 */ /* 0x000fe200078e00ff */
[----:B------:R-:W-:-:S03]  /*cd90*/  IABS R252, R9 ;  /* 0x0000000900fc7213 */ /* 0x000fc60000000000 */
[----:B------:R-:W-:Y:S02]  /*cda0*/  IMAD.MOV R2, RZ, RZ, -R2 ;  /* 0x000000ffff027224 */ /* 0x000fe400078e0a02 */
[----:B------:R-:W-:-:S04]  /*cdb0*/  IMAD.HI.U32 R6, R5, R247, RZ ;  /* 0x000000f705067227 */ /* 0x000fc800078e00ff */
[----:B------:R-:W-:Y:S02]  /*cdc0*/  IMAD R249, R3, R2, R249 ;  /* 0x0000000203f97224 */ /* 0x000fe400078e02f9 */
[----:B------:R-:W-:Y:S02]  /*cdd0*/  @!P4 IMAD.IADD R246, R246, 0x1, -R3 ;  /* 0x00000001f6f6c824 */ /* 0x000fe400078e0a03 */
[----:B------:R-:W-:Y:S01]  /*cde0*/  IMAD.HI.U32 R2, R5, R250, RZ ;  /* 0x000000fa05027227 */ /* 0x000fe200078e00ff */
[----:B------:R-:W-:-:S03]  /*cdf0*/  ISETP.GT.U32.AND P4, PT, R3, R249, PT ;  /* 0x000000f90300720c */ /* 0x000fc60003f84070 */
[--C-:B------:R-:W-:Y:S01]  /*ce00*/  @!P1 IMAD.IADD R242, R242, 0x1, -R3.reuse ;  /* 0x00000001f2f29824 */ /* 0x100fe200078e0a03 */
[C---:B------:R-:W-:Y:S01]  /*ce10*/  ISETP.GT.U32.AND P1, PT, R3.reuse, R245, PT ;  /* 0x000000f50300720c */ /* 0x040fe20003f24070 */
[----:B------:R-:W-:Y:S02]  /*ce20*/  IMAD.MOV R2, RZ, RZ, -R2 ;  /* 0x000000ffff027224 */ /* 0x000fe400078e0a02 */
[----:B------:R-:W-:Y:S01]  /*ce30*/  @!P2 IMAD.MOV R238, RZ, RZ, -R238 ;  /* 0x000000ffffeea224 */ /* 0x000fe200078e0aee */
[C---:B------:R-:W-:Y:S01]  /*ce40*/  ISETP.GT.U32.AND P2, PT, R3.reuse, R244, PT ;  /* 0x000000f40300720c */ /* 0x040fe20003f44070 */
[----:B------:R-:W-:Y:S01]  /*ce50*/  IMAD R250, R3, R2, R250 ;  /* 0x0000000203fa7224 */ /* 0x000fe200078e02fa */
[----:B------:R-:W-:Y:S01]  /*ce60*/  IABS R2, R12 ;  /* 0x0000000c00027213 */ /* 0x000fe20000000000 */
[----:B------:R-:W-:Y:S02]  /*ce70*/  IMAD.MOV R6, RZ, RZ, -R6 ;  /* 0x000000ffff067224 */ /* 0x000fe400078e0a06 */
[----:B------:R-:W-:Y:S01]  /*ce80*/  @!P4 IMAD.IADD R249, R249, 0x1, -R3 ;  /* 0x00000001f9f9c824 */ /* 0x000fe200078e0a03 */
[C---:B------:R-:W-:Y:S01]  /*ce90*/  ISETP.GT.U32.AND P4, PT, R3.reuse, R250, PT ;  /* 0x000000fa0300720c */ /* 0x040fe20003f84070 */
[----:B------:R-:W-:-:S02]  /*cea0*/  IMAD R247, R3, R6, R247 ;  /* 0x0000000603f77224 */ /* 0x000fc400078e02f7 */
[----:B------:R-:W-:-:S04]  /*ceb0*/  IMAD.HI.U32 R6, R5, R251, RZ ;  /* 0x000000fb05067227 */ /* 0x000fc800078e00ff */
[--C-:B------:R-:W-:Y:S01]  /*cec0*/  @!P1 IMAD.IADD R245, R245, 0x1, -R3.reuse ;  /* 0x00000001f5f59824 */ /* 0x100fe200078e0a03 */
[C---:B------:R-:W-:Y:S01]  /*ced0*/  ISETP.GT.U32.AND P1, PT, R3.reuse, R248, PT ;  /* 0x000000f80300720c */ /* 0x040fe20003f24070 */
[----:B------:R-:W-:Y:S02]  /*cee0*/  IMAD.MOV R6, RZ, RZ, -R6 ;  /* 0x000000ffff067224 */ /* 0x000fe400078e0a06 */
[----:B------:R-:W-:Y:S01]  /*cef0*/  @!P2 IMAD.IADD R244, R244, 0x1, -R3 ;  /* 0x00000001f4f4a824 */ /* 0x000fe200078e0a03 */
[C---:B------:R-:W-:Y:S01]  /*cf00*/  ISETP.GT.U32.AND P2, PT, R3.reuse, R247, PT ;  /* 0x000000f70300720c */ /* 0x040fe20003f44070 */
[----:B------:R-:W-:Y:S01]  /*cf10*/  IMAD R251, R3, R6, R251 ;  /* 0x0000000603fb7224 */ /* 0x000fe200078e02fb */
[----:B------:R-:W-:Y:S01]  /*cf20*/  IABS R6, R4 ;  /* 0x0000000400067213 */ /* 0x000fe20000000000 */
        /* <DEDUP_REMOVED lines=8> */
[----:B------:R-:W-:Y:S01]  /*cfb0*/  @!P2 IMAD.IADD R247, R247, 0x1, -R3 ;  /* 0x00000001f7f7a824 */ /* 0x000fe200078e0a03 */
[----:B------:R-:W-:Y:S01]  /*cfc0*/  ISETP.GE.AND P2, PT, R20, RZ, PT ;  /* 0x000000ff1400720c */ /* 0x000fe20003f46270 */
[----:B------:R-:W-:Y:S01]  /*cfd0*/  IMAD.HI.U32 R20, R5, R2, RZ ;  /* 0x0000000205147227 */ /* 0x000fe200078e00ff */
[----:B------:R-:W-:-:S03]  /*cfe0*/  IABS R19, R10 ;  /* 0x0000000a00137213 */ /* 0x000fc60000000000 */
[----:B0-----:R-:W-:-:S04]  /*cff0*/  IMAD.HI.U32 R23, R5, R6, RZ ;  /* 0x0000000605177227 */ /* 0x001fc800078e00ff */
[----:B------:R-:W-:-:S04]  /*d000*/  IMAD.HI.U32 R22, R5, R7, RZ ;  /* 0x0000000705167227 */ /* 0x000fc800078e00ff */
[----:B------:R-:W-:Y:S01]  /*d010*/  @!P4 IMAD.IADD R251, R251, 0x1, -R3 ;  /* 0x00000001fbfbc824 */ /* 0x000fe200078e0a03 */
[----:B------:R-:W-:Y:S01]  /*d020*/  ISETP.GT.U32.AND P4, PT, R3, R245, PT ;  /* 0x000000f50300720c */ /* 0x000fe20003f84070 */
[----:B------:R-:W-:-:S04]  /*d030*/  IMAD.HI.U32 R21, R5, R8, RZ ;  /* 0x0000000805157227 */ /* 0x000fc800078e00ff */
[----:B------:R-:W-:Y:S02]  /*d040*/  IMAD.MOV R20, RZ, RZ, -R20 ;  /* 0x000000ffff147224 */ /* 0x000fe400078e0a14 */
[----:B------:R-:W-:Y:S02]  /*d050*/  IMAD.MOV R23, RZ, RZ, -R23 ;  /* 0x000000ffff177224 */ /* 0x000fe400078e0a17 */
[----:B------:R-:W-:Y:S02]  /*d060*/  IMAD.MOV R22, RZ, RZ, -R22 ;  /* 0x000000ffff167224 */ /* 0x000fe400078e0a16 */
[----:B------:R-:W-:Y:S01]  /*d070*/  @!P1 IMAD.MOV R244, RZ, RZ, -R244 ;  /* 0x000000fffff49224 */ /* 0x000fe200078e0af4 */
[C---:B------:R-:W-:Y:S01]  /*d080*/  ISETP.GT.U32.AND P1, PT, R3.reuse, R250, PT ;  /* 0x000000fa0300720c */ /* 0x040fe20003f24070 */
[----:B------:R-:W-:Y:S02]  /*d090*/  IMAD.MOV R21, RZ, RZ, -R21 ;  /* 0x000000ffff157224 */ /* 0x000fe400078e0a15 */
[----:B------:R-:W-:-:S02]  /*d0a0*/  IMAD R2, R3, R20, R2 ;  /* 0x0000001403027224 */ /* 0x000fc400078e0202 */
[----:B------:R-:W-:-:S04]  /*d0b0*/  IMAD.HI.U32 R20, R5, R19, RZ ;  /* 0x0000001305147227 */ /* 0x000fc800078e00ff */
[C---:B------:R-:W-:Y:S02]  /*d0c0*/  IMAD R5, R3.reuse, R23, R6 ;  /* 0x0000001703057224 */ /* 0x040fe400078e0206 */
[C---:B------:R-:W-:Y:S01]  /*d0d0*/  IMAD R6, R3.reuse, R22, R7 ;  /* 0x0000001603067224 */ /* 0x040fe200078e0207 */
[----:B------:R-:W2:Y:S01]  /*d0e0*/  LDL.LU R23, [R1+0xe90] ;  /* 0x000e900001177983 */ /* 0x000ea20000300800 */
[----:B------:R-:W-:Y:S02]  /*d0f0*/  IMAD R7, R3, R21, R8 ;  /* 0x0000001503077224 */ /* 0x000fe400078e0208 */
[----:B------:R-:W-:Y:S01]  /*d100*/  IMAD.MOV R8, RZ, RZ, -R20 ;  /* 0x000000ffff087224 */ /* 0x000fe200078e0a14 */
[----:B------:R-:W3:Y:S01]  /*d110*/  LDL.LU R22, [R1+0xe8c] ;  /* 0x000e8c0001167983 */ /* 0x000ee20000300800 */
[----:B------:R-:W-:Y:S01]  /*d120*/  @!P4 IMAD.IADD R245, R245, 0x1, -R3 ;  /* 0x00000001f5f5c824 */ /* 0x000fe200078e0a03 */
[C---:B------:R-:W-:Y:S01]  /*d130*/  ISETP.GT.U32.AND P4, PT, R3.reuse, R252, PT ;  /* 0x000000fc0300720c */ /* 0x040fe20003f84070 */
[----:B------:R-:W-:Y:S01]  /*d140*/  IMAD R8, R3, R8, R19 ;  /* 0x0000000803087224 */ /* 0x000fe200078e0213 */
[----:B------:R-:W4:Y:S01]  /*d150*/  LDL.LU R21, [R1+0xe88] ;  /* 0x000e880001157983 */ /* 0x000f220000300800 */
[----:B------:R-:W-:-:S02]  /*d160*/  @!P1 IMAD.IADD R250, R250, 0x1, -R3 ;  /* 0x00000001fafa9824 */ /* 0x000fc400078e0a03 */
[----:B------:R-:W-:Y:S01]  /*d170*/  @!P5 IMAD.MOV R239, RZ, RZ, -R239 ;  /* 0x000000ffffefd224 */ /* 0x000fe200078e0aef */
[C---:B------:R-:W-:Y:S01]  /*d180*/  ISETP.GT.U32.AND P1, PT, R3.reuse, R8, PT ;  /* 0x000000080300720c */ /* 0x040fe20003f24070 */
[----:B------:R-:W-:Y:S01]  /*d190*/  @!P3 IMAD.MOV R241, RZ, RZ, -R241 ;  /* 0x000000fffff1b224 */ /* 0x000fe200078e0af1 */
[C---:B------:R-:W-:Y:S01]  /*d1a0*/  ISETP.GT.U32.AND P5, PT, R3.reuse, R246, PT ;  /* 0x000000f60300720c */ /* 0x040fe20003fa4070 */
[----:B------:R-:W-:Y:S01]  /*d1b0*/  @!P0 IMAD.MOV R242, RZ, RZ, -R242 ;  /* 0x000000fffff28224 */ /* 0x000fe200078e0af2 */
[C---:B------:R-:W-:Y:S01]  /*d1c0*/  ISETP.GT.U32.AND P3, PT, R3.reuse, R247, PT ;  /* 0x000000f70300720c */ /* 0x040fe20003f64070 */
[----:B------:R-:W-:Y:S01]  /*d1d0*/  @!P2 IMAD.MOV R243, RZ, RZ, -R243 ;  /* 0x000000fffff3a224 */ /* 0x000fe200078e0af3 */
[C---:B------:R-:W-:Y:S01]  /*d1e0*/  ISETP.GT.U32.AND P0, PT, R3.reuse, R248, PT ;  /* 0x000000f80300720c */ /* 0x040fe20003f04070 */
[--C-:B------:R-:W-:Y:S01]  /*d1f0*/  @!P4 IMAD.IADD R252, R252, 0x1, -R3.reuse ;  /* 0x00000001fcfcc824 */ /* 0x100fe200078e0a03 */
[C---:B------:R-:W-:Y:S01]  /*d200*/  ISETP.GT.U32.AND P2, PT, R3.reuse, R249, PT ;  /* 0x000000f90300720c */ /* 0x040fe20003f44070 */
[----:B------:R-:W-:Y:S01]  /*d210*/  @!P6 IMAD.MOV R240, RZ, RZ, -R240 ;  /* 0x000000fffff0e224 */ /* 0x000fe200078e0af0 */
[----:B------:R-:W2:Y:S03]  /*d220*/  LDL.LU R20, [R1+0xe84] ;  /* 0x000e840001147983 */ /* 0x000ea60000300800 */
[--C-:B------:R-:W-:Y:S01]  /*d230*/  @!P1 IMAD.IADD R8, R8, 0x1, -R3.reuse ;  /* 0x0000000108089824 */ /* 0x100fe200078e0a03 */
[C---:B------:R-:W-:Y:S01]  /*d240*/  ISETP.GT.U32.AND P1, PT, R3.reuse, R252, PT ;  /* 0x000000fc0300720c */ /* 0x040fe20003f24070 */
[--C-:B------:R-:W-:Y:S01]  /*d250*/  @!P5 IMAD.IADD R246, R246, 0x1, -R3.reuse ;  /* 0x00000001f6f6d824 */ /* 0x100fe200078e0a03 */
[----:B------:R-:W-:Y:S01]  /*d260*/  ISETP.GT.U32.AND P5, PT, R3, R2, PT ;  /* 0x000000020300720c */ /* 0x000fe20003fa4070 */
[--C-:B------:R-:W-:Y:S01]  /*d270*/  @!P3 IMAD.IADD R247, R247, 0x1, -R3.reuse ;  /* 0x00000001f7f7b824 */ /* 0x100fe200078e0a03 */
[C---:B------:R-:W-:Y:S01]  /*d280*/  ISETP.GT.U32.AND P3, PT, R3.reuse, R5, PT ;  /* 0x000000050300720c */ /* 0x040fe20003f64070 */
[--C-:B------:R-:W-:Y:S01]  /*d290*/  @!P0 IMAD.IADD R248, R248, 0x1, -R3.reuse ;  /* 0x00000001f8f88824 */ /* 0x100fe200078e0a03 */
[----:B------:R-:W-:Y:S01]  /*d2a0*/  ISETP.GT.U32.AND P0, PT, R3, R6, PT ;  /* 0x000000060300720c */ /* 0x000fe20003f04070 */
[----:B------:R-:W-:Y:S01]  /*d2b0*/  @!P2 IMAD.IADD R249, R249, 0x1, -R3 ;  /* 0x00000001f9f9a824 */ /* 0x000fe200078e0a03 */
[C---:B------:R-:W-:Y:S01]  /*d2c0*/  ISETP.GT.U32.AND P6, PT, R3.reuse, R251, PT ;  /* 0x000000fb0300720c */ /* 0x040fe20003fc4070 */
[----:B------:R-:W3:Y:S01]  /*d2d0*/  LDL.LU R19, [R1+0xe80] ;  /* 0x000e800001137983 */ /* 0x000ee20000300800 */
[----:B------:R-:W-:-:S03]  /*d2e0*/  ISETP.GT.U32.AND P2, PT, R3, R7, PT ;  /* 0x000000070300720c */ /* 0x000fc60003f44070 */
[--C-:B------:R-:W-:Y:S01]  /*d2f0*/  @!P1 IMAD.IADD R252, R252, 0x1, -R3.reuse ;  /* 0x00000001fcfc9824 */ /* 0x100fe200078e0a03 */
[----:B------:R-:W-:Y:S01]  /*d300*/  ISETP.GE.AND P1, PT, R9, RZ, PT ;  /* 0x000000ff0900720c */ /* 0x000fe20003f26270 */
[--C-:B------:R-:W-:Y:S01]  /*d310*/  @!P5 IMAD.IADD R2, R2, 0x1, -R3.reuse ;  /* 0x000000010202d824 */ /* 0x100fe200078e0a03 */
[----:B------:R-:W-:Y:S01]  /*d320*/  ISETP.GE.AND P5, PT, R16, RZ, PT ;  /* 0x000000ff1000720c */ /* 0x000fe20003fa6270 */
[----:B------:R-:W0:Y:S01]  /*d330*/  LDC R9, c[0x0][0x230] ;  /* 0x00008c00ff097b82 */ /* 0x000e220000000800 */
[----:B------:R-:W-:Y:S01]  /*d340*/  ISETP.GE.AND P4, PT, R17, RZ, PT ;  /* 0x000000ff1100720c */ /* 0x000fe20003f86270 */
[--C-:B------:R-:W-:Y:S01]  /*d350*/  @!P3 IMAD.IADD R5, R5, 0x1, -R3.reuse ;  /* 0x000000010505b824 */ /* 0x100fe200078e0a03 */
[----:B------:R-:W-:Y:S01]  /*d360*/  ISETP.GE.AND P3, PT, R15, RZ, PT ;  /* 0x000000ff0f00720c */ /* 0x000fe20003f66270 */
[--C-:B------:R-:W-:Y:S01]  /*d370*/  @!P0 IMAD.IADD R6, R6, 0x1, -R3.reuse ;  /* 0x0000000106068824 */ /* 0x100fe200078e0a03 */
[----:B------:R-:W-:Y:S01]  /*d380*/  ISETP.GE.AND P0, PT, R14, RZ, PT ;  /* 0x000000ff0e00720c */ /* 0x000fe20003f06270 */
[--C-:B------:R-:W-:Y:S01]  /*d390*/  @!P6 IMAD.IADD R251, R251, 0x1, -R3.reuse ;  /* 0x00000001fbfbe824 */ /* 0x100fe200078e0a03 */
[----:B------:R-:W-:Y:S01]  /*d3a0*/  ISETP.GE.AND P6, PT, R18, RZ, PT ;  /* 0x000000ff1200720c */ /* 0x000fe20003fc6270 */
[----:B------:R-:W-:Y:S01]  /*d3b0*/  @!P2 IMAD.IADD R7, R7, 0x1, -R3 ;  /* 0x000000010707a824 */ /* 0x000fe200078e0a03 */
[----:B------:R-:W4:Y:S03]  /*d3c0*/  LDL.LU R18, [R1+0xe7c] ;  /* 0x000e7c0001127983 */ /* 0x000f260000300800 */
[----:B------:R-:W-:Y:S01]  /*d3d0*/  @!P5 IMAD.MOV R247, RZ, RZ, -R247 ;  /* 0x000000fffff7d224 */ /* 0x000fe200078e0af7 */
[C---:B------:R-:W-:Y:S01]  /*d3e0*/  ISETP.GT.U32.AND P5, PT, R3.reuse, R5, PT ;  /* 0x000000050300720c */ /* 0x040fe20003fa4070 */
[----:B------:R-:W-:Y:S01]  /*d3f0*/  @!P4 IMAD.MOV R246, RZ, RZ, -R246 ;  /* 0x000000fffff6c224 */ /* 0x000fe200078e0af6 */
[C---:B------:R-:W-:Y:S01]  /*d400*/  ISETP.GT.U32.AND P4, PT, R3.reuse, R2, PT ;  /* 0x000000020300720c */ /* 0x040fe20003f84070 */
[----:B------:R-:W-:Y:S01]  /*d410*/  @!P3 IMAD.MOV R248, RZ, RZ, -R248 ;  /* 0x000000fffff8b224 */ /* 0x000fe200078e0af8 */
[C---:B------:R-:W-:Y:S01]  /*d420*/  ISETP.GT.U32.AND P3, PT, R3.reuse, R6, PT ;  /* 0x000000060300720c */ /* 0x040fe20003f64070 */
[----:B------:R-:W-:Y:S01]  /*d430*/  @!P0 IMAD.MOV R249, RZ, RZ, -R249 ;  /* 0x000000fffff98224 */ /* 0x000fe200078e0af9 */
[----:B------:R-:W2:Y:S01]  /*d440*/  LDL.LU R17, [R1+0xe78] ;  /* 0x000e780001117983 */ /* 0x000ea20000300800 */
[----:B------:R-:W-:-:S03]  /*d450*/  ISETP.GT.U32.AND P0, PT, R3, R7, PT ;  /* 0x000000070300720c */ /* 0x000fc60003f04070 */
[----:B------:R-:W3:Y:S01]  /*d460*/  LDL.LU R16, [R1+0xe74] ;  /* 0x000e740001107983 */ /* 0x000ee20000300800 */
[----:B------:R-:W-:Y:S01]  /*d470*/  ISETP.GE.AND P2, PT, R125, RZ, PT ;  /* 0x000000ff7d00720c */ /* 0x000fe20003f46270 */
[----:B0-----:R-:W-:Y:S02]  /*d480*/  VIADD R9, R9, 0x7f ;  /* 0x0000007f09097836 */ /* 0x001fe40000000000 */
[----:B------:R-:W4:Y:S04]  /*d490*/  LDL.LU R15, [R1+0xe70] ;  /* 0x000e7000010f7983 */ /* 0x000f280000300800 */
[----:B------:R-:W2:Y:S01]  /*d4a0*/  LDL.LU R14, [R1+0xe6c] ;  /* 0x000e6c00010e7983 */ /* 0x000ea20000300800 */
[----:B------:R-:W-:-:S03]  /*d4b0*/  @!P6 IMAD.MOV R245, RZ, RZ, -R245 ;  /* 0x000000fffff5e224 */ /* 0x000fc600078e0af5 */
[----:B------:R-:W3:Y:S01]  /*d4c0*/  LDL.LU R125, [R1+0xe68] ;  /* 0x000e6800017d7983 */ /* 0x000ee20000300800 */
[--C-:B------:R-:W-:Y:S01]  /*d4d0*/  @!P5 IMAD.IADD R5, R5, 0x1, -R3.reuse ;  /* 0x000000010505d824 */ /* 0x100fe200078e0a03 */
[----:B------:R-:W-:Y:S01]  /*d4e0*/  ISETP.GE.AND P6, PT, R13, RZ, PT ;  /* 0x000000ff0d00720c */ /* 0x000fe20003fc6270 */
[----:B------:R-:W-:Y:S01]  /*d4f0*/  @!P4 IMAD.IADD R2, R2, 0x1, -R3 ;  /* 0x000000010202c824 */ /* 0x000fe200078e0a03 */
[----:B------:R-:W-:Y:S01]  /*d500*/  ISETP.GE.AND P5, PT, R4, RZ, PT ;  /* 0x000000ff0400720c */ /* 0x000fe20003fa6270 */
[----:B------:R-:W4:Y:S01]  /*d510*/  LDL.LU R13, [R1+0x1c] ;  /* 0x00001c00010d7983 */ /* 0x000f220000300800 */
[----:B------:R-:W-:Y:S01]  /*d520*/  SHF.R.S32.HI R4, RZ, 0x1f, R9 ;  /* 0x0000001fff047819 */ /* 0x000fe20000011409 */
[--C-:B------:R-:W-:Y:S01]  /*d530*/  @!P3 IMAD.IADD R6, R6, 0x1, -R3.reuse ;  /* 0x000000010606b824 */ /* 0x100fe200078e0a03 */
[----:B------:R-:W-:Y:S01]  /*d540*/  ISETP.GE.AND P4, PT, R12, RZ, PT ;  /* 0x000000ff0c00720c */ /* 0x000fe20003f86270 */
[----:B------:R-:W-:Y:S01]  /*d550*/  @!P0 IMAD.IADD R7, R7, 0x1, -R3 ;  /* 0x0000000107078824 */ /* 0x000fe200078e0a03 */
[----:B------:R-:W2:Y:S01]  /*d560*/  LDL.LU R12, [R1+0x18] ;  /* 0x00001800010c7983 */ /* 0x000ea20000300800 */
[----:B------:R-:W-:Y:S01]  /*d570*/  ISETP.GE.AND P3, PT, R11, RZ, PT ;  /* 0x000000ff0b00720c */ /* 0x000fe20003f66270 */
[----:B------:R-:W-:Y:S01]  /*d580*/  @!P2 IMAD.MOV R250, RZ, RZ, -R250 ;  /* 0x000000fffffaa224 */ /* 0x000fe200078e0afa */
[----:B------:R-:W-:Y:S01]  /*d590*/  LEA.HI R4, R4, R9, RZ, 0x7 ;  /* 0x0000000904047211 */ /* 0x000fe200078f38ff */
[----:B------:R-:W2:Y:S01]  /*d5a0*/  LDL.LU R11, [R1+0x14] ;  /* 0x00001400010b7983 */ /* 0x000ea20000300800 */
[----:B------:R-:W-:-:S02]  /*d5b0*/  ISETP.GE.AND P0, PT, R10, RZ, PT ;  /* 0x000000ff0a00720c */ /* 0x000fc40003f06270 */
[----:B------:R-:W-:Y:S01]  /*d5c0*/  ISETP.GT.U32.AND P2, PT, R3, R8, PT ;  /* 0x000000080300720c */ /* 0x000fe20003f44070 */
[----:B------:R-:W2:Y:S04]  /*d5d0*/  LDL.LU R10, [R1+0x10] ;  /* 0x00001000010a7983 */ /* 0x000ea80000300800 */
[----:B------:R-:W2:Y:S04]  /*d5e0*/  LDL.LU R9, [R1+0xc] ;  /* 0x00000c0001097983 */ /* 0x000ea80000300800 */
[----:B------:R-:W2:Y:S04]  /*d5f0*/  LDL.LU R4, [R1+0x8] ;  /* 0x0000080001047983 */ /* 0x000ea80000300800 */
[----:B------:R-:W-:-:S02]  /*d600*/  @!P2 IMAD.IADD R8, R8, 0x1, -R3 ;  /* 0x000000010808a824 */ /* 0x000fc400078e0a03 */
[----:B------:R-:W0:Y:S01]  /*d610*/  S2R R3, SR_TID.X ;  /* 0x0000000000037919 */ /* 0x000e220000002100 */
[----:B------:R-:W-:Y:S01]  /*d620*/  ISETP.GE.AND P2, PT, R0, RZ, PT ;  /* 0x000000ff0000720c */ /* 0x000fe20003f46270 */
[----:B------:R-:W-:Y:S01]  /*d630*/  @!P1 IMAD.MOV R252, RZ, RZ, -R252 ;  /* 0x000000fffffc9224 */ /* 0x000fe200078e0afc */
[----:B------:R1:W-:Y:S01]  /*d640*/  STL [R1+0xe2c], R0 ;  /* 0x000e2c0001007387 */ /* 0x0003e20000100800 */
[----:B------:R-:W-:Y:S01]  /*d650*/  @!P6 IMAD.MOV R251, RZ, RZ, -R251 ;  /* 0x000000fffffbe224 */ /* 0x000fe200078e0afb */
[----:B0-----:R-:W-:-:S05]  /*d660*/  LOP3.LUT R3, R3, 0x7f, RZ, 0xc0, !PT ;  /* 0x0000007f03037812 */ /* 0x001fca00078ec0ff */
[----:B-1----:R-:W-:-:S05]  /*d670*/  IMAD R0, R3, UR9, RZ ;  /* 0x0000000903007c24 */ /* 0x002fca000f8e02ff */
[----:B------:R-:W-:Y:S01]  /*d680*/  IADD3 R3, P6, R0, UR4, RZ ;  /* 0x0000000400037c10 */ /* 0x000fe2000ffde0ff */
[----:B------:R-:W-:Y:S01]  /*d690*/  @!P4 IMAD.MOV R2, RZ, RZ, -R2 ;  /* 0x000000ffff02c224 */ /* 0x000fe200078e0a02 */
[----:B------:R-:W-:-:S03]  /*d6a0*/  ULDC UR4, c[0x0][0x234] ;  /* 0x00008d0000047ab9 */ /* 0x000fc60000000800 */
[----:B------:R0:W-:Y:S04]  /*d6b0*/  STL [R1+0xe38], R3 ;  /* 0x000e380301007387 */ /* 0x0001e80000100800 */
[----:B0-----:R-:W2:Y:S01]  /*d6c0*/  LDL.LU R3, [R1+0x4] ;  /* 0x0000040001037983 */ /* 0x001ea20000300800 */
[----:B---3--:R-:W-:Y:S02]  /*d6d0*/  ISETP.NE.AND P1, PT, R125, RZ, PT ;  /* 0x000000ff7d00720c */ /* 0x008fe40003f25270 */
[----:B------:R-:W-:-:S04]  /*d6e0*/  LOP3.LUT R125, RZ, R125, RZ, 0x33, !PT ;  /* 0x0000007dff7d7212 */ /* 0x000fc800078e33ff */
[C---:B----4-:R-:W-:Y:S02]  /*d6f0*/  SEL R13, R125.reuse, R13, !P1 ;  /* 0x0000000d7d0d7207 */ /* 0x050fe40004800000 */
[----:B--2---:R-:W-:-:S03]  /*d700*/  SEL R12, R125, R12, !P1 ;  /* 0x0000000c7d0c7207 */ /* 0x004fc60004800000 */
[----:B------:R0:W-:Y:S01]  /*d710*/  STL [R1+0xcc], R13 ;  /* 0x0000cc0d01007387 */ /* 0x0001e20000100800 */
[C---:B------:R-:W-:Y:S02]  /*d720*/  SEL R11, R125.reuse, R11, !P1 ;  /* 0x0000000b7d0b7207 */ /* 0x040fe40004800000 */
[C---:B------:R-:W-:Y:S01]  /*d730*/  SEL R10, R125.reuse, R10, !P1 ;  /* 0x0000000a7d0a7207 */ /* 0x040fe20004800000 */
[----:B0-----:R-:W2:Y:S01]  /*d740*/  LDL.LU R13, [R1+0xe64] ;  /* 0x000e6400010d7983 */ /* 0x001ea20000300800 */
[----:B------:R-:W-:-:S03]  /*d750*/  SEL R9, R125, R9, !P1 ;  /* 0x000000097d097207 */ /* 0x000fc60004800000 */
[----:B------:R0:W-:Y:S01]  /*d760*/  STL [R1+0xc8], R12 ;  /* 0x0000c80c01007387 */ /* 0x0001e20000100800 */
[----:B------:R-:W-:-:S03]  /*d770*/  SEL R4, R125, R4, !P1 ;  /* 0x000000047d047207 */ /* 0x000fc60004800000 */
[----:B0-----:R-:W3:Y:S04]  /*d780*/  LDL.LU R12, [R1+0xe60] ;  /* 0x000e6000010c7983 */ /* 0x001ee80000300800 */
[----:B------:R0:W-:Y:S04]  /*d790*/  STL [R1+0xc4], R11 ;  /* 0x0000c40b01007387 */ /* 0x0001e80000100800 */
[----:B0-----:R-:W4:Y:S04]  /*d7a0*/  LDL.LU R11, [R1+0xe5c] ;  /* 0x000e5c00010b7983 */ /* 0x001f280000300800 */
[----:B------:R0:W-:Y:S04]  /*d7b0*/  STL [R1+0xc0], R10 ;  /* 0x0000c00a01007387 */ /* 0x0001e80000100800 */
[----:B0-----:R-:W2:Y:S04]  /*d7c0*/  LDL.LU R10, [R1+0xe58] ;  /* 0x000e5800010a7983 */ /* 0x001ea80000300800 */
[----:B------:R0:W-:Y:S04]  /*d7d0*/  STL [R1+0xbc], R9 ;  /* 0x0000bc0901007387 */ /* 0x0001e80000100800 */
[----:B0-----:R-:W3:Y:S04]  /*d7e0*/  LDL.LU R9, [R1+0xe54] ;  /* 0x000e540001097983 */ /* 0x001ee80000300800 */
[----:B------:R0:W-:Y:S04]  /*d7f0*/  STL [R1+0xb8], R4 ;  /* 0x0000b80401007387 */ /* 0x0001e80000100800 */
[----:B0-----:R-:W4:Y:S01]  /*d800*/  LDL.LU R4, [R1+0xe50] ;  /* 0x000e500001047983 */ /* 0x001f220000300800 */
[----:B------:R-:W-:-:S05]  /*d810*/  SEL R3, R125, R3, !P1 ;  /* 0x000000037d037207 */ /* 0x000fca0004800000 */
[----:B------:R4:W-:Y:S01]  /*d820*/  STL [R1+0xb4], R3 ;  /* 0x0000b40301007387 */ /* 0x0009e20000100800 */
[C---:B--2---:R-:W-:Y:S02]  /*d830*/  SEL R10, R125.reuse, R10, !P1 ;  /* 0x0000000a7d0a7207 */ /* 0x044fe40004800000 */
[C---:B----4-:R-:W-:Y:S02]  /*d840*/  SEL R3, R125.reuse, R4, !P1 ;  /* 0x000000047d037207 */ /* 0x050fe40004800000 */
[----:B------:R-:W2:Y:S04]  /*d850*/  LDL.LU R4, [R1+0xe4c] ;  /* 0x000e4c0001047983 */ /* 0x000ea80000300800 */
[----:B------:R3:W-:Y:S02]  /*d860*/  STL [R1+0xb0], R3 ;  /* 0x0000b00301007387 */ /* 0x0007e40000100800 */
[----:B---3--:R-:W-:-:S02]  /*d870*/  SEL R3, R125, R9, !P1 ;  /* 0x000000097d037207 */ /* 0x008fc40004800000 */
[----:B------:R-:W-:-:S03]  /*d880*/  SEL R9, R125, R11, !P1 ;  /* 0x0000000b7d097207 */ /* 0x000fc60004800000 */
[----:B------:R0:W-:Y:S04]  /*d890*/  STL [R1+0xac], R3 ;  /* 0x0000ac0301007387 */ /* 0x0001e80000100800 */
[----:B------:R1:W-:Y:S01]  /*d8a0*/  STL [R1+0xa8], R10 ;  /* 0x0000a80a01007387 */ /* 0x0003e20000100800 */
[----:B0-----:R-:W-:-:S03]  /*d8b0*/  SEL R3, R125, R12, !P1 ;  /* 0x0000000c7d037207 */ /* 0x001fc60004800000 */
[----:B------:R0:W-:Y:S01]  /*d8c0*/  STL [R1+0xa4], R9 ;  /* 0x0000a40901007387 */ /* 0x0001e20000100800 */
[----:B-1----:R-:W-:-:S03]  /*d8d0*/  SEL R10, R125, R13, !P1 ;  /* 0x0000000d7d0a7207 */ /* 0x002fc60004800000 */
[----:B------:R1:W-:Y:S01]  /*d8e0*/  STL [R1+0xa0], R3 ;  /* 0x0000a00301007387 */ /* 0x0003e20000100800 */
[----:B0-----:R-:W-:-:S03]  /*d8f0*/  SEL R9, R125, R14, !P1 ;  /* 0x0000000e7d097207 */ /* 0x001fc60004800000 */
[----:B------:R0:W-:Y:S01]  /*d900*/  STL [R1+0x9c], R10 ;  /* 0x00009c0a01007387 */ /* 0x0001e20000100800 */
[----:B-1----:R-:W-:-:S03]  /*d910*/  SEL R3, R125, R15, !P1 ;  /* 0x0000000f7d037207 */ /* 0x002fc60004800000 */
[----:B------:R1:W-:Y:S04]  /*d920*/  STL [R1+0x98], R9 ;  /* 0x0000980901007387 */ /* 0x0003e80000100800 */
[----:B------:R3:W-:Y:S01]  /*d930*/  STL [R1+0x94], R3 ;  /* 0x0000940301007387 */ /* 0x0007e20000100800 */
[C---:B0-----:R-:W-:Y:S02]  /*d940*/  SEL R10, R125.reuse, R16, !P1 ;  /* 0x000000107d0a7207 */ /* 0x041fe40004800000 */
[----:B-1----:R-:W-:-:S03]  /*d950*/  SEL R9, R125, R17, !P1 ;  /* 0x000000117d097207 */ /* 0x002fc60004800000 */
[----:B------:R0:W-:Y:S01]  /*d960*/  STL [R1+0x90], R10 ;  /* 0x0000900a01007387 */ /* 0x0001e20000100800 */
[----:B---3--:R-:W-:-:S03]  /*d970*/  SEL R3, R125, R18, !P1 ;  /* 0x000000127d037207 */ /* 0x008fc60004800000 */
        /* <DEDUP_REMOVED lines=39> */
[C---:B-1----:R-:W-:Y:S02]  /*dbf0*/  SEL R9, R125.reuse, R38, !P1 ;  /* 0x000000267d097207 */ /* 0x042fe40004800000 */
[C---:B------:R-:W-:Y:S02]  /*dc00*/  SEL R38, R125.reuse, R42, !P1 ;  /* 0x0000002a7d267207 */ /* 0x040fe40004800000 */
[C---:B---3--:R-:W-:Y:S01]  /*dc10*/  SEL R3, R125.reuse, R39, !P1 ;  /* 0x000000277d037207 */ /* 0x048fe20004800000 */
[----:B------:R-:W-:Y:S01]  /*dc20*/  STL [R1+0x3c], R10 ;  /* 0x00003c0a01007387 */ /* 0x000fe20000100800 */
[----:B------:R-:W-:-:S02]  /*dc30*/  SEL R42, R125, R72, !P1 ;  /* 0x000000487d2a7207 */ /* 0x000fc40004800000 */
[C---:B------:R-:W-:Y:S01]  /*dc40*/  SEL R39, R125.reuse, R41, !P1 ;  /* 0x000000297d277207 */ /* 0x040fe20004800000 */
[----:B------:R-:W-:Y:S01]  /*dc50*/  STL [R1+0x38], R9 ;  /* 0x0000380901007387 */ /* 0x000fe20000100800 */
        /* <DEDUP_REMOVED lines=19> */
[C---:B------:R-:W-:Y:S02]  /*dd90*/  SEL R32, R125.reuse, R48, !P1 ;  /* 0x000000307d207207 */ /* 0x040fe40004800000 */
[C---:B0-----:R-:W-:Y:S01]  /*dda0*/  SEL R41, R125.reuse, R82, !P1 ;  /* 0x000000527d297207 */ /* 0x041fe20004800000 */
[----:B------:R0:W-:Y:S01]  /*ddb0*/  STL [R1+0x10], R42 ;  /* 0x0000102a01007387 */ /* 0x0001e20000100800 */
[----:B-1----:R-:W-:-:S03]  /*ddc0*/  SEL R3, R125, R83, !P1 ;  /* 0x000000537d037207 */ /* 0x002fc60004800000 */
[----:B------:R-:W3:Y:S01]  /*ddd0*/  LDL.LU R48, [R1+0xcc] ;  /* 0x0000cc0001307983 */ /* 0x000ee20000300800 */
[----:B------:R-:W-:-:S03]  /*dde0*/  SEL R33, R125, R47, !P1 ;  /* 0x0000002f7d217207 */ /* 0x000fc60004800000 */
[----:B------:R1:W-:Y:S01]  /*ddf0*/  STL [R1+0xc], R41 ;  /* 0x00000c2901007387 */ /* 0x0003e20000100800 */
[----:B------:R-:W-:-:S03]  /*de00*/  SEL R34, R125, R46, !P1 ;  /* 0x0000002e7d227207 */ /* 0x000fc60004800000 */
[----:B------:R-:W4:Y:S01]  /*de10*/  LDL.LU R47, [R1+0xc8] ;  /* 0x0000c800012f7983 */ /* 0x000f220000300800 */
[----:B------:R-:W-:-:S03]  /*de20*/  SEL R35, R125, R45, !P1 ;  /* 0x0000002d7d237207 */ /* 0x000fc60004800000 */
[----:B------:R1:W-:Y:S01]  /*de30*/  STL [R1+0x4], R3 ;  /* 0x0000040301007387 */ /* 0x0003e20000100800 */
[----:B------:R-:W-:-:S03]  /*de40*/  SEL R36, R125, R44, !P1 ;  /* 0x0000002c7d247207 */ /* 0x000fc60004800000 */
[----:B------:R-:W4:Y:S01]  /*de50*/  LDL.LU R46, [R1+0xc4] ;  /* 0x0000c400012e7983 */ /* 0x000f220000300800 */
[----:B------:R-:W-:-:S03]  /*de60*/  SEL R37, R125, R43, !P1 ;  /* 0x0000002b7d257207 */ /* 0x000fc60004800000 */
[----:B------:R-:W4:Y:S04]  /*de70*/  LDL.LU R45, [R1+0xc0] ;  /* 0x0000c000012d7983 */ /* 0x000f280000300800 */
[----:B------:R-:W4:Y:S04]  /*de80*/  LDL.LU R44, [R1+0xbc] ;  /* 0x0000bc00012c7983 */ /* 0x000f280000300800 */
[----:B------:R-:W4:Y:S04]  /*de90*/  LDL.LU R43, [R1+0xb8] ;  /* 0x0000b800012b7983 */ /* 0x000f280000300800 */
[----:B0-----:R-:W4:Y:S04]  /*dea0*/  LDL.LU R42, [R1+0xb4] ;  /* 0x0000b400012a7983 */ /* 0x001f280000300800 */
[----:B-1----:R-:W4:Y:S01]  /*deb0*/  LDL.LU R41, [R1+0xb0] ;  /* 0x0000b00001297983 */ /* 0x002f220000300800 */
[----:B------:R-:W-:-:S02]  /*dec0*/  SEL R3, R125, R84, !P1 ;  /* 0x000000547d037207 */ /* 0x000fc40004800000 */
[C---:B------:R-:W-:Y:S02]  /*ded0*/  SEL R85, R125.reuse, R85, !P1 ;  /* 0x000000557d557207 */ /* 0x040fe40004800000 */
[C---:B------:R-:W-:Y:S02]  /*dee0*/  SEL R86, R125.reuse, R86, !P1 ;  /* 0x000000567d567207 */ /* 0x040fe40004800000 */
[C---:B------:R-:W-:Y:S02]  /*def0*/  SEL R87, R125.reuse, R87, !P1 ;  /* 0x000000577d577207 */ /* 0x040fe40004800000 */
[C---:B------:R-:W-:Y:S01]  /*df00*/  SEL R80, R125.reuse, R2, !P1 ;  /* 0x000000027d507207 */ /* 0x040fe20004800000 */
[----:B------:R-:W-:Y:S01]  /*df10*/  STL [R1+0xe3c], R3 ;  /* 0x000e3c0301007387 */ /* 0x000fe20000100800 */
[----:B------:R-:W-:Y:S01]  /*df20*/  LEA.HI.X.SX32 R2, R0, UR5, 0x1, P6 ;  /* 0x0000000500027c11 */ /* 0x000fe2000b0f0eff */
[----:B------:R-:W-:Y:S02]  /*df30*/  ULDC UR5, c[0x0][0x240] ;  /* 0x0000900000057ab9 */ /* 0x000fe40000000800 */
[----:B------:R-:W-:Y:S01]  /*df40*/  STL [R1+0xe40], R85 ;  /* 0x000e405501007387 */ /* 0x000fe20000100800 */
[----:B------:R-:W-:-:S03]  /*df50*/  SEL R9, R125, R71, !P1 ;  /* 0x000000477d097207 */ /* 0x000fc60004800000 */
[----:B------:R-:W-:Y:S01]  /*df60*/  STL [R1+0xe44], R86 ;  /* 0x000e445601007387 */ /* 0x000fe20000100800 */
[----:B------:R-:W-:-:S03]  /*df70*/  SEL R10, R125, R70, !P1 ;  /* 0x000000467d0a7207 */ /* 0x000fc60004800000 */
[----:B------:R0:W-:Y:S01]  /*df80*/  STL [R1+0xe48], R87 ;  /* 0x000e485701007387 */ /* 0x0001e20000100800 */
[----:B------:R-:W-:-:S03]  /*df90*/  SEL R11, R125, R69, !P1 ;  /* 0x000000457d0b7207 */ /* 0x000fc60004800000 */
[----:B------:R-:W-:Y:S01]  /*dfa0*/  STL [R1+0xe34], R2 ;  /* 0x000e340201007387 */ /* 0x000fe20000100800 */
[----:B--2---:R-:W-:Y:S01]  /*dfb0*/  IMAD R0, R4, UR4, RZ ;  /* 0x0000000404007c24 */ /* 0x004fe2000f8e02ff */
[----:B------:R-:W-:-:S04]  /*dfc0*/  SEL R12, R125, R68, !P1 ;  /* 0x000000447d0c7207 */ /* 0x000fc80004800000 */
[----:B------:R1:W-:Y:S01]  /*dfd0*/  STL [R1+0xe30], R0 ;  /* 0x000e300001007387 */ /* 0x0003e20000100800 */
[----:B------:R-:W-:-:S03]  /*dfe0*/  SEL R13, R125, R67, !P1 ;  /* 0x000000437d0d7207 */ /* 0x000fc60004800000 */
[----:B------:R-:W2:Y:S01]  /*dff0*/  LDL.LU R71, [R1+0xac] ;  /* 0x0000ac0001477983 */ /* 0x000ea20000300800 */
        /* <DEDUP_REMOVED lines=35> */
[----:B------:R-:W2:Y:S04]  /*e230*/  LDL.LU R53, [R1+0x64] ;  /* 0x0000640001357983 */ /* 0x000ea80000300800 */
[----:B------:R-:W2:Y:S04]  /*e240*/  LDL.LU R52, [R1+0x60] ;  /* 0x0000600001347983 */ /* 0x000ea80000300800 */
[----:B------:R-:W2:Y:S01]  /*e250*/  LDL.LU R51, [R1+0x5c] ;  /* 0x00005c0001337983 */ /* 0x000ea20000300800 */
[----:B------:R-:W-:-:S03]  /*e260*/  @!P5 IMAD.MOV R5, RZ, RZ, -R5 ;  /* 0x000000ffff05d224 */ /* 0x000fc600078e0a05 */
[----:B------:R-:W2:Y:S01]  /*e270*/  LDL.LU R50, [R1+0x58] ;  /* 0x0000580001327983 */ /* 0x000ea20000300800 */
[----:B------:R-:W-:-:S03]  /*e280*/  @!P2 IMAD.MOV R6, RZ, RZ, -R6 ;  /* 0x000000ffff06a224 */ /* 0x000fc600078e0a06 */
[----:B------:R-:W2:Y:S01]  /*e290*/  LDL.LU R49, [R1+0x54] ;  /* 0x0000540001317983 */ /* 0x000ea20000300800 */
[----:B------:R-:W-:Y:S02]  /*e2a0*/  @!P3 IMAD.MOV R7, RZ, RZ, -R7 ;  /* 0x000000ffff07b224 */ /* 0x000fe400078e0a07 */
[----:B------:R-:W-:Y:S01]  /*e2b0*/  @!P0 IMAD.MOV R8, RZ, RZ, -R8 ;  /* 0x000000ffff088224 */ /* 0x000fe200078e0a08 */
[C---:B------:R-:W-:Y:S02]  /*e2c0*/  SEL R40, R125.reuse, R40, !P1 ;  /* 0x000000287d287207 */ /* 0x040fe40004800000 */
[C---:B------:R-:W-:Y:S02]  /*e2d0*/  SEL R88, R125.reuse, R88, !P1 ;  /* 0x000000587d587207 */ /* 0x040fe40004800000 */
[C---:B------:R-:W-:Y:S02]  /*e2e0*/  SEL R89, R125.reuse, R89, !P1 ;  /* 0x000000597d597207 */ /* 0x040fe40004800000 */
[----:B------:R-:W-:-:S02]  /*e2f0*/  SEL R90, R125, R90, !P1 ;  /* 0x0000005a7d5a7207 */ /* 0x000fc40004800000 */
[C---:B------:R-:W-:Y:S02]  /*e300*/  SEL R91, R125.reuse, R91, !P1 ;  /* 0x0000005b7d5b7207 */ /* 0x040fe40004800000 */
[C---:B------:R-:W-:Y:S02]  /*e310*/  SEL R92, R125.reuse, R92, !P1 ;  /* 0x0000005c7d5c7207 */ /* 0x040fe40004800000 */
        /* <DEDUP_REMOVED lines=56> */
[----:B------:R-:W-:Y:S01]  /*e6a0*/  SEL R150, R125, R150, !P1 ;  /* 0x000000967d967207 */ /* 0x000fe20004800000 */
[----:B---3--:R-:W-:Y:S02]  /*e6b0*/  IMAD R79, R48, UR5, RZ ;  /* 0x00000005304f7c24 */ /* 0x008fe4000f8e02ff */
[----:B------:R-:W3:Y:S01]  /*e6c0*/  LDL.LU R48, [R1+0x50] ;  /* 0x0000500001307983 */ /* 0x000ee20000300800 */
[----:B----4-:R-:W-:-:S03]  /*e6d0*/  IMAD R78, R47, UR5, RZ ;  /* 0x000000052f4e7c24 */ /* 0x010fc6000f8e02ff */
[----:B------:R-:W4:Y:S01]  /*e6e0*/  LDL.LU R47, [R1+0x4c] ;  /* 0x00004c00012f7983 */ /* 0x000f220000300800 */
[----:B------:R-:W-:Y:S01]  /*e6f0*/  SEL R151, R125, R151, !P1 ;  /* 0x000000977d977207 */ /* 0x000fe20004800000 */
[----:B------:R-:W-:Y:S02]  /*e700*/  IMAD R77, R46, UR5, RZ ;  /* 0x000000052e4d7c24 */ /* 0x000fe4000f8e02ff */
[----:B------:R-:W4:Y:S01]  /*e710*/  LDL.LU R46, [R1+0x48] ;  /* 0x00004800012e7983 */ /* 0x000f220000300800 */
[----:B------:R-:W-:-:S03]  /*e720*/  IMAD R76, R45, UR5, RZ ;  /* 0x000000052d4c7c24 */ /* 0x000fc6000f8e02ff */
[----:B------:R-:W4:Y:S01]  /*e730*/  LDL.LU R45, [R1+0x44] ;  /* 0x00004400012d7983 */ /* 0x000f220000300800 */
[----:B------:R-:W-:-:S03]  /*e740*/  IMAD R75, R44, UR5, RZ ;  /* 0x000000052c4b7c24 */ /* 0x000fc6000f8e02ff */
[----:B------:R-:W4:Y:S01]  /*e750*/  LDL.LU R44, [R1+0x40] ;  /* 0x00004000012c7983 */ /* 0x000f220000300800 */
[----:B------:R-:W-:Y:S01]  /*e760*/  IMAD R74, R43, UR5, RZ ;  /* 0x000000052b4a7c24 */ /* 0x000fe2000f8e02ff */
[C---:B------:R-:W-:Y:S02]  /*e770*/  SEL R152, R125.reuse, R152, !P1 ;  /* 0x000000987d987207 */ /* 0x040fe40004800000 */
[----:B------:R-:W4:Y:S01]  /*e780*/  LDL.LU R43, [R1+0x3c] ;  /* 0x00003c00012b7983 */ /* 0x000f220000300800 */
[C---:B------:R-:W-:Y:S01]  /*e790*/  SEL R153, R125.reuse, R153, !P1 ;  /* 0x000000997d997207 */ /* 0x040fe20004800000 */
[----:B------:R-:W-:Y:S01]  /*e7a0*/  IMAD R73, R42, UR5, RZ ;  /* 0x000000052a497c24 */ /* 0x000fe2000f8e02ff */
[C---:B------:R-:W-:Y:S01]  /*e7b0*/  SEL R154, R125.reuse, R154, !P1 ;  /* 0x0000009a7d9a7207 */ /* 0x040fe20004800000 */
[----:B------:R-:W4:Y:S01]  /*e7c0*/  LDL.LU R42, [R1+0x38] ;  /* 0x00003800012a7983 */ /* 0x000f220000300800 */
[----:B------:R-:W-:Y:S01]  /*e7d0*/  SEL R155, R125, R155, !P1 ;  /* 0x0000009b7d9b7207 */ /* 0x000fe20004800000 */
[----:B------:R-:W-:Y:S01]  /*e7e0*/  IMAD R72, R41, UR5, RZ ;  /* 0x0000000529487c24 */ /* 0x000fe2000f8e02ff */
[C---:B------:R-:W-:Y:S01]  /*e7f0*/  SEL R156, R125.reuse, R156, !P1 ;  /* 0x0000009c7d9c7207 */ /* 0x040fe20004800000 */
[----:B------:R-:W4:Y:S01]  /*e800*/  LDL.LU R41, [R1+0x34] ;  /* 0x0000340001297983 */ /* 0x000f220000300800 */
        /* <DEDUP_REMOVED lines=99> */
[----:B------:R-:W-:Y:S02]  /*ee40*/  SEL R125, R125, R8, !P1 ;  /* 0x000000087d7d7207 */ /* 0x000fe40004800000 */
[----:B------:R-:W4:Y:S04]  /*ee50*/  LDL.LU R8, [R1+0x30] ;  /* 0x0000300001087983 */ /* 0x000f280000300800 */
[----:B------:R-:W4:Y:S04]  /*ee60*/  LDL.LU R7, [R1+0x2c] ;  /* 0x00002c0001077983 */ /* 0x000f280000300800 */
[----:B------:R-:W4:Y:S04]  /*ee70*/  LDL.LU R6, [R1+0x28] ;  /* 0x0000280001067983 */ /* 0x000f280000300800 */
[----:B------:R-:W4:Y:S04]  /*ee80*/  LDL.LU R5, [R1+0x24] ;  /* 0x0000240001057983 */ /* 0x000f280000300800 */
[----:B------:R-:W4:Y:S04]  /*ee90*/  LDL.LU R4, [R1+0x20] ;  /* 0x0000200001047983 */ /* 0x000f280000300800 */
[----:B------:R-:W4:Y:S04]  /*eea0*/  LDL.LU R84, [R1+0x1c] ;  /* 0x00001c0001547983 */ /* 0x000f280000300800 */
[----:B0-----:R-:W2:Y:S04]  /*eeb0*/  LDL.LU R87, [R1+0x8] ;  /* 0x0000080001577983 */ /* 0x001ea80000300800 */
[----:B------:R-:W3:Y:S04]  /*eec0*/  LDL.LU R86, [R1+0x14] ;  /* 0x0000140001567983 */ /* 0x000ee80000300800 */
[----:B------:R-:W4:Y:S04]  /*eed0*/  LDL.LU R85, [R1+0x18] ;  /* 0x0000180001557983 */ /* 0x000f280000300800 */
[----:B------:R-:W4:Y:S04]  /*eee0*/  LDL.LU R3, [R1+0x10] ;  /* 0x0000100001037983 */ /* 0x000f280000300800 */
[----:B-1----:R-:W4:Y:S04]  /*eef0*/  LDL.LU R0, [R1+0xc] ;  /* 0x00000c0001007983 */ /* 0x002f280000300800 */
[----:B------:R-:W4:Y:S01]  /*ef00*/  LDL.LU R2, [R1+0x4] ;  /* 0x0000040001027983 */ /* 0x000f220000300800 */
[----:B--2---:R-:W-:-:S02]  /*ef10*/  IMAD R87, R87, UR5, RZ ;  /* 0x0000000557577c24 */ /* 0x004fc4000f8e02ff */
[----:B---3--:R-:W-:-:S03]  /*ef20*/  IMAD R86, R86, UR5, RZ ;  /* 0x0000000556567c24 */ /* 0x008fc6000f8e02ff */
[----:B------:R0:W-:Y:S01]  /*ef30*/  STL [R1+0x8], R87 ;  /* 0x0000085701007387 */ /* 0x0001e20000100800 */
[----:B----4-:R-:W-:Y:S02]  /*ef40*/  IMAD R85, R85, UR5, RZ ;  /* 0x0000000555557c24 */ /* 0x010fe4000f8e02ff */
[----:B------:R-:W-:Y:S01]  /*ef50*/  IMAD R3, R3, UR5, RZ ;  /* 0x0000000503037c24 */ /* 0x000fe2000f8e02ff */
[----:B0-----:R-:W2:Y:S04]  /*ef60*/  LDL.LU R87, [R1+0xe48] ;  /* 0x000e480001577983 */ /* 0x001ea80000300800 */
[----:B------:R0:W-:Y:S04]  /*ef70*/  STL [R1+0x14], R86 ;  /* 0x0000145601007387 */ /* 0x0001e80000100800 */
[----:B0-----:R-:W3:Y:S04]  /*ef80*/  LDL.LU R86, [R1+0xe44] ;  /* 0x000e440001567983 */ /* 0x001ee80000300800 */
[----:B------:R0:W-:Y:S04]  /*ef90*/  STL [R1+0x18], R85 ;  /* 0x0000185501007387 */ /* 0x0001e80000100800 */
[----:B0-----:R-:W4:Y:S04]  /*efa0*/  LDL.LU R85, [R1+0xe40] ;  /* 0x000e400001557983 */ /* 0x001f280000300800 */
[----:B------:R0:W-:Y:S04]  /*efb0*/  STL [R1+0x10], R3 ;  /* 0x0000100301007387 */ /* 0x0001e80000100800 */
[----:B0-----:R-:W2:Y:S01]  /*efc0*/  LDL.LU R3, [R1+0xe3c] ;  /* 0x000e3c0001037983 */ /* 0x001ea20000300800 */
[----:B------:R-:W-:-:S05]  /*efd0*/  IMAD R0, R0, UR5, RZ ;  /* 0x0000000500007c24 */ /* 0x000fca000f8e02ff */
[----:B------:R2:W-:Y:S02]  /*efe0*/  STL [R1+0xc], R0 ;  /* 0x00000c0001007387 */ /* 0x0005e40000100800 */
[----:B--2---:R-:W-:Y:S02]  /*eff0*/  IMAD R0, R3, UR5, RZ ;  /* 0x0000000503007c24 */ /* 0x004fe4000f8e02ff */
[----:B------:R-:W2:Y:S01]  /*f000*/  LDL.LU R3, [R1+0xe38] ;  /* 0x000e380001037983 */ /* 0x000ea20000300800 */
[----:B------:R-:W-:-:S05]  /*f010*/  IMAD R2, R2, UR5, RZ ;  /* 0x0000000502027c24 */ /* 0x000fca000f8e02ff */
[----:B------:R2:W-:Y:S02]  /*f020*/  STL [R1+0x4], R2 ;  /* 0x0000040201007387 */ /* 0x0005e40000100800 */
[----:B--2---:R-:W-:-:S05]  /*f030*/  IADD3 R2, P5, R79, R3, RZ ;  /* 0x000000034f027210 */ /* 0x004fca0007fbe0ff */
[----:B------:R0:W-:Y:S02]  /*f040*/  STL [R1+0x208], R2 ;  /* 0x0002080201007387 */ /* 0x0001e40000100800 */
[----:B0-----:R-:W-:-:S05]  /*f050*/  IADD3 R2, P3, R78, R3, RZ ;  /* 0x000000034e027210 */ /* 0x001fca0007f7e0ff */
        /* <DEDUP_REMOVED lines=10> */
[----:B------:R0:W-:Y:S04]  /*f100*/  STL [R1+0x238], R2 ;  /* 0x0002380201007387 */ /* 0x0001e80000100800 */
[----:B0-----:R-:W2:Y:S01]  /*f110*/  LDL.LU R2, [R1+0xe34] ;  /* 0x000e340001027983 */ /* 0x001ea20000300800 */
[----:B------:R-:W-:Y:S02]  /*f120*/  IMAD R71, R71, UR5, RZ ;  /* 0x0000000547477c24 */ /* 0x000fe4000f8e02ff */
[----:B------:R-:W-:Y:S02]  /*f130*/  IMAD R70, R70, UR5, RZ ;  /* 0x0000000546467c24 */ /* 0x000fe4000f8e02ff */
[----:B------:R-:W-:Y:S02]  /*f140*/  IMAD R69, R69, UR5, RZ ;  /* 0x0000000545457c24 */ /* 0x000fe4000f8e02ff */
[----:B------:R-:W-:-:S02]  /*f150*/  IMAD R68, R68, UR5, RZ ;  /* 0x0000000544447c24 */ /* 0x000fc4000f8e02ff */
[----:B------:R-:W-:Y:S02]  /*f160*/  IMAD R67, R67, UR5, RZ ;  /* 0x0000000543437c24 */ /* 0x000fe4000f8e02ff */
[----:B------:R-:W-:Y:S02]  /*f170*/  IMAD R66, R66, UR5, RZ ;  /* 0x0000000542427c24 */ /* 0x000fe4000f8e02ff */
        /* <DEDUP_REMOVED lines=50> */
[----:B------:R-:W-:Y:S01]  /*f4a0*/  IMAD R15, R15, UR5, RZ ;  /* 0x000000050f0f7c24 */ /* 0x000fe2000f8e02ff */
[----:B--2---:R-:W-:-:S05]  /*f4b0*/  LEA.HI.X.SX32 R79, R79, R2, 0x1, P5 ;  /* 0x000000024f4f7211 */ /* 0x004fca00028f0eff */
[----:B------:R0:W-:Y:S02]  /*f4c0*/  STL [R1+0x204], R79 ;  /* 0x0002044f01007387 */ /* 0x0001e40000100800 */
[----:B0-----:R-:W-:-:S05]  /*f4d0*/  IADD3 R79, P5, R72, R3, RZ ;  /* 0x00000003484f7210 */ /* 0x001fca0007fbe0ff */
[----:B------:R0:W-:Y:S02]  /*f4e0*/  STL [R1+0x240], R79 ;  /* 0x0002404f01007387 */ /* 0x0001e40000100800 */
[----:B0-----:R-:W-:Y:S02]  /*f4f0*/  LEA.HI.X.SX32 R79, R78, R2, 0x1, P3 ;  /* 0x000000024e4f7211 */ /* 0x001fe400018f0eff */
[----:B------:R-:W-:-:S03]  /*f500*/  IADD3 R78, P3, R71, R3, RZ ;  /* 0x00000003474e7210 */ /* 0x000fc60007f7e0ff */
[----:B------:R0:W-:Y:S04]  /*f510*/  STL [R1+0x20c], R79 ;  /* 0x00020c4f01007387 */ /* 0x0001e80000100800 */
[----:B------:R1:W-:Y:S01]  /*f520*/  STL [R1+0x248], R78 ;  /* 0x0002484e01007387 */ /* 0x0003e20000100800 */
[-C--:B------:R-:W-:Y:S02]  /*f530*/  LEA.HI.X.SX32 R75, R75, R2.reuse, 0x1, P0 ;  /* 0x000000024b4b7211 */ /* 0x080fe400000f0eff */
[-C--:B0-----:R-:W-:Y:S02]  /*f540*/  LEA.HI.X.SX32 R79, R77, R2.reuse, 0x1, P2 ;  /* 0x000000024d4f7211 */ /* 0x081fe400010f0eff */
[----:B------:R-:W-:Y:S02]  /*f550*/  LEA.HI.X.SX32 R77, R76, R2, 0x1, P1 ;  /* 0x000000024c4d7211 */ /* 0x000fe400008f0eff */
[----:B-1----:R-:W-:-:S02]  /*f560*/  IADD3 R78, P2, R70, R3, RZ ;  /* 0x00000003464e7210 */ /* 0x002fc40007f5e0ff */
[-C--:B------:R-:W-:Y:S01]  /*f570*/  IADD3 R76, P1, R69, R3.reuse, RZ ;  /* 0x00000003454c7210 */ /* 0x080fe20007f3e0ff */
[----:B------:R-:W-:Y:S04]  /*f580*/  STL [R1+0x214], R79 ;  /* 0x0002144f01007387 */ /* 0x000fe80000100800 */
[----:B------:R-:W-:Y:S04]  /*f590*/  STL [R1+0x250], R78 ;  /* 0x0002504e01007387 */ /* 0x000fe80000100800 */
[----:B------:R0:W-:Y:S04]  /*f5a0*/  STL [R1+0x21c], R77 ;  /* 0x00021c4d01007387 */ /* 0x0001e80000100800 */
[----:B------:R1:W-:Y:S04]  /*f5b0*/  STL [R1+0x258], R76 ;  /* 0x0002584c01007387 */ /* 0x0003e80000100800 */
[----:B------:R2:W-:Y:S01]  /*f5c0*/  STL [R1+0x224], R75 ;  /* 0x0002244b01007387 */ /* 0x0005e20000100800 */
[----:B0-----:R-:W-:-:S02]  /*f5d0*/  IADD3 R77, P0, R68, R3, RZ ;  /* 0x00000003444d7210 */ /* 0x001fc40007f1e0ff */
[-C--:B-1----:R-:W-:Y:S02]  /*f5e0*/  LEA.HI.X.SX32 R76, R74, R2.reuse, 0x1, P4 ;  /* 0x000000024a4c7211 */ /* 0x082fe400020f0eff */
[-C--:B------:R-:W-:Y:S02]  /*f5f0*/  LEA.HI.X.SX32 R74, R73, R2.reuse, 0x1, P6 ;  /* 0x00000002494a7211 */ /* 0x080fe400030f0eff */
[-C--:B--2---:R-:W-:Y:S01]  /*f600*/  IADD3 R75, P4, R67, R3.reuse, RZ ;  /* 0x00000003434b7210 */ /* 0x084fe20007f9e0ff */
[----:B------:R-:W-:Y:S01]  /*f610*/  STL [R1+0x260], R77 ;  /* 0x0002604d01007387 */ /* 0x000fe20000100800 */
[-C--:B------:R-:W-:Y:S02]  /*f620*/  IADD3 R73, P6, R66, R3.reuse, RZ ;  /* 0x0000000342497210 */ /* 0x080fe40007fde0ff */
[----:B------:R-:W-:Y:S01]  /*f630*/  LEA.HI.X.SX32 R72, R72, R2, 0x1, P5 ;  /* 0x0000000248487211 */ /* 0x000fe200028f0eff */
        /* <DEDUP_REMOVED lines=198> */
[----:B-1----:R-:W-:-:S03]  /*102a0*/  LEA.HI.X.SX32 R25, R23, R2, 0x1, P5 ;  /* 0x0000000217197211 */ /* 0x002fc600028f0eff */
[----:B------:R-:W-:Y:S01]  /*102b0*/  STL [R1+0x3f8], R26 ;  /* 0x0003f81a01007387 */ /* 0x000fe20000100800 */
[----:B--2---:R-:W-:-:S03]  /*102c0*/  IADD3 R24, P5, R16, R3, RZ ;  /* 0x0000000310187210 */ /* 0x004fc60007fbe0ff */
[----:B------:R-:W-:Y:S01]  /*102d0*/  STL [R1+0x3c4], R25 ;  /* 0x0003c41901007387 */ /* 0x000fe20000100800 */
[-C--:B------:R-:W-:Y:S02]  /*102e0*/  LEA.HI.X.SX32 R23, R22, R2.reuse, 0x1, P3 ;  /* 0x0000000216177211 */ /* 0x080fe400018f0eff */
[----:B------:R-:W-:Y:S01]  /*102f0*/  IADD3 R22, P3, R15, R3, RZ ;  /* 0x000000030f167210 */ /* 0x000fe20007f7e0ff */
[----:B------:R-:W-:Y:S01]  /*10300*/  STL [R1+0x400], R24 ;  /* 0x0004001801007387 */ /* 0x000fe20000100800 */
[----:B------:R-:W-:Y:S01]  /*10310*/  IMAD R14, R14, UR5, RZ ;  /* 0x000000050e0e7c24 */ /* 0x000fe2000f8e02ff */
[----:B------:R-:W-:Y:S02]  /*10320*/  LEA.HI.X.SX32 R21, R21, R2, 0x1, P2 ;  /* 0x0000000215157211 */ /* 0x000fe400010f0eff */
[----:B------:R-:W2:Y:S04]  /*10330*/  LDL.LU R74, [R1+0x8] ;  /* 0x00000800014a7983 */ /* 0x000ea80000300800 */
[----:B------:R-:W-:Y:S04]  /*10340*/  STL [R1+0x3cc], R23 ;  /* 0x0003cc1701007387 */ /* 0x000fe80000100800 */
[----:B------:R0:W-:Y:S01]  /*10350*/  STL [R1+0x408], R22 ;  /* 0x0004081601007387 */ /* 0x0001e20000100800 */
[----:B------:R-:W-:-:S03]  /*10360*/  IMAD R13, R13, UR5, RZ ;  /* 0x000000050d0d7c24 */ /* 0x000fc6000f8e02ff */
[----:B------:R-:W2:Y:S04]  /*10370*/  LDL.LU R75, [R1+0x14] ;  /* 0x00001400014b7983 */ /* 0x000ea80000300800 */
[----:B------:R1:W-:Y:S01]  /*10380*/  STL [R1+0x3d4], R21 ;  /* 0x0003d41501007387 */ /* 0x0003e20000100800 */
[----:B0-----:R-:W-:-:S03]  /*10390*/  IADD3 R22, P2, R14, R3, RZ ;  /* 0x000000030e167210 */ /* 0x001fc60007f5e0ff */
[----:B------:R-:W2:Y:S01]  /*103a0*/  LDL.LU R76, [R1+0x18] ;  /* 0x00001800014c7983 */ /* 0x000ea20000300800 */
[----:B-1----:R-:W-:-:S03]  /*103b0*/  LEA.HI.X.SX32 R21, R20, R2, 0x1, P1 ;  /* 0x0000000214157211 */ /* 0x002fc600008f0eff */
[----:B------:R-:W-:Y:S01]  /*103c0*/  STL [R1+0x410], R22 ;  /* 0x0004101601007387 */ /* 0x000fe20000100800 */
[----:B------:R-:W-:-:S03]  /*103d0*/  IADD3 R20, P1, R13, R3, RZ ;  /* 0x000000030d147210 */ /* 0x000fc60007f3e0ff */
[----:B------:R-:W2:Y:S04]  /*103e0*/  LDL.LU R77, [R1+0x10] ;  /* 0x00001000014d7983 */ /* 0x000ea80000300800 */
[----:B------:R-:W-:Y:S04]  /*103f0*/  STL [R1+0x3dc], R21 ;  /* 0x0003dc1501007387 */ /* 0x000fe80000100800 */
[----:B------:R-:W2:Y:S04]  /*10400*/  LDL.LU R78, [R1+0xc] ;  /* 0x00000c00014e7983 */ /* 0x000ea80000300800 */
[----:B------:R0:W-:Y:S04]  /*10410*/  STL [R1+0x418], R20 ;  /* 0x0004181401007387 */ /* 0x0001e80000100800 */
[----:B------:R-:W2:Y:S01]  /*10420*/  LDL.LU R79, [R1+0x4] ;  /* 0x00000400014f7983 */ /* 0x000ea20000300800 */
[----:B------:R-:W-:Y:S01]  /*10430*/  IMAD R12, R12, UR5, RZ ;  /* 0x000000050c0c7c24 */ /* 0x000fe2000f8e02ff */
[-C--:B------:R-:W-:Y:S01]  /*10440*/  LEA.HI.X.SX32 R19, R19, R2.reuse, 0x1, P0 ;  /* 0x0000000213137211 */ /* 0x080fe200000f0eff */
[----:B------:R-:W-:Y:S01]  /*10450*/  IMAD R11, R11, UR5, RZ ;  /* 0x000000050b0b7c24 */ /* 0x000fe2000f8e02ff */
[----:B------:R-:W-:-:S02]  /*10460*/  LEA.HI.X.SX32 R18, R18, R2, 0x1, P4 ;  /* 0x0000000212127211 */ /* 0x000fc400020f0eff */
[----:B0-----:R-:W-:Y:S01]  /*10470*/  IADD3 R20, P0, R12, R3, RZ ;  /* 0x000000030c147210 */ /* 0x001fe20007f1e0ff */
[----:B------:R-:W-:Y:S01]  /*10480*/  IMAD R10, R10, UR5, RZ ;  /* 0x000000050a0a7c24 */ /* 0x000fe2000f8e02ff */
[----:B------:R0:W-:Y:S01]  /*10490*/  STL [R1+0x3e4], R19 ;  /* 0x0003e41301007387 */ /* 0x0001e20000100800 */
[-C--:B------:R-:W-:Y:S01]  /*104a0*/  LEA.HI.X.SX32 R17, R17, R2.reuse, 0x1, P6 ;  /* 0x0000000211117211 */ /* 0x080fe200030f0eff */
[----:B------:R-:W-:Y:S02]  /*104b0*/  IMAD R9, R9, UR5, RZ ;  /* 0x0000000509097c24 */ /* 0x000fe4000f8e02ff */
[----:B------:R-:W-:Y:S01]  /*104c0*/  STL [R1+0x420], R20 ;  /* 0x0004201401007387 */ /* 0x000fe20000100800 */
[----:B------:R-:W-:-:S03]  /*104d0*/  LEA.HI.X.SX32 R16, R16, R2, 0x1, P5 ;  /* 0x0000000210107211 */ /* 0x000fc600028f0eff */
[----:B------:R1:W-:Y:S01]  /*104e0*/  STL [R1+0x3ec], R18 ;  /* 0x0003ec1201007387 */ /* 0x0003e20000100800 */
[----:B0-----:R-:W-:Y:S01]  /*104f0*/  IADD3 R19, P4, R11, R3, RZ ;  /* 0x000000030b137210 */ /* 0x001fe20007f9e0ff */
[----:B------:R-:W-:Y:S01]  /*10500*/  IMAD R8, R8, UR5, RZ ;  /* 0x0000000508087c24 */ /* 0x000fe2000f8e02ff */
[----:B------:R-:W-:-:S03]  /*10510*/  LEA.HI.X.SX32 R15, R15, R2, 0x1, P3 ;  /* 0x000000020f0f7211 */ /* 0x000fc600018f0eff */
[----:B------:R-:W-:Y:S01]  /*10520*/  STL [R1+0x428], R19 ;  /* 0x0004281301007387 */ /* 0x000fe20000100800 */
[----:B-1----:R-:W-:-:S03]  /*10530*/  IADD3 R18, P6, R10, R3, RZ ;  /* 0x000000030a127210 */ /* 0x002fc60007fde0ff */
[----:B------:R0:W-:Y:S01]  /*10540*/  STL [R1+0x3f4], R17 ;  /* 0x0003f41101007387 */ /* 0x0001e20000100800 */
[----:B------:R-:W-:-:S03]  /*10550*/  IMAD R7, R7, UR5, RZ ;  /* 0x0000000507077c24 */ /* 0x000fc6000f8e02ff */
        /* <DEDUP_REMOVED lines=23> */
[----:B0-----:R-:W-:Y:S02]  /*106d0*/  IADD3 R13, P0, R5, R3, RZ ;  /* 0x00000003050d7210 */ /* 0x001fe40007f1e0ff */
[----:B------:R-:W-:-:S03]  /*106e0*/  LEA.HI.X.SX32 R9, R9, R2, 0x1, P5 ;  /* 0x0000000209097211 */ /* 0x000fc600028f0eff */
[----:B------:R-:W-:Y:S01]  /*106f0*/  STL [R1+0x458], R13 ;  /* 0x0004580d01007387 */ /* 0x000fe20000100800 */
[----:B-1----:R-:W-:-:S03]  /*10700*/  IADD3 R12, P4, R4, R3, RZ ;  /* 0x00000003040c7210 */ /* 0x002fc60007f9e0ff */
[----:B------:R0:W-:Y:S01]  /*10710*/  STL [R1+0x424], R11 ;  /* 0x0004240b01007387 */ /* 0x0001e20000100800 */
[----:B------:R-:W-:-:S03]  /*10720*/  LEA.HI.X.SX32 R8, R8, R2, 0x1, P3 ;  /* 0x0000000208087211 */ /* 0x000fc600018f0eff */
[----:B------:R-:W-:Y:S04]  /*10730*/  STL [R1+0x460], R12 ;  /* 0x0004600c01007387 */ /* 0x000fe80000100800 */
[----:B------:R2:W-:Y:S01]  /*10740*/  STL [R1+0x42c], R10 ;  /* 0x00042c0a01007387 */ /* 0x0005e20000100800 */
[----:B0-----:R-:W-:Y:S02]  /*10750*/  IADD3 R11, P6, R84, R3, RZ ;  /* 0x00000003540b7210 */ /* 0x001fe40007fde0ff */
[----:B------:R-:W-:-:S03]  /*10760*/  LEA.HI.X.SX32 R7, R7, R2, 0x1, P2 ;  /* 0x0000000207077211 */ /* 0x000fc600010f0eff */
[----:B------:R-:W-:Y:S04]  /*10770*/  STL [R1+0x468], R11 ;  /* 0x0004680b01007387 */ /* 0x000fe80000100800 */
[----:B------:R0:W-:Y:S01]  /*10780*/  STL [R1+0x434], R9 ;  /* 0x0004340901007387 */ /* 0x0001e20000100800 */
[-C--:B------:R-:W-:Y:S02]  /*10790*/  LEA.HI.X.SX32 R6, R6, R2.reuse, 0x1, P1 ;  /* 0x0000000206067211 */ /* 0x080fe400008f0eff */
[-C--:B------:R-:W-:Y:S02]  /*107a0*/  LEA.HI.X.SX32 R5, R5, R2.reuse, 0x1, P0 ;  /* 0x0000000205057211 */ /* 0x080fe400000f0eff */
[----:B------:R-:W-:Y:S01]  /*107b0*/  LEA.HI.X.SX32 R4, R4, R2, 0x1, P4 ;  /* 0x0000000204047211 */ /* 0x000fe200020f0eff */
[----:B----4-:R-:W-:-:S02]  /*107c0*/  IMAD R85, R85, UR5, RZ ;  /* 0x0000000555557c24 */ /* 0x010fc4000f8e02ff */
[----:B---3--:R-:W-:Y:S02]  /*107d0*/  IMAD R86, R86, UR5, RZ ;  /* 0x0000000556567c24 */ /* 0x008fe4000f8e02ff */
        /* <DEDUP_REMOVED lines=17> */
[----:B------:R-:W-:Y:S01]  /*108f0*/  IMAD R104, R104, UR5, RZ ;  /* 0x0000000568687c24 */ /* 0x000fe2000f8e02ff */
[----:B--2---:R-:W-:-:S05]  /*10900*/  IADD3 R10, P5, R74, R3, RZ ;  /* 0x000000034a0a7210 */ /* 0x004fca0007fbe0ff */
[----:B------:R-:W-:Y:S04]  /*10910*/  STL [R1+0x470], R10 ;  /* 0x0004700a01007387 */ /* 0x000fe80000100800 */
[----:B------:R1:W-:Y:S01]  /*10920*/  STL [R1+0x43c], R8 ;  /* 0x00043c0801007387 */ /* 0x0003e20000100800 */
[----:B0-----:R-:W-:-:S05]  /*10930*/  IADD3 R9, P3, R75, R3, RZ ;  /* 0x000000034b097210 */ /* 0x001fca0007f7e0ff */
[----:B------:R-:W-:Y:S01]  /*10940*/  STL [R1+0x478], R9 ;  /* 0x0004780901007387 */ /* 0x000fe20000100800 */
[----:B-1----:R-:W-:-:S03]  /*10950*/  IADD3 R8, P2, R76, R3, RZ ;  /* 0x000000034c087210 */ /* 0x002fc60007f5e0ff */
[----:B------:R0:W-:Y:S04]  /*10960*/  STL [R1+0x444], R7 ;  /* 0x0004440701007387 */ /* 0x0001e80000100800 */
[----:B------:R-:W-:Y:S04]  /*10970*/  STL [R1+0x480], R8 ;  /* 0x0004800801007387 */ /* 0x000fe80000100800 */
[----:B------:R1:W-:Y:S01]  /*10980*/  STL [R1+0x44c], R6 ;  /* 0x00044c0601007387 */ /* 0x0003e20000100800 */
[----:B0-----:R-:W-:-:S05]  /*10990*/  IADD3 R7, P1, R77, R3, RZ ;  /* 0x000000034d077210 */ /* 0x001fca0007f3e0ff */
[----:B------:R-:W-:Y:S01]  /*109a0*/  STL [R1+0x488], R7 ;  /* 0x0004880701007387 */ /* 0x000fe20000100800 */
[----:B-1----:R-:W-:-:S03]  /*109b0*/  IADD3 R6, P0, R78, R3, RZ ;  /* 0x000000034e067210 */ /* 0x002fc60007f1e0ff */
[----:B------:R0:W-:Y:S04]  /*109c0*/  STL [R1+0x454], R5 ;  /* 0x0004540501007387 */ /* 0x0001e80000100800 */
[----:B------:R1:W-:Y:S04]  /*109d0*/  STL [R1+0x490], R6 ;  /* 0x0004900601007387 */ /* 0x0003e80000100800 */
[----:B------:R2:W-:Y:S01]  /*109e0*/  STL [R1+0x45c], R4 ;  /* 0x00045c0401007387 */ /* 0x0005e20000100800 */
[----:B0-----:R-:W-:Y:S02]  /*109f0*/  IADD3 R5, P4, R79, R3, RZ ;  /* 0x000000034f057210 */ /* 0x001fe40007f9e0ff */
[----:B-1----:R-:W-:-:S03]  /*10a00*/  LEA.HI.X.SX32 R6, R84, R2, 0x1, P6 ;  /* 0x0000000254067211 */ /* 0x002fc600030f0eff */
[----:B------:R0:W-:Y:S01]  /*10a10*/  STL [R1+0x498], R5 ;  /* 0x0004980501007387 */ /* 0x0001e20000100800 */
[----:B--2---:R-:W-:-:S03]  /*10a20*/  IADD3 R4, P6, R0, R3, RZ ;  /* 0x0000000300047210 */ /* 0x004fc60007fde0ff */
[----:B------:R1:W-:Y:S04]  /*10a30*/  STL [R1+0x464], R6 ;  /* 0x0004640601007387 */ /* 0x0003e80000100800 */
[----:B------:R2:W-:Y:S01]  /*10a40*/  STL [R1+0x4a0], R4 ;  /* 0x0004a00401007387 */ /* 0x0005e20000100800 */
[----:B0-----:R-:W-:Y:S02]  /*10a50*/  LEA.HI.X.SX32 R5, R74, R2, 0x1, P5 ;  /* 0x000000024a057211 */ /* 0x001fe400028f0eff */
[----:B-1----:R-:W-:-:S03]  /*10a60*/  IADD3 R6, P5, R85, R3, RZ ;  /* 0x0000000355067210 */ /* 0x002fc60007fbe0ff */
[----:B------:R0:W-:Y:S01]  /*10a70*/  STL [R1+0x46c], R5 ;  /* 0x00046c0501007387 */ /* 0x0001e20000100800 */
[----:B--2---:R-:W-:-:S03]  /*10a80*/  LEA.HI.X.SX32 R4, R75, R2, 0x1, P3 ;  /* 0x000000024b047211 */ /* 0x004fc600018f0eff */
        /* <DEDUP_REMOVED lines=18> */
[----:B------:R1:W-:Y:S01]  /*10bb0*/  STL [R1+0x494], R6 ;  /* 0x0004940601007387 */ /* 0x0003e20000100800 */
[----:B0-----:R-:W-:-:S03]  /*10bc0*/  LEA.HI.X.SX32 R5, R0, R2, 0x1, P6 ;  /* 0x0000000200057211 */ /* 0x001fc600030f0eff */
[----:B------:R-:W2:Y:S04]  /*10bd0*/  LDL.LU R0, [R1+0xe30] ;  /* 0x000e300001007983 */ /* 0x000ea80000300800 */
[----:B------:R0:W-:Y:S01]  /*10be0*/  STL [R1+0x4d0], R4 ;  /* 0x0004d00401007387 */ /* 0x0001e20000100800 */
[----:B-1----:R-:W-:-:S03]  /*10bf0*/  LEA.HI.X.SX32 R6, R85, R2, 0x1, P5 ;  /* 0x0000000255067211 */ /* 0x002fc600028f0eff */
[----:B------:R1:W-:Y:S01]  /*10c00*/  STL [R1+0x49c], R5 ;  /* 0x00049c0501007387 */ /* 0x0003e20000100800 */
[-C--:B0-----:R-:W-:Y:S02]  /*10c10*/  IADD3 R4, P6, R91, R3.reuse, RZ ;  /* 0x000000035b047210 */ /* 0x081fe40007fde0ff */
[----:B-1----:R-:W-:-:S03]  /*10c20*/  IADD3 R5, P5, R92, R3, RZ ;  /* 0x000000035c057210 */ /* 0x002fc60007fbe0ff */
[----:B------:R0:W-:Y:S04]  /*10c30*/  STL [R1+0x4d8], R4 ;  /* 0x0004d80401007387 */ /* 0x0001e80000100800 */
[----:B------:R1:W-:Y:S01]  /*10c40*/  STL [R1+0x4a4], R6 ;  /* 0x0004a40601007387 */ /* 0x0003e20000100800 */
[----:B0-----:R-:W-:-:S03]  /*10c50*/  LEA.HI.X.SX32 R4, R86, R2, 0x1, P3 ;  /* 0x0000000256047211 */ /* 0x001fc600018f0eff */
[----:B------:R0:W-:Y:S01]  /*10c60*/  STL [R1+0x4e0], R5 ;  /* 0x0004e00501007387 */ /* 0x0001e20000100800 */
[----:B-1----:R-:W-:-:S03]  /*10c70*/  IADD3 R6, P3, R93, R3, RZ ;  /* 0x000000035d067210 */ /* 0x002fc60007f7e0ff */
[----:B------:R1:W-:Y:S01]  /*10c80*/  STL [R1+0x4ac], R4 ;  /* 0x0004ac0401007387 */ /* 0x0003e20000100800 */
[----:B0-----:R-:W-:-:S03]  /*10c90*/  LEA.HI.X.SX32 R5, R87, R2, 0x1, P2 ;  /* 0x0000000257057211 */ /* 0x001fc600010f0eff */
[----:B------:R0:W-:Y:S01]  /*10ca0*/  STL [R1+0x4e8], R6 ;  /* 0x0004e80601007387 */ /* 0x0001e20000100800 */
[----:B-1----:R-:W-:-:S03]  /*10cb0*/  IADD3 R4, P2, R94, R3, RZ ;  /* 0x000000035e047210 */ /* 0x002fc60007f5e0ff */
[----:B------:R1:W-:Y:S04]  /*10cc0*/  STL [R1+0x4b4], R5 ;  /* 0x0004b40501007387 */ /* 0x0003e80000100800 */
[----:B------:R3:W-:Y:S01]  /*10cd0*/  STL [R1+0x4f0], R4 ;  /* 0x0004f00401007387 */ /* 0x0007e20000100800 */
[----:B0-----:R-:W-:Y:S02]  /*10ce0*/  LEA.HI.X.SX32 R6, R88, R2, 0x1, P1 ;  /* 0x0000000258067211 */ /* 0x001fe400008f0eff */
[----:B-1----:R-:W-:-:S03]  /*10cf0*/  IADD3 R5, P1, R95, R3, RZ ;  /* 0x000000035f057210 */ /* 0x002fc60007f3e0ff */
[----:B------:R0:W-:Y:S01]  /*10d00*/  STL [R1+0x4bc], R6 ;  /* 0x0004bc0601007387 */ /* 0x0001e20000100800 */
[----:B---3--:R-:W-:-:S03]  /*10d10*/  LEA.HI.X.SX32 R4, R89, R2, 0x1, P0 ;  /* 0x0000000259047211 */ /* 0x008fc600000f0eff */
[----:B------:R1:W-:Y:S04]  /*10d20*/  STL [R1+0x4f8], R5 ;  /* 0x0004f80501007387 */ /* 0x0003e80000100800 */
[----:B------:R3:W-:Y:S01]  /*10d30*/  STL [R1+0x4c4], R4 ;  /* 0x0004c40401007387 */ /* 0x0007e20000100800 */
[----:B0-----:R-:W-:Y:S02]  /*10d40*/  IADD3 R6, P0, R96, R3, RZ ;  /* 0x0000000360067210 */ /* 0x001fe40007f1e0ff */
[----:B-1----:R-:W-:-:S03]  /*10d50*/  LEA.HI.X.SX32 R5, R90, R2, 0x1, P4 ;  /* 0x000000025a057211 */ /* 0x002fc600020f0eff */
[----:B------:R0:W-:Y:S01]  /*10d60*/  STL [R1+0x500], R6 ;  /* 0x0005000601007387 */ /* 0x0001e20000100800 */
[----:B---3--:R-:W-:-:S03]  /*10d70*/  IADD3 R4, P4, R97, R3, RZ ;  /* 0x0000000361047210 */ /* 0x008fc60007f9e0ff */
        /* <DEDUP_REMOVED lines=24> */
[----:B------:R1:W-:Y:S01]  /*10f00*/  STL [R1+0x4fc], R5 ;  /* 0x0004fc0501007387 */ /* 0x0003e20000100800 */
[----:B------:R-:W-:-:S03]  /*10f10*/  IMAD R105, R105, UR5, RZ ;  /* 0x0000000569697c24 */ /* 0x000fc6000f8e02ff */
[----:B------:R3:W-:Y:S01]  /*10f20*/  STL [R1+0x538], R4 ;  /* 0x0005380401007387 */ /* 0x0007e20000100800 */
[----:B0-----:R-:W-:Y:S01]  /*10f30*/  LEA.HI.X.SX32 R6, R97, R2, 0x1, P4 ;  /* 0x0000000261067211 */ /* 0x001fe200020f0eff */
[----:B------:R-:W-:Y:S01]  /*10f40*/  IMAD R106, R106, UR5, RZ ;  /* 0x000000056a6a7c24 */ /* 0x000fe2000f8e02ff */
[----:B-1----:R-:W-:-:S03]  /*10f50*/  IADD3 R5, P4, R104, R3, RZ ;  /* 0x0000000368057210 */ /* 0x002fc60007f9e0ff */
[----:B------:R0:W-:Y:S01]  /*10f60*/  STL [R1+0x504], R6 ;  /* 0x0005040601007387 */ /* 0x0001e20000100800 */
[----:B---3--:R-:W-:-:S03]  /*10f70*/  LEA.HI.X.SX32 R4, R98, R2, 0x1, P6 ;  /* 0x0000000262047211 */ /* 0x008fc600030f0eff */
[----:B------:R1:W-:Y:S01]  /*10f80*/  STL [R1+0x540], R5 ;  /* 0x0005400501007387 */ /* 0x0003e20000100800 */
[----:B------:R-:W-:-:S03]  /*10f90*/  IMAD R107, R107, UR5, RZ ;  /* 0x000000056b6b7c24 */ /* 0x000fc6000f8e02ff */
        /* <DEDUP_REMOVED lines=736> */
[-C--:B0-----:R-:W-:Y:S01]  /*13da0*/  IADD3 R6, P6, R80, R3.reuse, RZ ;  /* 0x0000000350067210 */ /* 0x081fe20007fde0ff */
[----:B------:R-:W0:Y:S01]  /*13db0*/  S2R R79, SR_TID.X ;  /* 0x00000000004f7919 */ /* 0x000e220000002100 */
[----:B-1----:R-:W-:Y:S02]  /*13dc0*/  LEA.HI.X.SX32 R5, R247, R2, 0x1, P5 ;  /* 0x00000002f7057211 */ /* 0x002fe400028f0eff */
[----:B---3--:R-:W-:Y:S01]  /*13dd0*/  IADD3 R4, P5, R82, R3, RZ ;  /* 0x0000000352047210 */ /* 0x008fe20007fbe0ff */
[----:B------:R1:W-:Y:S01]  /*13de0*/  STL [R1+0xdec], R6 ;  /* 0x000dec0601007387 */ /* 0x0003e20000100800 */
[----:B------:R-:W-:-:S03]  /*13df0*/  IMAD R83, R83, UR5, RZ ;  /* 0x0000000553537c24 */ /* 0x000fc6000f8e02ff */
[----:B------:R3:W-:Y:S01]  /*13e00*/  STL [R1+0xdc4], R5 ;  /* 0x000dc40501007387 */ /* 0x0007e20000100800 */
[----:B------:R-:W-:-:S03]  /*13e10*/  IMAD R125, R125, UR5, RZ ;  /* 0x000000057d7d7c24 */ /* 0x000fc6000f8e02ff */
[----:B------:R4:W-:Y:S01]  /*13e20*/  STL [R1+0xdf8], R4 ;  /* 0x000df80401007387 */ /* 0x0009e20000100800 */
[----:B-1----:R-:W-:Y:S02]  /*13e30*/  LEA.HI.X.SX32 R6, R248, R2, 0x1, P3 ;  /* 0x00000002f8067211 */ /* 0x002fe400018f0eff */
[----:B---3--:R-:W-:-:S03]  /*13e40*/  IADD3 R5, P3, R81, R3, RZ ;  /* 0x0000000351057210 */ /* 0x008fc60007f7e0ff */
[----:B------:R1:W-:Y:S01]  /*13e50*/  STL [R1+0xdcc], R6 ;  /* 0x000dcc0601007387 */ /* 0x0003e20000100800 */
[----:B----4-:R-:W-:-:S03]  /*13e60*/  LEA.HI.X.SX32 R4, R249, R2, 0x1, P2 ;  /* 0x00000002f9047211 */ /* 0x010fc600010f0eff */
[----:B------:R3:W-:Y:S04]  /*13e70*/  STL [R1+0xdf0], R5 ;  /* 0x000df00501007387 */ /* 0x0007e80000100800 */
[----:B------:R4:W-:Y:S01]  /*13e80*/  STL [R1+0xdd4], R4 ;  /* 0x000dd40401007387 */ /* 0x0009e20000100800 */
[----:B-1----:R-:W-:Y:S02]  /*13e90*/  IADD3 R6, P2, R83, R3, RZ ;  /* 0x0000000353067210 */ /* 0x002fe40007f5e0ff */
[----:B---3--:R-:W-:-:S03]  /*13ea0*/  LEA.HI.X.SX32 R5, R250, R2, 0x1, P1 ;  /* 0x00000002fa057211 */ /* 0x008fc600008f0eff */
[----:B------:R-:W-:Y:S01]  /*13eb0*/  STL [R1+0xdf4], R6 ;  /* 0x000df40601007387 */ /* 0x000fe20000100800 */
[----:B----4-:R-:W-:Y:S02]  /*13ec0*/  IADD3 R4, P1, R125, R3, RZ ;  /* 0x000000037d047210 */ /* 0x010fe40007f3e0ff */
[-C--:B------:R-:W-:Y:S01]  /*13ed0*/  LEA.HI.X.SX32 R3, R251, R2.reuse, 0x1, P0 ;  /* 0x00000002fb037211 */ /* 0x080fe200000f0eff */
[----:B------:R-:W-:Y:S04]  /*13ee0*/  STL [R1+0xddc], R5 ;  /* 0x000ddc0501007387 */ /* 0x000fe80000100800 */
[----:B------:R1:W-:Y:S04]  /*13ef0*/  STL [R1+0x9f8], R4 ;  /* 0x0009f80401007387 */ /* 0x0003e80000100800 */
[----:B------:R3:W-:Y:S01]  /*13f00*/  STL [R1+0x9e4], R3 ;  /* 0x0009e40301007387 */ /* 0x0007e20000100800 */
[----:B-1----:R-:W-:-:S02]  /*13f10*/  LEA.HI.X.SX32 R4, R252, R2, 0x1, P4 ;  /* 0x00000002fc047211 */ /* 0x002fc400020f0eff */
[----:B---3--:R-:W-:-:S03]  /*13f20*/  LEA.HI.X.SX32 R3, R80, R2, 0x1, P6 ;  /* 0x0000000250037211 */ /* 0x008fc600030f0eff */
[----:B------:R1:W-:Y:S01]  /*13f30*/  STL [R1+0x9e8], R4 ;  /* 0x0009e80401007387 */ /* 0x0003e20000100800 */
[----:B------:R-:W-:-:S03]  /*13f40*/  LEA.HI.X.SX32 R5, R82, R2, 0x1, P5 ;  /* 0x0000000252057211 */ /* 0x000fc600028f0eff */
[----:B------:R3:W-:Y:S01]  /*13f50*/  STL [R1+0x9ec], R3 ;  /* 0x0009ec0301007387 */ /* 0x0007e20000100800 */
[----:B--2---:R-:W-:Y:S02]  /*13f60*/  IADD3 R17, P0, R0, UR6, RZ ;  /* 0x0000000600117c10 */ /* 0x004fe4000ff1e0ff */
[-C--:B-1----:R-:W-:Y:S01]  /*13f70*/  LEA.HI.X.SX32 R4, R81, R2.reuse, 0x1, P3 ;  /* 0x0000000251047211 */ /* 0x082fe200018f0eff */
[----:B------:R-:W-:Y:S01]  /*13f80*/  STL [R1+0x9fc], R5 ;  /* 0x0009fc0501007387 */ /* 0x000fe20000100800 */
[----:B---3--:R-:W-:-:S03]  /*13f90*/  LEA.HI.X.SX32 R3, R83, R2, 0x1, P2 ;  /* 0x0000000253037211 */ /* 0x008fc600010f0eff */
[----:B------:R-:W-:Y:S01]  /*13fa0*/  STL [R1+0x9f0], R4 ;  /* 0x0009f00401007387 */ /* 0x000fe20000100800 */
[----:B------:R-:W-:-:S03]  /*13fb0*/  LEA.HI.X.SX32 R2, R125, R2, 0x1, P1 ;  /* 0x000000027d027211 */ /* 0x000fc600008f0eff */
[----:B------:R0:W-:Y:S01]  /*13fc0*/  STL [R1+0x9f4], R3 ;  /* 0x0009f40301007387 */ /* 0x0001e20000100800 */
[----:B------:R-:W-:-:S03]  /*13fd0*/  LEA.HI.X.SX32 R16, R0, UR7, 0x1, P0 ;  /* 0x0000000700107c11 */ /* 0x000fc600080f0eff */
[----:B------:R1:W5:Y:S01]  /*13fe0*/  LDL.LU R0, [R1+0xe2c] ;  /* 0x000e2c0001007983 */ /* 0x0003620000300800 */
[----:B0-----:R-:W-:-:S03]  /*13ff0*/  IMAD.SHL.U32 R3, R79, 0x10, RZ ;  /* 0x000000104f037824 */ /* 0x001fc600078e00ff */
[----:B------:R0:W-:Y:S04]  /*14000*/  STL [R1+0x5e8], R2 ;  /* 0x0005e80201007387 */ /* 0x0001e80000100800 */
[----:B------:R2:W-:Y:S04]  /*14010*/  STL [R1+0xe24], R3 ;  /* 0x000e240301007387 */ /* 0x0005e80000100800 */
[----:B------:R-:W-:Y:S01]  /*14020*/  STL [R1+0x200], RZ ;  /* 0x000200ff01007387 */ /* 0x000fe20000100800 */
[----:B0-----:R-:W0:Y:S03]  /*14030*/  LDC R2, c[0x0][0x238] ;  /* 0x00008e00ff027b82 */ /* 0x001e260000000800 */
[----:B------:R-:W-:Y:S04]  /*14040*/  STL [R1], RZ ;  /* 0x000000ff01007387 */ /* 0x000fe80000100800 */
[----:B------:R-:W-:Y:S04]  /*14050*/  STL [R1+0x4], RZ ;  /* 0x000004ff01007387 */ /* 0x000fe80000100800 */
        /* <DEDUP_REMOVED lines=125> */
[----:B------:R-:W-:Y:S01]  /*14830*/  STL [R1+0x1fc], RZ ;  /* 0x0001fcff01007387 */ /* 0x000fe20000100800 */
[----:B------:R-:W-:Y:S01]  /*14840*/  UIADD3 UR6, UR8, 0x8000, URZ ;  /* 0x0000800008067890 */ /* 0x000fe2000fffe03f */
[----:B------:R-:W-:-:S02]  /*14850*/  LOP3.LUT R209, R79, 0x7f, RZ, 0xc0, !PT ;  /* 0x0000007f4fd17812 */ /* 0x000fc400078ec0ff */
[----:B------:R-:W-:Y:S02]  /*14860*/  CS2R R24, SRZ ;  /* 0x0000000000187805 */ /* 0x000fe4000001ff00 */
[----:B------:R-:W-:Y:S02]  /*14870*/  CS2R R26, SRZ ;  /* 0x00000000001a7805 */ /* 0x000fe4000001ff00 */
[----:B------:R-:W-:Y:S02]  /*14880*/  CS2R R28, SRZ ;  /* 0x00000000001c7805 */ /* 0x000fe4000001ff00 */
[----:B------:R-:W-:Y:S02]  /*14890*/  CS2R R30, SRZ ;  /* 0x00000000001e7805 */ /* 0x000fe4000001ff00 */
[----:B------:R-:W-:Y:S02]  /*148a0*/  CS2R R32, SRZ ;  /* 0x0000000000207805 */ /* 0x000fe4000001ff00 */
[----:B------:R-:W-:-:S02]  /*148b0*/  CS2R R34, SRZ ;  /* 0x0000000000227805 */ /* 0x000fc4000001ff00 */
        /* <DEDUP_REMOVED lines=31> */
[----:B------:R-:W-:Y:S01]  /*14ab0*/  CS2R R98, SRZ ;  /* 0x0000000000627805 */ /* 0x000fe2000001ff00 */
[----:B------:R-:W-:Y:S01]  /*14ac0*/  USHF.R.U32.HI UR14, URZ, 0x4, UR8 ;  /* 0x000000043f0e7899 */ /* 0x000fe20008011608 */
[----:B------:R-:W-:Y:S01]  /*14ad0*/  UMOV UR4, URZ ;  /* 0x0000003f00047c82 */ /* 0x000fe20008000000 */
[----:B------:R-:W-:Y:S01]  /*14ae0*/  UMOV UR5, URZ ;  /* 0x0000003f00057c82 */ /* 0x000fe20008000000 */
[----:B------:R-:W-:Y:S02]  /*14af0*/  USHF.L.U32 UR9, UR9, 0x7, URZ ;  /* 0x0000000709097899 */ /* 0x000fe4000800063f */
[----:B------:R-:W-:Y:S01]  /*14b00*/  USHF.R.U32.HI UR6, URZ, 0x4, UR6 ;  /* 0x000000043f067899 */ /* 0x000fe20008011606 */
[----:B------:R-:W3:Y:S01]  /*14b10*/  LDC R210, c[0x0][0x230] ;  /* 0x00008c00ffd27b82 */ /* 0x000ee20000000800 */
[----:B--2---:R-:W-:Y:S01]  /*14b20*/  LOP3.LUT R3, R3, 0x70, RZ, 0xc0, !PT ;  /* 0x0000007003037812 */ /* 0x004fe200078ec0ff */
[C---:B0-----:R-:W-:Y:S01]  /*14b30*/  IMAD R4, R2.reuse, 0x7f, RZ ;  /* 0x0000007f02047824 */ /* 0x041fe200078e02ff */
[----:B------:R-:W-:Y:S01]  /*14b40*/  USGXT.U32 UR14, UR14, 0xe ;  /* 0x0000000e0e0e789a */ /* 0x000fe20008000000 */
[C---:B------:R-:W-:Y:S01]  /*14b50*/  IMAD R5, R2.reuse, 0x7e, RZ ;  /* 0x0000007e02057824 */ /* 0x040fe200078e02ff */
[----:B------:R-:W-:Y:S01]  /*14b60*/  USGXT.U32 UR12, UR6, 0xe ;  /* 0x0000000e060c789a */ /* 0x000fe20008000000 */
[----:B------:R-:W-:Y:S01]  /*14b70*/  IMAD R3, R209, 0x80, R3 ;  /* 0x00000080d1037824 */ /* 0x000fe200078e0203 */
[----:B------:R-:W-:Y:S01]  /*14b80*/  UIADD3 UR6, UP1, UR14, 0x2, URZ ;  /* 0x000000020e067890 */ /* 0x000fe2000ff3e03f */
[C---:B------:R-:W-:Y:S01]  /*14b90*/  IMAD R6, R2.reuse, 0x7d, RZ ;  /* 0x0000007d02067824 */ /* 0x040fe200078e02ff */
[-C--:B------:R-:W-:Y:S01]  /*14ba0*/  IADD3 R209, P4, R5, R17.reuse, RZ ;  /* 0x0000001105d17210 */ /* 0x080fe20007f9e0ff */
[C---:B------:R-:W-:Y:S01]  /*14bb0*/  IMAD R7, R2.reuse, 0x7c, RZ ;  /* 0x0000007c02077824 */ /* 0x040fe200078e02ff */
[----:B------:R-:W-:Y:S01]  /*14bc0*/  STL [R1+0xe00], R3 ;  /* 0x000e000301007387 */ /* 0x000fe20000100800 */
[C---:B------:R-:W-:Y:S01]  /*14bd0*/  IMAD R8, R2.reuse, 0x7b, RZ ;  /* 0x0000007b02087824 */ /* 0x040fe200078e02ff */
[----:B------:R-:W-:Y:S01]  /*14be0*/  UIADD3 UR10, UP0, UR12, 0x2, URZ ;  /* 0x000000020c0a7890 */ /* 0x000fe2000ff1e03f */
[C---:B------:R-:W-:Y:S01]  /*14bf0*/  IMAD R9, R2.reuse, 0x7a, RZ ;  /* 0x0000007a02097824 */ /* 0x040fe200078e02ff */
[-C--:B------:R-:W-:Y:S01]  /*14c00*/  IADD3 R211, P6, R7, R17.reuse, RZ ;  /* 0x0000001107d37210 */ /* 0x080fe20007fde0ff */
[C---:B------:R-:W-:Y:S01]  /*14c10*/  IMAD R10, R2.reuse, 0x79, RZ ;  /* 0x00000079020a7824 */ /* 0x040fe200078e02ff */
[----:B------:R-:W-:Y:S01]  /*14c20*/  UIADD3.X UR7, UR5, 0x40000040, URZ, UP1, !UPT ;  /* 0x4000004005077890 */ /* 0x000fe20008ffe43f */
[C---:B------:R-:W-:Y:S01]  /*14c30*/  IMAD R11, R2.reuse, 0x78, RZ ;  /* 0x00000078020b7824 */ /* 0x040fe200078e02ff */
[----:B------:R-:W-:Y:S01]  /*14c40*/  UIADD3.X UR5, UR4, 0x40000040, URZ, UP0, !UPT ;  /* 0x4000004004057890 */ /* 0x000fe200087fe43f */
[C---:B------:R-:W-:Y:S01]  /*14c50*/  IMAD R12, R2.reuse, 0x77, RZ ;  /* 0x00000077020c7824 */ /* 0x040fe200078e02ff */
[----:B------:R-:W-:Y:S01]  /*14c60*/  USHF.R.S32.HI UR11, URZ, 0x1f, UR9 ;  /* 0x0000001f3f0b7899 */ /* 0x000fe20008011409 */
[----:B------:R-:W-:Y:S01]  /*14c70*/  IMAD R13, R2, 0x76, RZ ;  /* 0x00000076020d7824 */ /* 0x000fe200078e02ff */
[----:B------:R-:W-:Y:S01]  /*14c80*/  UMOV UR4, UR10 ;  /* 0x0000000a00047c82 */ /* 0x000fe20008000000 */
[----:B---3--:R-:W-:Y:S01]  /*14c90*/  VIADD R210, R210, 0x7f ;  /* 0x0000007fd2d27836 */ /* 0x008fe20000000000 */
[----:B------:R-:W-:Y:S01]  /*14ca0*/  UIADD3.64 UR26, UR6, 0x2, URZ ;  /* 0x00000002061a7897 */ /* 0x000fe2000fffe03f */
[C---:B------:R-:W-:Y:S01]  /*14cb0*/  IMAD R14, R2.reuse, 0x75, RZ ;  /* 0x00000075020e7824 */ /* 0x040fe200078e02ff */
[----:B------:R-:W-:Y:S01]  /*14cc0*/  UIADD3.64 UR22, UR6, 0x4, URZ ;  /* 0x0000000406167897 */ /* 0x000fe2000fffe03f */
[C---:B------:R-:W-:Y:S01]  /*14cd0*/  IMAD R15, R2.reuse, 0x74, RZ ;  /* 0x00000074020f7824 */ /* 0x040fe200078e02ff */
[----:B------:R-:W-:Y:S01]  /*14ce0*/  SHF.R.S32.HI R202, RZ, 0x1f, R210 ;  /* 0x0000001fffca7819 */ /* 0x000fe200000114d2 */
[C---:B------:R-:W-:Y:S01]  /*14cf0*/  IMAD R18, R2.reuse, 0x73, RZ ;  /* 0x0000007302127824 */ /* 0x040fe200078e02ff */
[----:B------:R-:W-:Y:S01]  /*14d00*/  UIADD3.64 UR24, UR4, 0x2, URZ ;  /* 0x0000000204187897 */ /* 0x000fe2000fffe03f */
[----:B------:R-:W-:Y:S01]  /*14d10*/  IMAD R19, R2, 0x72, RZ ;  /* 0x0000007202137824 */ /* 0x000fe200078e02ff */
[----:B------:R-:W-:Y:S01]  /*14d20*/  LEA.HI R210, R202, R210, RZ, 0x7 ;  /* 0x000000d2cad27211 */ /* 0x000fe200078f38ff */
[C---:B------:R-:W-:Y:S01]  /*14d30*/  IMAD R20, R2.reuse, 0x71, RZ ;  /* 0x0000007102147824 */ /* 0x040fe200078e02ff */
[----:B------:R-:W-:Y:S01]  /*14d40*/  UIADD3.64 UR20, UR4, 0x4, URZ ;  /* 0x0000000404147897 */ /* 0x000fe2000fffe03f */
[C---:B------:R-:W-:Y:S01]  /*14d50*/  IMAD R21, R2.reuse, 0x70, RZ ;  /* 0x0000007002157824 */ /* 0x040fe200078e02ff */
[----:B------:R-:W-:Y:S01]  /*14d60*/  SHF.R.S32.HI R210, RZ, 0x7, R210 ;  /* 0x00000007ffd27819 */ /* 0x000fe200000114d2 */
[----:B------:R-:W-:Y:S01]  /*14d70*/  IMAD R22, R2, 0x6f, RZ ;  /* 0x0000006f02167824 */ /* 0x000fe200078e02ff */
[-C--:B------:R-:W-:Y:S01]  /*14d80*/  IADD3 R210, P3, R4, R17.reuse, RZ ;  /* 0x0000001104d27210 */ /* 0x080fe20007f7e0ff */
[C---:B------:R-:W-:Y:S01]  /*14d90*/  IMAD R23, R2.reuse, 0x6e, RZ ;  /* 0x0000006e02177824 */ /* 0x040fe200078e02ff */
[----:B------:R-:W-:Y:S01]  /*14da0*/  UIADD3.64 UR28, UR4, 0x1fe, URZ ;  /* 0x000001fe041c7897 */ /* 0x000fe2000fffe03f */
[C---:B------:R-:W-:Y:S01]  /*14db0*/  IMAD R100, R2.reuse, 0x6d, RZ ;  /* 0x0000006d02647824 */ /* 0x040fe200078e02ff */
[----:B------:R-:W-:Y:S01]  /*14dc0*/  UIADD3.64 UR32, UR4, 0x200, URZ ;  /* 0x0000020004207897 */ /* 0x000fe2000fffe03f */
[----:B------:R0:W-:Y:S01]  /*14dd0*/  STL [R1+0x5f0], R210 ;  /* 0x0005f0d201007387 */ /* 0x0001e20000100800 */
[C---:B------:R-:W-:Y:S01]  /*14de0*/  IMAD R101, R2.reuse, 0x6c, RZ ;  /* 0x0000006c02657824 */ /* 0x040fe200078e02ff */
[----:B------:R-:W-:Y:S01]  /*14df0*/  UIADD3.64 UR36, UR4, 0x202, URZ ;  /* 0x0000020204247897 */ /* 0x000fe2000fffe03f */
[C---:B------:R-:W-:Y:S01]  /*14e00*/  IMAD R102, R2.reuse, 0x6b, RZ ;  /* 0x0000006b02667824 */ /* 0x040fe200078e02ff */
[----:B------:R2:W-:Y:S01]  /*14e10*/  STL [R1+0x5f8], R209 ;  /* 0x0005f8d101007387 */ /* 0x0005e20000100800 */
[C---:B------:R-:W-:Y:S01]  /*14e20*/  IMAD R103, R2.reuse, 0x6a, RZ ;  /* 0x0000006a02677824 */ /* 0x040fe200078e02ff */
[----:B------:R-:W-:Y:S01]  /*14e30*/  UIADD3.64 UR40, UR4, 0x204, URZ ;  /* 0x0000020404287897 */ /* 0x000fe2000fffe03f */
[C---:B------:R-:W-:Y:S01]  /*14e40*/  IMAD R104, R2.reuse, 0x69, RZ ;  /* 0x0000006902687824 */ /* 0x040fe200078e02ff */
[----:B------:R-:W-:Y:S01]  /*14e50*/  UMOV UR15, 0x40000040 ;  /* 0x40000040000f7882 */ /* 0x000fe20000000000 */
[----:B------:R-:W-:Y:S01]  /*14e60*/  IMAD R105, R2, 0x68, RZ ;  /* 0x0000006802697824 */ /* 0x000fe200078e02ff */
[----:B0-----:R-:W-:Y:S01]  /*14e70*/  IADD3 R210, P5, R6, R17, RZ ;  /* 0x0000001106d27210 */ /* 0x001fe20007fbe0ff */
[----:B------:R-:W-:-:S02]  /*14e80*/  IMAD R106, R2, 0x67, RZ ;  /* 0x00000067026a7824 */ /* 0x000fc400078e02ff */
[----:B------:R-:W-:Y:S01]  /*14e90*/  IMAD R107, R2, 0x66, RZ ;  /* 0x00000066026b7824 */ /* 0x000fe200078e02ff */
[-C--:B--2---:R-:W-:Y:S01]  /*14ea0*/  IADD3 R209, P0, R8, R17.reuse, RZ ;  /* 0x0000001108d17210 */ /* 0x084fe20007f1e0ff */
[----:B------:R0:W-:Y:S01]  /*14eb0*/  STL [R1+0x600], R210 ;  /* 0x000600d201007387 */ /* 0x0001e20000100800 */
[C---:B------:R-:W-:Y:S02]  /*14ec0*/  IMAD R108, R2.reuse, 0x65, RZ ;  /* 0x00000065026c7824 */ /* 0x040fe400078e02ff */
[C---:B------:R-:W-:Y:S01]  /*14ed0*/  IMAD R109, R2.reuse, 0x64, RZ ;  /* 0x00000064026d7824 */ /* 0x040fe200078e02ff */
[----:B------:R2:W-:Y:S01]  /*14ee0*/  STL [R1+0x608], R211 ;  /* 0x000608d301007387 */ /* 0x0005e20000100800 */
[C---:B------:R-:W-:Y:S02]  /*14ef0*/  IMAD R110, R2.reuse, 0x63, RZ ;  /* 0x00000063026e7824 */ /* 0x040fe400078e02ff */
[C---:B------:R-:W-:Y:S01]  /*14f00*/  IMAD R111, R2.reuse, 0x62, RZ ;  /* 0x00000062026f7824 */ /* 0x040fe200078e02ff */
[----:B------:R3:W-:Y:S01]  /*14f10*/  STL [R1+0x610], R209 ;  /* 0x000610d101007387 */ /* 0x0007e20000100800 */
[C---:B------:R-:W-:Y:S01]  /*14f20*/  IMAD R112, R2.reuse, 0x61, RZ ;  /* 0x0000006102707824 */ /* 0x040fe200078e02ff */
[----:B0-----:R-:W-:Y:S01]  /*14f30*/  IADD3 R210, P1, R9, R17, RZ ;  /* 0x0000001109d27210 */ /* 0x001fe20007f3e0ff */
[----:B------:R-:W-:-:S02]  /*14f40*/  IMAD R113, R2, 0x60, RZ ;  /* 0x0000006002717824 */ /* 0x000fc400078e02ff */
[----:B------:R-:W-:Y:S01]  /*14f50*/  IMAD R114, R2, 0x5f, RZ ;  /* 0x0000005f02727824 */ /* 0x000fe200078e02ff */
[-C--:B--2---:R-:W-:Y:S01]  /*14f60*/  IADD3 R211, P2, R10, R17.reuse, RZ ;  /* 0x000000110ad37210 */ /* 0x084fe20007f5e0ff */
[----:B------:R0:W-:Y:S01]  /*14f70*/  STL [R1+0x618], R210 ;  /* 0x000618d201007387 */ /* 0x0001e20000100800 */
[----:B------:R-:W-:Y:S01]  /*14f80*/  IMAD R115, R2, 0x5e, RZ ;  /* 0x0000005e02737824 */ /* 0x000fe200078e02ff */
[-C--:B---3--:R-:W-:Y:S02]  /*14f90*/  LEA.HI.X.SX32 R209, R4, R16.reuse, 0x1, P3 ;  /* 0x0000001004d17211 */ /* 0x088fe400018f0eff */
[----:B------:R-:W-:Y:S01]  /*14fa0*/  STL [R1+0x620], R211 ;  /* 0x000620d301007387 */ /* 0x000fe20000100800 */
[-C--:B------:R-:W-:Y:S01]  /*14fb0*/  LEA.HI.X.SX32 R4, R5, R16.reuse, 0x1, P4 ;  /* 0x0000001005047211 */ /* 0x080fe200020f0eff */
[----:B------:R-:W-:Y:S01]  /*14fc0*/  IMAD R116, R2, 0x5d, RZ ;  /* 0x0000005d02747824 */ /* 0x000fe200078e02ff */
[-C--:B------:R-:W-:Y:S01]  /*14fd0*/  LEA.HI.X.SX32 R5, R6, R16.reuse, 0x1, P5 ;  /* 0x0000001006057211 */ /* 0x080fe200028f0eff */
[----:B------:R2:W-:Y:S01]  /*14fe0*/  STL [R1+0x5ec], R209 ;  /* 0x0005ecd101007387 */ /* 0x0005e20000100800 */
[----:B------:R-:W-:Y:S01]  /*14ff0*/  LEA.HI.X.SX32 R6, R7, R16, 0x1, P6 ;  /* 0x0000001007067211 */ /* 0x000fe200030f0eff */
[C---:B------:R-:W-:Y:S01]  /*15000*/  IMAD R117, R2.reuse, 0x5c, RZ ;  /* 0x0000005c02757824 */ /* 0x040fe200078e02ff */
[----:B0-----:R-:W-:Y:S01]  /*15010*/  IADD3 R210, P3, R11, R17, RZ ;  /* 0x000000110bd27210 */ /* 0x001fe20007f7e0ff */
[----:B------:R-:W-:-:S02]  /*15020*/  IMAD R118, R2, 0x5b, RZ ;  /* 0x0000005b02767824 */ /* 0x000fc400078e02ff */
[C---:B------:R-:W-:Y:S02]  /*15030*/  IMAD R119, R2.reuse, 0x5a, RZ ;  /* 0x0000005a02777824 */ /* 0x040fe400078e02ff */
[----:B------:R-:W-:Y:S01]  /*15040*/  STL [R1+0x628], R210 ;  /* 0x000628d201007387 */ /* 0x000fe20000100800 */
[----:B------:R-:W-:Y:S01]  /*15050*/  IMAD R120, R2, 0x59, RZ ;  /* 0x0000005902787824 */ /* 0x000fe200078e02ff */
[----:B--2---:R-:W-:Y:S01]  /*15060*/  IADD3 R209, P4, R12, R17, RZ ;  /* 0x000000110cd17210 */ /* 0x004fe20007f9e0ff */
[C---:B------:R-:W-:Y:S01]  /*15070*/  IMAD R121, R2.reuse, 0x58, RZ ;  /* 0x0000005802797824 */ /* 0x040fe200078e02ff */
[----:B------:R0:W-:Y:S01]  /*15080*/  STL [R1+0x5f4], R4 ;  /* 0x0005f40401007387 */ /* 0x0001e20000100800 */
[C---:B------:R-:W-:Y:S02]  /*15090*/  IMAD R122, R2.reuse, 0x57, RZ ;  /* 0x00000057027a7824 */ /* 0x040fe400078e02ff */
[C---:B------:R-:W-:Y:S01]  /*150a0*/  IMAD R123, R2.reuse, 0x56, RZ ;  /* 0x00000056027b7824 */ /* 0x040fe200078e02ff */
[----:B------:R-:W-:Y:S01]  /*150b0*/  STL [R1+0x630], R209 ;  /* 0x000630d101007387 */ /* 0x000fe20000100800 */
[----:B------:R-:W-:-:S02]  /*150c0*/  IMAD R124, R2, 0x55, RZ ;  /* 0x00000055027c7824 */ /* 0x000fc400078e02ff */
[C---:B------:R-:W-:Y:S01]  /*150d0*/  IMAD R125, R2.reuse, 0x54, RZ ;  /* 0x00000054027d7824 */ /* 0x040fe200078e02ff */
[----:B------:R2:W-:Y:S01]  /*150e0*/  STL [R1+0x5fc], R5 ;  /* 0x0005fc0501007387 */ /* 0x0005e20000100800 */
[C---:B------:R-:W-:Y:S01]  /*150f0*/  IMAD R126, R2.reuse, 0x53, RZ ;  /* 0x00000053027e7824 */ /* 0x040fe200078e02ff */
[-C--:B0-----:R-:W-:Y:S01]  /*15100*/  IADD3 R4, P5, R13, R17.reuse, RZ ;  /* 0x000000110d047210 */ /* 0x081fe20007fbe0ff */
[C---:B------:R-:W-:Y:S02]  /*15110*/  IMAD R127, R2.reuse, 0x52, RZ ;  /* 0x00000052027f7824 */ /* 0x040fe400078e02ff */
[C---:B------:R-:W-:Y:S02]  /*15120*/  IMAD R128, R2.reuse, 0x51, RZ ;  /* 0x0000005102807824 */ /* 0x040fe400078e02ff */
[----:B------:R0:W-:Y:S01]  /*15130*/  STL [R1+0x638], R4 ;  /* 0x0006380401007387 */ /* 0x0001e20000100800 */
[----:B------:R-:W-:Y:S01]  /*15140*/  IMAD R129, R2, 0x50, RZ ;  /* 0x0000005002817824 */ /* 0x000fe200078e02ff */
[----:B--2---:R-:W-:-:S02]  /*15150*/  IADD3 R5, P6, R14, R17, RZ ;  /* 0x000000110e057210 */ /* 0x004fc40007fde0ff */
[----:B------:R2:W-:Y:S01]  /*15160*/  STL [R1+0x604], R6 ;  /* 0x0006040601007387 */ /* 0x0005e20000100800 */
[C---:B------:R-:W-:Y:S02]  /*15170*/  IMAD R130, R2.reuse, 0x4f, RZ ;  /* 0x0000004f02827824 */ /* 0x040fe400078e02ff */
[C---:B------:R-:W-:Y:S01]  /*15180*/  IMAD R131, R2.reuse, 0x4e, RZ ;  /* 0x0000004e02837824 */ /* 0x040fe200078e02ff */
[----:B------:R3:W-:Y:S01]  /*15190*/  STL [R1+0x640], R5 ;  /* 0x0006400501007387 */ /* 0x0007e20000100800 */
[----:B------:R-:W-:Y:S01]  /*151a0*/  IMAD R132, R2, 0x4d, RZ ;  /* 0x0000004d02847824 */ /* 0x000fe200078e02ff */
[-C--:B0-----:R-:W-:Y:S01]  /*151b0*/  LEA.HI.X.SX32 R4, R8, R16.reuse, 0x1, P0 ;  /* 0x0000001008047211 */ /* 0x081fe200000f0eff */
[C---:B------:R-:W-:Y:S02]  /*151c0*/  IMAD R133, R2.reuse, 0x4c, RZ ;  /* 0x0000004c02857824 */ /* 0x040fe400078e02ff */
[C---:B------:R-:W-:Y:S01]  /*151d0*/  IMAD R134, R2.reuse, 0x4b, RZ ;  /* 0x0000004b02867824 */ /* 0x040fe200078e02ff */
[----:B--2---:R-:W-:Y:S01]  /*151e0*/  IADD3 R6, P0, R15, R17, RZ ;  /* 0x000000110f067210 */ /* 0x004fe20007f1e0ff */
[----:B------:R0:W-:Y:S01]  /*151f0*/  STL [R1+0x60c], R4 ;  /* 0x00060c0401007387 */ /* 0x0001e20000100800 */
[----:B------:R-:W-:Y:S01]  /*15200*/  IMAD R135, R2, 0x4a, RZ ;  /* 0x0000004a02877824 */ /* 0x000fe200078e02ff */
[----:B---3--:R-:W-:-:S02]  /*15210*/  LEA.HI.X.SX32 R5, R9, R16, 0x1, P1 ;  /* 0x0000001009057211 */ /* 0x008fc400008f0eff */
[----:B------:R2:W-:Y:S01]  /*15220*/  STL [R1+0x648], R6 ;  /* 0x0006480601007387 */ /* 0x0005e20000100800 */
[C---:B------:R-:W-:Y:S02]  /*15230*/  IMAD R136, R2.reuse, 0x49, RZ ;  /* 0x0000004902887824 */ /* 0x040fe400078e02ff */
[C---:B------:R-:W-:Y:S01]  /*15240*/  IMAD R137, R2.reuse, 0x48, RZ ;  /* 0x0000004802897824 */ /* 0x040fe200078e02ff */
[----:B------:R3:W-:Y:S01]  /*15250*/  STL [R1+0x614], R5 ;  /* 0x0006140501007387 */ /* 0x0007e20000100800 */
[----:B------:R-:W-:Y:S01]  /*15260*/  IMAD R138, R2, 0x47, RZ ;  /* 0x00000047028a7824 */ /* 0x000fe200078e02ff */
[-C--:B0-----:R-:W-:Y:S01]  /*15270*/  IADD3 R4, P1, R18, R17.reuse, RZ ;  /* 0x0000001112047210 */ /* 0x081fe20007f3e0ff */
[C---:B------:R-:W-:Y:S02]  /*15280*/  IMAD R139, R2.reuse, 0x46, RZ ;  /* 0x00000046028b7824 */ /* 0x040fe400078e02ff */
[----:B------:R-:W-:Y:S01]  /*15290*/  IMAD R140, R2, 0x45, RZ ;  /* 0x00000045028c7824 */ /* 0x000fe200078e02ff */
[----:B--2---:R-:W-:Y:S01]  /*152a0*/  LEA.HI.X.SX32 R6, R10, R16, 0x1, P2 ;  /* 0x000000100a067211 */ /* 0x004fe200010f0eff */
[----:B------:R0:W-:Y:S01]  /*152b0*/  STL [R1+0x650], R4 ;  /* 0x0006500401007387 */ /* 0x0001e20000100800 */
[----:B------:R-:W-:Y:S01]  /*152c0*/  IMAD R141, R2, 0x44, RZ ;  /* 0x00000044028d7824 */ /* 0x000fe200078e02ff */
[----:B---3--:R-:W-:-:S02]  /*152d0*/  IADD3 R5, P2, R19, R17, RZ ;  /* 0x0000001113057210 */ /* 0x008fc40007f5e0ff */
[----:B------:R2:W-:Y:S01]  /*152e0*/  STL [R1+0x61c], R6 ;  /* 0x00061c0601007387 */ /* 0x0005e20000100800 */
[C---:B------:R-:W-:Y:S02]  /*152f0*/  IMAD R142, R2.reuse, 0x43, RZ ;  /* 0x00000043028e7824 */ /* 0x040fe400078e02ff */
[C---:B------:R-:W-:Y:S01]  /*15300*/  IMAD R143, R2.reuse, 0x42, RZ ;  /* 0x00000042028f7824 */ /* 0x040fe200078e02ff */
[----:B------:R3:W-:Y:S01]  /*15310*/  STL [R1+0x658], R5 ;  /* 0x0006580501007387 */ /* 0x0007e20000100800 */
[C---:B------:R-:W-:Y:S01]  /*15320*/  IMAD R144, R2.reuse, 0x41, RZ ;  /* 0x0000004102907824 */ /* 0x040fe200078e02ff */
[-C--:B0-----:R-:W-:Y:S01]  /*15330*/  LEA.HI.X.SX32 R4, R11, R16.reuse, 0x1, P3 ;  /* 0x000000100b047211 */ /* 0x081fe200018f0eff */
[C---:B------:R-:W-:Y:S02]  /*15340*/  IMAD.SHL.U32 R145, R2.reuse, 0x40, RZ ;  /* 0x0000004002917824 */ /* 0x040fe400078e00ff */
[----:B------:R-:W-:Y:S01]  /*15350*/  IMAD R146, R2, 0x3f, RZ ;  /* 0x0000003f02927824 */ /* 0x000fe200078e02ff */
        /* <DEDUP_REMOVED lines=8> */
[C---:B------:R-:W-:Y:S01]  /*153e0*/  IMAD R150, R2.reuse, 0x3b, RZ ;  /* 0x0000003b02967824 */ /* 0x040fe200078e02ff */
[-C--:B0-----:R-:W-:Y:S01]  /*153f0*/  IADD3 R4, P4, R21, R17.reuse, RZ ;  /* 0x0000001115047210 */ /* 0x081fe20007f9e0ff */
[C---:B------:R-:W-:Y:S02]  /*15400*/  IMAD R151, R2.reuse, 0x3a, RZ ;  /* 0x0000003a02977824 */ /* 0x040fe400078e02ff */
[C---:B------:R-:W-:Y:S01]  /*15410*/  IMAD R152, R2.reuse, 0x39, RZ ;  /* 0x0000003902987824 */ /* 0x040fe200078e02ff */
        /* <DEDUP_REMOVED lines=34> */
[C---:B------:R-:W-:Y:S02]  /*15640*/  IMAD R169, R2.reuse, 0x28, RZ ;  /* 0x0000002802a97824 */ /* 0x040fe400078e02ff */
        /* <DEDUP_REMOVED lines=15> */
[----:B------:R-:W-:Y:S01]  /*15740*/  IMAD.SHL.U32 R177, R2, 0x20, RZ ;  /* 0x0000002002b17824 */ /* 0x000fe200078e00ff */
        /* <DEDUP_REMOVED lines=31> */
[C---:B------:R-:W-:Y:S01]  /*15940*/  IMAD.SHL.U32 R193, R2.reuse, 0x10, RZ ;  /* 0x0000001002c17824 */ /* 0x040fe200078e00ff */
[----:B------:R-:W-:Y:S01]  /*15950*/  CS2R R100, SRZ ;  /* 0x0000000000647805 */ /* 0x000fe2000001ff00 */
        /* <DEDUP_REMOVED lines=10> */
[----:B0-----:R-:W-:Y:S01]  /*15a00*/  IADD3 R4, P2, R109, R17, RZ ;  /* 0x000000116d047210 */ /* 0x001fe20007f5e0ff */
[C---:B------:R-:W-:Y:S02]  /*15a10*/  IMAD R199, R2.reuse, 0xa, RZ ;  /* 0x0000000a02c77824 */ /* 0x040fe400078e02ff */
[C---:B------:R-:W-:Y:S01]  /*15a20*/  IMAD R200, R2.reuse, 0x9, RZ ;  /* 0x0000000902c87824 */ /* 0x040fe200078e02ff */
[----:B--2---:R-:W-:Y:S01]  /*15a30*/  LEA.HI.X.SX32 R6, R103, R16, 0x1, P3 ;  /* 0x0000001067067211 */ /* 0x004fe200018f0eff */
[----:B------:R0:W-:Y:S01]  /*15a40*/  STL [R1+0x6c8], R4 ;  /* 0x0006c80401007387 */ /* 0x0001e20000100800 */
[----:B------:R-:W-:Y:S01]  /*15a50*/  IMAD.SHL.U32 R201, R2, 0x8, RZ ;  /* 0x0000000802c97824 */ /* 0x000fe200078e00ff */
[----:B------:R-:W-:-:S02]  /*15a60*/  CS2R R102, SRZ ;  /* 0x0000000000667805 */ /* 0x000fc4000001ff00 */
[-C--:B---3--:R-:W-:Y:S01]  /*15a70*/  IADD3 R5, P3, R110, R17.reuse, RZ ;  /* 0x000000116e057210 */ /* 0x088fe20007f7e0ff */
[----:B------:R2:W-:Y:S01]  /*15a80*/  STL [R1+0x694], R6 ;  /* 0x0006940601007387 */ /* 0x0005e20000100800 */
[C---:B------:R-:W-:Y:S02]  /*15a90*/  IMAD R203, R2.reuse, 0x7, RZ ;  /* 0x0000000702cb7824 */ /* 0x040fe400078e02ff */
[C---:B------:R-:W-:Y:S01]  /*15aa0*/  IMAD R204, R2.reuse, 0x6, RZ ;  /* 0x0000000602cc7824 */ /* 0x040fe200078e02ff */
[----:B------:R3:W-:Y:S01]  /*15ab0*/  STL [R1+0x6d0], R5 ;  /* 0x0006d00501007387 */ /* 0x0007e20000100800 */
[----:B------:R-:W-:Y:S01]  /*15ac0*/  IMAD R205, R2, 0x5, RZ ;  /* 0x0000000502cd7824 */ /* 0x000fe200078e02ff */
[-C--:B0-----:R-:W-:Y:S01]  /*15ad0*/  LEA.HI.X.SX32 R4, R104, R16.reuse, 0x1, P4 ;  /* 0x0000001068047211 */ /* 0x081fe200020f0eff */
[C---:B------:R-:W-:Y:S02]  /*15ae0*/  IMAD.SHL.U32 R206, R2.reuse, 0x4, RZ ;  /* 0x0000000402ce7824 */ /* 0x040fe400078e00ff */
[C---:B------:R-:W-:Y:S01]  /*15af0*/  IMAD R207, R2.reuse, 0x3, RZ ;  /* 0x0000000302cf7824 */ /* 0x040fe200078e02ff */
[----:B--2---:R-:W-:Y:S01]  /*15b00*/  IADD3 R6, P4, R111, R17, RZ ;  /* 0x000000116f067210 */ /* 0x004fe20007f9e0ff */
[----:B------:R0:W-:Y:S01]  /*15b10*/  STL [R1+0x69c], R4 ;  /* 0x00069c0401007387 */ /* 0x0001e20000100800 */
[----:B------:R-:W-:Y:S01]  /*15b20*/  IMAD.SHL.U32 R208, R2, 0x2, RZ ;  /* 0x0000000202d07824 */ /* 0x000fe200078e00ff */
[----:B---3--:R-:W-:-:S02]  /*15b30*/  LEA.HI.X.SX32 R5, R105, R16, 0x1, P5 ;  /* 0x0000001069057211 */ /* 0x008fc400028f0eff */
[----:B------:R2:W-:Y:S01]  /*15b40*/  STL [R1+0x6d8], R6 ;  /* 0x0006d80601007387 */ /* 0x0005e20000100800 */
[----:B------:R-:W-:Y:S01]  /*15b50*/  IMAD.SHL.U32 R202, R2, 0x80, RZ ;  /* 0x0000008002ca7824 */ /* 0x000fe200078e00ff */
[----:B------:R-:W-:Y:S02]  /*15b60*/  CS2R R104, SRZ ;  /* 0x0000000000687805 */ /* 0x000fe4000001ff00 */
[----:B------:R3:W-:Y:S01]  /*15b70*/  STL [R1+0x6a4], R5 ;  /* 0x0006a40501007387 */ /* 0x0007e20000100800 */
[-C--:B0-----:R-:W-:Y:S02]  /*15b80*/  IADD3 R4, P5, R112, R17.reuse, RZ ;  /* 0x0000001170047210 */ /* 0x081fe40007fbe0ff */
[----:B------:R-:W-:Y:S02]  /*15b90*/  SHF.R.S32.HI R10, RZ, 0x1f, R202 ;  /* 0x0000001fff0a7819 */ /* 0x000fe400000114ca */
[----:B--2---:R-:W-:Y:S01]  /*15ba0*/  LEA.HI.X.SX32 R6, R106, R16, 0x1, P6 ;  /* 0x000000106a067211 */ /* 0x004fe200030f0eff */
[----:B------:R0:W-:Y:S01]  /*15bb0*/  STL [R1+0x6e0], R4 ;  /* 0x0006e00401007387 */ /* 0x0001e20000100800 */
[----:B---3--:R-:W-:-:S03]  /*15bc0*/  IADD3 R5, P6, R113, R17, RZ ;  /* 0x0000001171057210 */ /* 0x008fc60007fde0ff */
[----:B------:R2:W-:Y:S04]  /*15bd0*/  STL [R1+0x6ac], R6 ;  /* 0x0006ac0601007387 */ /* 0x0005e80000100800 */
[----:B------:R3:W-:Y:S01]  /*15be0*/  STL [R1+0x6e8], R5 ;  /* 0x0006e80501007387 */ /* 0x0007e20000100800 */
[-C--:B0-----:R-:W-:Y:S02]  /*15bf0*/  LEA.HI.X.SX32 R4, R107, R16.reuse, 0x1, P0 ;  /* 0x000000106b047211 */ /* 0x081fe400000f0eff */
[----:B------:R-:W-:Y:S02]  /*15c00*/  CS2R R106, SRZ ;  /* 0x00000000006a7805 */ /* 0x000fe4000001ff00 */
[----:B--2---:R-:W-:Y:S01]  /*15c10*/  IADD3 R6, P0, R114, R17, RZ ;  /* 0x0000001172067210 */ /* 0x004fe20007f1e0ff */
[----:B------:R0:W-:Y:S01]  /*15c20*/  STL [R1+0x6b4], R4 ;  /* 0x0006b40401007387 */ /* 0x0001e20000100800 */
[----:B---3--:R-:W-:-:S03]  /*15c30*/  LEA.HI.X.SX32 R5, R108, R16, 0x1, P1 ;  /* 0x000000106c057211 */ /* 0x008fc600008f0eff */
[----:B------:R2:W-:Y:S04]  /*15c40*/  STL [R1+0x6f0], R6 ;  /* 0x0006f00601007387 */ /* 0x0005e80000100800 */
[----:B------:R3:W-:Y:S01]  /*15c50*/  STL [R1+0x6bc], R5 ;  /* 0x0006bc0501007387 */ /* 0x0007e20000100800 */
[----:B0-----:R-:W-:Y:S02]  /*15c60*/  IADD3 R4, P1, R115, R17, RZ ;  /* 0x0000001173047210 */ /* 0x001fe40007f3e0ff */
[----:B--2---:R-:W-:-:S03]  /*15c70*/  LEA.HI.X.SX32 R6, R109, R16, 0x1, P2 ;  /* 0x000000106d067211 */ /* 0x004fc600010f0eff */
[----:B------:R0:W-:Y:S01]  /*15c80*/  STL [R1+0x6f8], R4 ;  /* 0x0006f80401007387 */ /* 0x0001e20000100800 */
[----:B------:R-:W-:Y:S02]  /*15c90*/  CS2R R108, SRZ ;  /* 0x00000000006c7805 */ /* 0x000fe4000001ff00 */
[-C--:B---3--:R-:W-:Y:S01]  /*15ca0*/  IADD3 R5, P2, R116, R17.reuse, RZ ;  /* 0x0000001174057210 */ /* 0x088fe20007f5e0ff */
[----:B------:R2:W-:Y:S04]  /*15cb0*/  STL [R1+0x6c4], R6 ;  /* 0x0006c40601007387 */ /* 0x0005e80000100800 */
[----:B------:R3:W-:Y:S01]  /*15cc0*/  STL [R1+0x700], R5 ;  /* 0x0007000501007387 */ /* 0x0007e20000100800 */
[----:B0-----:R-:W-:Y:S02]  /*15cd0*/  LEA.HI.X.SX32 R4, R110, R16, 0x1, P3 ;  /* 0x000000106e047211 */ /* 0x001fe400018f0eff */
[----:B--2---:R-:W-:-:S03]  /*15ce0*/  IADD3 R6, P3, R117, R17, RZ ;  /* 0x0000001175067210 */ /* 0x004fc60007f7e0ff */
[----:B------:R0:W-:Y:S01]  /*15cf0*/  STL [R1+0x6cc], R4 ;  /* 0x0006cc0401007387 */ /* 0x0001e20000100800 */
[----:B---3--:R-:W-:-:S03]  /*15d00*/  LEA.HI.X.SX32 R5, R111, R16, 0x1, P4 ;  /* 0x000000106f057211 */ /* 0x008fc600020f0eff */
[----:B------:R2:W-:Y:S01]  /*15d10*/  STL [R1+0x708], R6 ;  /* 0x0007080601007387 */ /* 0x0005e20000100800 */
[----:B------:R-:W-:-:S03]  /*15d20*/  CS2R R110, SRZ ;  /* 0x00000000006e7805 */ /* 0x000fc6000001ff00 */
[----:B------:R3:W-:Y:S01]  /*15d30*/  STL [R1+0x6d4], R5 ;  /* 0x0006d40501007387 */ /* 0x0007e20000100800 */
[----:B0-----:R-:W-:Y:S02]  /*15d40*/  IADD3 R4, P4, R118, R17, RZ ;  /* 0x0000001176047210 */ /* 0x001fe40007f9e0ff */
[----:B--2---:R-:W-:-:S03]  /*15d50*/  LEA.HI.X.SX32 R6, R112, R16, 0x1, P5 ;  /* 0x0000001070067211 */ /* 0x004fc600028f0eff */
        /* <DEDUP_REMOVED lines=184> */
[----:B------:R2:W-:Y:S04]  /*168e0*/  STL [R1+0x858], R6 ;  /* 0x0008580601007387 */ /* 0x0005e80000100800 */
[----:B------:R3:W-:Y:S01]  /*168f0*/  STL [R1+0x824], R5 ;  /* 0x0008240501007387 */ /* 0x0007e20000100800 */
[----:B0-----:R-:W-:Y:S02]  /*16900*/  IADD3 R4, P4, R160, R17, RZ ;  /* 0x00000011a0047210 */ /* 0x001fe40007f9e0ff */
[----:B--2---:R-:W-:-:S03]  /*16910*/  LEA.HI.X.SX32 R6, R154, R16, 0x1, P5 ;  /* 0x000000109a067211 */ /* 0x004fc600028f0eff */
[----:B------:R0:W-:Y:S01]  /*16920*/  STL [R1+0x860], R4 ;  /* 0x0008600401007387 */ /* 0x0001e20000100800 */
[----:B---3--:R-:W-:-:S03]  /*16930*/  IADD3 R5, P5, R161, R17, RZ ;  /* 0x00000011a1057210 */ /* 0x008fc60007fbe0ff */
        /* <DEDUP_REMOVED lines=191> */
[-C--:B------:R-:W-:Y:S02]  /*17530*/  LEA.HI.X.SX32 R2, R2, R16.reuse, 0x1, P3 ;  /* 0x0000001002027211 */ /* 0x080fe400018f0eff */
[-C--:B---3--:R-:W-:Y:S01]  /*17540*/  LEA.HI.X.SX32 R5, R204, R16.reuse, 0x1, P5 ;  /* 0x00000010cc057211 */ /* 0x088fe200028f0eff */
[----:B------:R2:W-:Y:S04]  /*17550*/  STL [R1+0x9ac], R6 ;  /* 0x0009ac0601007387 */ /* 0x0005e80000100800 */
[----:B------:R3:W-:Y:S01]  /*17560*/  STL [R1+0x9b4], R5 ;  /* 0x0009b40501007387 */ /* 0x0007e20000100800 */
[-C--:B0-----:R-:W-:Y:S02]  /*17570*/  LEA.HI.X.SX32 R4, R205, R16.reuse, 0x1, P6 ;  /* 0x00000010cd047211 */ /* 0x081fe400030f0eff */
[----:B--2---:R-:W-:-:S03]  /*17580*/  LEA.HI.X.SX32 R6, R206, R16, 0x1, P0 ;  /* 0x00000010ce067211 */ /* 0x004fc600000f0eff */
[----:B------:R0:W-:Y:S01]  /*17590*/  STL [R1+0x9bc], R4 ;  /* 0x0009bc0401007387 */ /* 0x0001e20000100800 */
[----:B---3--:R-:W-:-:S03]  /*175a0*/  LEA.HI.X.SX32 R5, R207, R16, 0x1, P1 ;  /* 0x00000010cf057211 */ /* 0x008fc600008f0eff */
[----:B------:R-:W-:Y:S04]  /*175b0*/  STL [R1+0x9c4], R6 ;  /* 0x0009c40601007387 */ /* 0x000fe80000100800 */
[----:B------:R2:W-:Y:S01]  /*175c0*/  STL [R1+0x9cc], R5 ;  /* 0x0009cc0501007387 */ /* 0x0005e20000100800 */
[----:B0-----:R-:W-:-:S05]  /*175d0*/  LEA.HI.X.SX32 R4, R208, R16, 0x1, P2 ;  /* 0x00000010d0047211 */ /* 0x001fca00010f0eff */
[----:B------:R0:W-:Y:S01]  /*175e0*/  STL [R1+0x9d4], R4 ;  /* 0x0009d40401007387 */ /* 0x0001e20000100800 */
[----:B--2---:R-:W-:-:S03]  /*175f0*/  LOP3.LUT R5, R3, 0x20, RZ, 0x3c, !PT ;  /* 0x0000002003057812 */ /* 0x004fc600078e3cff */
[----:B------:R2:W-:Y:S01]  /*17600*/  STL [R1+0x9dc], R2 ;  /* 0x0009dc0201007387 */ /* 0x0005e20000100800 */
[C---:B0-----:R-:W-:Y:S02]  /*17610*/  LOP3.LUT R4, R3.reuse, 0x30, RZ, 0x3c, !PT ;  /* 0x0000003003047812 */ /* 0x041fe400078e3cff */
[----:B--2---:R-:W-:-:S05]  /*17620*/  LOP3.LUT R2, R3, 0x10, RZ, 0x3c, !PT ;  /* 0x0000001003027812 */ /* 0x004fca00078e3cff */
[----:B------:R0:W-:Y:S04]  /*17630*/  STL [R1+0xe20], R2 ;  /* 0x000e200201007387 */ /* 0x0001e80000100800 */
[----:B------:R2:W-:Y:S04]  /*17640*/  STL [R1+0xe1c], R5 ;  /* 0x000e1c0501007387 */ /* 0x0005e80000100800 */
[----:B------:R3:W-:Y:S01]  /*17650*/  STL [R1+0xe18], R4 ;  /* 0x000e180401007387 */ /* 0x0007e20000100800 */
[C---:B0-----:R-:W-:Y:S02]  /*17660*/  LOP3.LUT R2, R3.reuse, 0x40, RZ, 0x3c, !PT ;  /* 0x0000004003027812 */ /* 0x041fe400078e3cff */
[----:B--2---:R-:W-:-:S03]  /*17670*/  LOP3.LUT R5, R3, 0x50, RZ, 0x3c, !PT ;  /* 0x0000005003057812 */ /* 0x004fc600078e3cff */
[----:B------:R0:W-:Y:S01]  /*17680*/  STL [R1+0xe14], R2 ;  /* 0x000e140201007387 */ /* 0x0001e20000100800 */
[----:B---3--:R-:W-:-:S03]  /*17690*/  LOP3.LUT R4, R3, 0x60, RZ, 0x3c, !PT ;  /* 0x0000006003047812 */ /* 0x008fc600078e3cff */
[----:B------:R1:W-:Y:S04]  /*176a0*/  STL [R1+0xe10], R5 ;  /* 0x000e100501007387 */ /* 0x0003e80000100800 */
[----:B------:R1:W-:Y:S01]  /*176b0*/  STL [R1+0xe0c], R4 ;  /* 0x000e0c0401007387 */ /* 0x0003e20000100800 */
[----:B0-----:R-:W-:-:S05]  /*176c0*/  LOP3.LUT R2, R3, 0x70, RZ, 0x3c, !PT ;  /* 0x0000007003027812 */ /* 0x001fca00078e3cff */
[----:B------:R1:W-:Y:S02]  /*176d0*/  STL [R1+0xe08], R2 ;  /* 0x000e080201007387 */ /* 0x0003e40000100800 */
.L_x_2:
[----:B------:R-:W2:Y:S01]  /*176e0*/  LDL.LU R202, [R1+0x200] ;  /* 0x0002000001ca7983 */ /* 0x000ea20000300800 */
[----:B-1----:R-:W2:Y:S03]  /*176f0*/  LDC R2, c[0x0][0x230] ;  /* 0x00008c00ff027b82 */ /* 0x002ea60000000800 */
[----:B------:R-:W3:Y:S04]  /*17700*/  LDL.LU R10, [R1+0x9c0] ;  /* 0x0009c000010a7983 */ /* 0x000ee80000300800 */
[----:B0-----:R0:W-:Y:S04]  /*17710*/  STL [R1+0xea4], R125 ;  /* 0x000ea47d01007387 */ /* 0x0011e80000100800 */
[----:B0-----:R-:W4:Y:S04]  /*17720*/  LDL.LU R125, [R1+0x8d8] ;  /* 0x0008d800017d7983 */ /* 0x001f280000300800 */
[----:B------:R0:W-:Y:S04]  /*17730*/  STL [R1+0xea0], R126 ;  /* 0x000ea07e01007387 */ /* 0x0001e80000100800 */
        /* <DEDUP_REMOVED lines=37> */
[----:B------:R0:W-:Y:S01]  /*17990*/  STL [R1+0xe54], R145 ;  /* 0x000e549101007387 */ /* 0x0001e20000100800 */
[----:B------:R-:W-:-:S03]  /*179a0*/  PRMT R232, RZ, 0x7610, R232 ;  /* 0x00007610ffe87816 */ /* 0x000fc600000000e8 */
[----:B0-----:R-:W4:Y:S01]  /*179b0*/  LDL.LU R145, [R1+0x888] ;  /* 0x0008880001917983 */ /* 0x001f220000300800 */
[----:B--2---:R-:W-:-:S03]  /*179c0*/  IMAD R2, R202, -0x80, R2 ;  /* 0xffffff80ca027824 */ /* 0x004fc600078e0202 */
[----:B------:R0:W-:Y:S02]  /*179d0*/  STL [R1+0xe50], R146 ;  /* 0x000e509201007387 */ /* 0x0001e40000100800 */
[----:B------:R-:W-:Y:S02]  /*179e0*/  ISETP.GT.AND P0, PT, R2, RZ, PT ;  /* 0x000000ff0200720c */ /* 0x000fe40003f04270 */
[----:B0-----:R-:W2:Y:S04]  /*179f0*/  LDL.LU R146, [R1+0x8ac] ;  /* 0x0008ac0001927983 */ /* 0x001ea80000300800 */
[----:B------:R0:W-:Y:S07]  /*17a00*/  STL [R1+0xe4c], R147 ;  /* 0x000e4c9301007387 */ /* 0x0001ee0000100800 */
[----:B------:R-:W-:-:S02]  /*17a10*/  @P0 IMAD.MOV.U32 R4, RZ, RZ, R17 ;  /* 0x000000ffff040224 */ /* 0x000fc400078e0011 */
[----:B------:R-:W-:-:S05]  /*17a20*/  @P0 IMAD.MOV.U32 R5, RZ, RZ, R16 ;  /* 0x000000ffff050224 */ /* 0x000fca00078e0010 */
[----:B------:R1:W2:Y:S04]  /*17a30*/  @P0 LDG.E.U8 R232, desc[UR16][R4.64] ;  /* 0x0000001004e80981 */ /* 0x0002a8000c1e1100 */
[----:B0-----:R-:W2:Y:S04]  /*17a40*/  LDL.LU R147, [R1+0x880] ;  /* 0x0008800001937983 */ /* 0x001ea80000300800 */
[----:B------:R0:W-:Y:S04]  /*17a50*/  STL [R1+0xe48], R148 ;  /* 0x000e489401007387 */ /* 0x0001e80000100800 */
[----:B0-----:R-:W2:Y:S04]  /*17a60*/  LDL.LU R148, [R1+0x8a4] ;  /* 0x0008a40001947983 */ /* 0x001ea80000300800 */
[----:B------:R0:W-:Y:S04]  /*17a70*/  STL [R1+0xe44], R149 ;  /* 0x000e449501007387 */ /* 0x0001e80000100800 */
[----:B0-----:R-:W3:Y:S04]  /*17a80*/  LDL R149, [R1+0x9d0] ;  /* 0x0009d00001957983 */ /* 0x001ee80000100800 */
[----:B------:R0:W-:Y:S04]  /*17a90*/  STL [R1+0xe40], R150 ;  /* 0x000e409601007387 */ /* 0x0001e80000100800 */
[----:B0-----:R-:W2:Y:S04]  /*17aa0*/  LDL.LU R150, [R1+0x89c] ;  /* 0x00089c0001967983 */ /* 0x001ea80000300800 */
[----:B------:R0:W-:Y:S04]  /*17ab0*/  STL [R1+0xe3c], R151 ;  /* 0x000e3c9701007387 */ /* 0x0001e80000100800 */
[----:B0-----:R-:W4:Y:S01]  /*17ac0*/  LDL R151, [R1+0x9cc] ;  /* 0x0009cc0001977983 */ /* 0x001f220000100800 */
[----:B------:R-:W-:-:S02]  /*17ad0*/  ISETP.GT.AND P2, PT, R2, 0x1, PT ;  /* 0x000000010200780c */ /* 0x000fc40003f44270 */
[----:B------:R-:W-:Y:S01]  /*17ae0*/  PRMT R3, RZ, 0x7610, R3 ;  /* 0x00007610ff037816 */ /* 0x000fe20000000003 */
[----:B-----5:R-:W-:Y:S01]  /*17af0*/  STL [R1+0xe2c], R0 ;  /* 0x000e2c0001007387 */ /* 0x020fe20000100800 */
[C---:B------:R-:W-:Y:S02]  /*17b00*/  ISETP.GT.AND P3, PT, R2.reuse, 0x2, PT ;  /* 0x000000020200780c */ /* 0x040fe40003f64270 */
[----:B------:R-:W-:Y:S01]  /*17b10*/  ISETP.GT.AND P4, PT, R2, 0x3, PT ;  /* 0x000000030200780c */ /* 0x000fe20003f84270 */
[----:B------:R0:W-:Y:S04]  /*17b20*/  STL [R1+0x10a8], R16 ;  /* 0x0010a81001007387 */ /* 0x0001e80000100800 */
[----:B0-----:R-:W2:Y:S04]  /*17b30*/  LDL.LU R16, [R1+0x9c8] ;  /* 0x0009c80001107983 */ /* 0x001ea80000300800 */
[----:B------:R-:W1:Y:S04]  /*17b40*/  LDL R4, [R1+0x9dc] ;  /* 0x0009dc0001047983 */ /* 0x000e680000100800 */
[----:B------:R-:W1:Y:S02]  /*17b50*/  LDL R5, [R1+0x9e0] ;  /* 0x0009e00001057983 */ /* 0x000e640000100800 */
[----:B-1----:R-:W-:-:S04]  /*17b60*/  @P2 LOP3.LUT R5, R5, R4, RZ, 0x3c, !PT ;  /* 0x0000000405052212 */ /* 0x002fc800078e3cff */
[----:B------:R-:W-:-:S04]  /*17b70*/  @P2 LOP3.LUT R4, R5, R4, RZ, 0x3c, !PT ;  /* 0x0000000405042212 */ /* 0x000fc800078e3cff */
[----:B------:R-:W-:-:S05]  /*17b80*/  @P2 LOP3.LUT R5, R5, R4, RZ, 0x3c, !PT ;  /* 0x0000000405052212 */ /* 0x000fca00078e3cff */
[----:B------:R0:W2:Y:S04]  /*17b90*/  @P2 LDG.E.U8 R3, desc[UR16][R4.64] ;  /* 0x0000001004032981 */ /* 0x0000a8000c1e1100 */
[----:B------:R-:W0:Y:S04]  /*17ba0*/  LDL R4, [R1+0x9d4] ;  /* 0x0009d40001047983 */ /* 0x000e280000100800 */
[----:B------:R-:W0:Y:S01]  /*17bb0*/  LDL R5, [R1+0x9d8] ;  /* 0x0009d80001057983 */ /* 0x000e220000100800 */
[----:B------:R-:W-:Y:S02]  /*17bc0*/  PRMT R245, RZ, 0x7610, R245 ;  /* 0x00007610fff57816 */ /* 0x000fe400000000f5 */
[----:B------:R-:W-:-:S02]  /*17bd0*/  PRMT R247, RZ, 0x7610, R247 ;  /* 0x00007610fff77816 */ /* 0x000fc400000000f7 */
[----:B0-----:R-:W-:-:S04]  /*17be0*/  @P3 LOP3.LUT R5, R5, R4, RZ, 0x3c, !PT ;  /* 0x0000000405053212 */ /* 0x001fc800078e3cff */
[----:B------:R-:W-:-:S04]  /*17bf0*/  @P3 LOP3.LUT R4, R5, R4, RZ, 0x3c, !PT ;  /* 0x0000000405043212 */ /* 0x000fc800078e3cff */
[----:B------:R-:W-:-:S05]  /*17c00*/  @P3 LOP3.LUT R5, R5, R4, RZ, 0x3c, !PT ;  /* 0x0000000405053212 */ /* 0x000fca00078e3cff */
[----:B------:R3:W2:Y:S02]  /*17c10*/  @P3 LDG.E.U8 R245, desc[UR16][R4.64] ;  /* 0x0000001004f53981 */ /* 0x0006a4000c1e1100 */
[----:B---3--:R-:W-:Y:S02]  /*17c20*/  @P4 IMAD.MOV.U32 R4, RZ, RZ, R149 ;  /* 0x000000ffff044224 */ /* 0x008fe400078e0095 */
[----:B----4-:R-:W-:Y:S01]  /*17c30*/  @P4 IMAD.MOV.U32 R5, RZ, RZ, R151 ;  /* 0x000000ffff054224 */ /* 0x010fe200078e0097 */
[----:B------:R-:W-:Y:S01]  /*17c40*/  ISETP.GT.AND P1, PT, R2, 0x4, PT ;  /* 0x000000040200780c */ /* 0x000fe20003f24270 */
[----:B------:R-:W3:Y:S04]  /*17c50*/  LDL R151, [R1+0x9a4] ;  /* 0x0009a40001977983 */ /* 0x000ee80000100800 */
[----:B------:R2:W4:Y:S01]  /*17c60*/  @P4 LDG.E.U8 R247, desc[UR16][R4.64] ;  /* 0x0000001004f74981 */ /* 0x000522000c1e1100 */
[----:B------:R-:W-:-:S02]  /*17c70*/  PRMT R6, RZ, 0x7610, R6 ;  /* 0x00007610ff067816 */ /* 0x000fc40000000006 */
[----:B------:R-:W-:Y:S01]  /*17c80*/  ISETP.GT.AND P0, PT, R2, 0x5, PT ;  /* 0x000000050200780c */ /* 0x000fe20003f04270 */
[----:B------:R-:W3:Y:S04]  /*17c90*/  LDL R149, [R1+0x9a8] ;  /* 0x0009a80001957983 */ /* 0x000ee80000100800 */
[----:B------:R-:W4:Y:S01]  /*17ca0*/  LDL R5, [R1+0x9c4] ;  /* 0x0009c40001057983 */ /* 0x000f220000100800 */
[----:B--2---:R-:W-:Y:S01]  /*17cb0*/  @P1 IMAD.MOV.U32 R4, RZ, RZ, R16 ;  /* 0x000000ffff041224 */ /* 0x004fe200078e0010 */
[----:B------:R-:W-:-:S04]  /*17cc0*/  PRMT R236, RZ, 0x7610, R236 ;  /* 0x00007610ffec7816 */ /* 0x000fc800000000ec */
[----:B----4-:R0:W2:Y:S04]  /*17cd0*/  @P1 LDG.E.U8 R6, desc[UR16][R4.64] ;  /* 0x0000001004061981 */ /* 0x0100a8000c1e1100 */
[----:B------:R-:W4:Y:S01]  /*17ce0*/  LDL R5, [R1+0x9bc] ;  /* 0x0009bc0001057983 */ /* 0x000f220000100800 */
[----:B0-----:R-:W-:Y:S01]  /*17cf0*/  @P0 IMAD.MOV.U32 R4, RZ, RZ, R10 ;  /* 0x000000ffff040224 */ /* 0x001fe200078e000a */
[----:B------:R-:W-:-:S04]  /*17d00*/  ISETP.GT.AND P2, PT, R2, 0x6, PT ;  /* 0x000000060200780c */ /* 0x000fc80003f44270 */
[----:B----4-:R0:W4:Y:S04]  /*17d10*/  @P0 LDG.E.U8 R236, desc[UR16][R4.64] ;  /* 0x0000001004ec0981 */ /* 0x010128000c1e1100 */
[----:B------:R-:W0:Y:S04]  /*17d20*/  LDL R4, [R1+0x9b4] ;  /* 0x0009b40001047983 */ /* 0x000e280000100800 */
[----:B------:R-:W0:Y:S01]  /*17d30*/  LDL R5, [R1+0x9b8] ;  /* 0x0009b80001057983 */ /* 0x000e220000100800 */
[----:B------:R-:W-:Y:S02]  /*17d40*/  PRMT R241, RZ, 0x7610, R241 ;  /* 0x00007610fff17816 */ /* 0x000fe400000000f1 */
[----:B0-----:R-:W-:-:S04]  /*17d50*/  @P2 LOP3.LUT R5, R5, R4, RZ, 0x3c, !PT ;  /* 0x0000000405052212 */ /* 0x001fc800078e3cff */
[----:B------:R-:W-:-:S04]  /*17d60*/  @P2 LOP3.LUT R4, R5, R4, RZ, 0x3c, !PT ;  /* 0x0000000405042212 */ /* 0x000fc800078e3cff */
[----:B------:R-:W-:-:S05]  /*17d70*/  @P2 LOP3.LUT R5, R5, R4, RZ, 0x3c, !PT ;  /* 0x0000000405052212 */ /* 0x000fca00078e3cff */
[----:B------:R0:W2:Y:S04]  /*17d80*/  @P2 LDG.E.U8 R241, desc[UR16][R4.64] ;  /* 0x0000001004f12981 */ /* 0x0000a8000c1e1100 */
[----:B------:R-:W0:Y:S04]  /*17d90*/  LDL R4, [R1+0x9ac] ;  /* 0x0009ac0001047983 */ /* 0x000e280000100800 */
[----:B------:R-:W0:Y:S01]  /*17da0*/  LDL R5, [R1+0x9b0] ;  /* 0x0009b00001057983 */ /* 0x000e220000100800 */
[C---:B------:R-:W-:Y:S02]  /*17db0*/  ISETP.GT.AND P3, PT, R2.reuse, 0x7, PT ;  /* 0x000000070200780c */ /* 0x040fe40003f64270 */
[----:B------:R-:W-:-:S02]  /*17dc0*/  ISETP.GT.AND P4, PT, R2, 0x8, PT ;  /* 0x000000080200780c */ /* 0x000fc40003f84270 */
[----:B------:R-:W-:Y:S02]  /*17dd0*/  PRMT R244, RZ, 0x7610, R244 ;  /* 0x00007610fff47816 */ /* 0x000fe400000000f4 */
[----:B------:R-:W-:-:S07]  /*17de0*/  PRMT R248, RZ, 0x7610, R248 ;  /* 0x00007610fff87816 */ /* 0x000fce00000000f8 */
[----:B0-----:R-:W-:-:S04]  /*17df0*/  @P3 LOP3.LUT R5, R5, R4, RZ, 0x3c, !PT ;  /* 0x0000000405053212 */ /* 0x001fc800078e3cff */
[----:B------:R-:W-:-:S04]  /*17e00*/  @P3 LOP3.LUT R4, R5, R4, RZ, 0x3c, !PT ;  /* 0x0000000405043212 */ /* 0x000fc800078e3cff */
[----:B------:R-:W-:-:S05]  /*17e10*/  @P3 LOP3.LUT R5, R5, R4, RZ, 0x3c, !PT ;  /* 0x0000000405053212 */ /* 0x000fca00078e3cff */
[----:B------:R3:W2:Y:S02]  /*17e20*/  @P3 LDG.E.U8 R244, desc[UR16][R4.64] ;  /* 0x0000001004f43981 */ /* 0x0006a4000c1e1100 */
[----:B---3--:R-:W-:Y:S02]  /*17e30*/  @P4 IMAD.MOV.U32 R4, RZ, RZ, R149 ;  /* 0x000000ffff044224 */ /* 0x008fe400078e0095 */
[----:B------:R-:W-:Y:S01]  /*17e40*/  @P4 IMAD.MOV.U32 R5, RZ, RZ, R151 ;  /* 0x000000ffff054224 */ /* 0x000fe200078e0097 */
[----:B------:R-:W-:Y:S01]  /*17e50*/  ISETP.GT.AND P1, PT, R2, 0x9, PT ;  /* 0x000000090200780c */ /* 0x000fe20003f24270 */
[----:B------:R-:W3:Y:S04]  /*17e60*/  LDL R151, [R1+0x97c] ;  /* 0x00097c0001977983 */ /* 0x000ee80000100800 */
[----:B------:R0:W2:Y:S01]  /*17e70*/  @P4 LDG.E.U8 R248, desc[UR16][R4.64] ;  /* 0x0000001004f84981 */ /* 0x0000a2000c1e1100 */
[----:B------:R-:W-:-:S02]  /*17e80*/  PRMT R240, RZ, 0x7610, R240 ;  /* 0x00007610fff07816 */ /* 0x000fc400000000f0 */
[----:B------:R-:W-:Y:S01]  /*17e90*/  ISETP.GT.AND P0, PT, R2, 0xa, PT ;  /* 0x0000000a0200780c */ /* 0x000fe20003f04270 */
[----:B------:R-:W4:Y:S04]  /*17ea0*/  LDL R149, [R1+0x980] ;  /* 0x0009800001957983 */ /* 0x000f280000100800 */
[----:B------:R-:W0:Y:S04]  /*17eb0*/  LDL R4, [R1+0x99c] ;  /* 0x00099c0001047983 */ /* 0x000e280000100800 */
[----:B------:R-:W0:Y:S02]  /*17ec0*/  LDL R5, [R1+0x9a0] ;  /* 0x0009a00001057983 */ /* 0x000e240000100800 */
[----:B0-----:R-:W-:-:S04]  /*17ed0*/  @P1 LOP3.LUT R5, R5, R4, RZ, 0x3c, !PT ;  /* 0x0000000405051212 */ /* 0x001fc800078e3cff */
[----:B------:R-:W-:-:S04]  /*17ee0*/  @P1 LOP3.LUT R4, R5, R4, RZ, 0x3c, !PT ;  /* 0x0000000405041212 */ /* 0x000fc800078e3cff */
[----:B------:R-:W-:-:S05]  /*17ef0*/  @P1 LOP3.LUT R5, R5, R4, RZ, 0x3c, !PT ;  /* 0x0000000405051212 */ /* 0x000fca00078e3cff */
[----:B------:R0:W2:Y:S04]  /*17f00*/  @P1 LDG.E.U8 R240, desc[UR16][R4.64] ;  /* 0x0000001004f01981 */ /* 0x0000a8000c1e1100 */
        /* <DEDUP_REMOVED lines=9> */
[----:B------:R-:W-:Y:S02]  /*17fa0*/  ISETP.GT.AND P2, PT, R2, 0xb, PT ;  /* 0x0000000b0200780c */ /* 0x000fe40003f44270 */
[----:B------:R-:W-:-:S11]  /*17fb0*/  PRMT R9, RZ, 0x7610, R9 ;  /* 0x00007610ff097816 */ /* 0x000fd60000000009 */
        /* <DEDUP_REMOVED lines=14> */
[----:B----4-:R-:W-:Y:S02]  /*180a0*/  @P4 IMAD.MOV.U32 R4, RZ, RZ, R149 ;  /* 0x000000ffff044224 */ /* 0x010fe400078e0095 */
[----:B---3--:R-:W-:Y:S01]  /*180b0*/  @P4 IMAD.MOV.U32 R5, RZ, RZ, R151 ;  /* 0x000000ffff054224 */ /* 0x008fe200078e0097 */
[----:B------:R-:W-:Y:S01]  /*180c0*/  ISETP.GT.AND P1, PT, R2, 0xe, PT ;  /* 0x0000000e0200780c */ /* 0x000fe20003f24270 */
[----:B------:R-:W3:Y:S04]  /*180d0*/  LDL R151, [R1+0x954] ;  /* 0x0009540001977983 */ /* 0x000ee80000100800 */
[----:B------:R0:W4:Y:S01]  /*180e0*/  @P4 LDG.E.U8 R239, desc[UR16][R4.64] ;  /* 0x0000001004ef4981 */ /* 0x000122000c1e1100 */
[----:B------:R-:W-:-:S02]  /*180f0*/  PRMT R7, RZ, 0x7610, R7 ;  /* 0x00007610ff077816 */ /* 0x000fc40000000007 */
[----:B------:R-:W-:Y:S01]  /*18100*/  ISETP.GT.AND P0, PT, R2, 0xf, PT ;  /* 0x0000000f0200780c */ /* 0x000fe20003f04270 */
[----:B------:R-:W2:Y:S04]  /*18110*/  LDL R149, [R1+0x958] ;  /* 0x0009580001957983 */ /* 0x000ea80000100800 */
[----:B------:R-:W0:Y:S04]  /*18120*/  LDL R4, [R1+0x974] ;  /* 0x0009740001047983 */ /* 0x000e280000100800 */
[----:B------:R-:W0:Y:S02]  /*18130*/  LDL R5, [R1+0x978] ;  /* 0x0009780001057983 */ /* 0x000e240000100800 */
[----:B0-----:R-:W-:-:S04]  /*18140*/  @P1 LOP3.LUT R5, R5, R4, RZ, 0x3c, !PT ;  /* 0x0000000405051212 */ /* 0x001fc800078e3cff */
[----:B------:R-:W-:-:S04]  /*18150*/  @P1 LOP3.LUT R4, R5, R4, RZ, 0x3c, !PT ;  /* 0x0000000405041212 */ /* 0x000fc800078e3cff */
[----:B------:R-:W-:-:S05]  /*18160*/  @P1 LOP3.LUT R5, R5, R4, RZ, 0x3c, !PT ;  /* 0x0000000405051212 */ /* 0x000fca00078e3cff */
[----:B------:R0:W4:Y:S04]  /*18170*/  @P1 LDG.E.U8 R7, desc[UR16][R4.64] ;  /* 0x0000001004071981 */ /* 0x000128000c1e1100 */
[----:B------:R-:W0:Y:S04]  /*18180*/  LDL R4, [R1+0x96c] ;  /* 0x00096c0001047983 */ /* 0x000e280000100800 */
[----:B------:R-:W0:Y:S01]  /*18190*/  LDL R5, [R1+0x970] ;  /* 0x0009700001057983 */ /* 0x000e220000100800 */
[----:B------:R-:W-:Y:S02]  /*181a0*/  PRMT R8, RZ, 0x7610, R8 ;  /* 0x00007610ff087816 */ /* 0x000fe40000000008 */
[----:B0-----:R-:W-:-:S04]  /*181b0*/  @P0 LOP3.LUT R5, R5, R4, RZ, 0x3c, !PT ;  /* 0x0000000405050212 */ /* 0x001fc800078e3cff */
[----:B------:R-:W-:-:S04]  /*181c0*/  @P0 LOP3.LUT R4, R5, R4, RZ, 0x3c, !PT ;  /* 0x0000000405040212 */ /* 0x000fc800078e3cff */
[----:B------:R-:W-:-:S05]  /*181d0*/  @P0 LOP3.LUT R5, R5, R4, RZ, 0x3c, !PT ;  /* 0x0000000405050212 */ /* 0x000fca00078e3cff */
[----:B------:R0:W4:Y:S04]  /*181e0*/  @P0 LDG.E.U8 R8, desc[UR16][R4.64] ;  /* 0x0000001004080981 */ /* 0x000128000c1e1100 */
[----:B------:R-:W0:Y:S04]  /*181f0*/  LDL R4, [R1+0x964] ;  /* 0x0009640001047983 */ /* 0x000e280000100800 */
[----:B------:R-:W0:Y:S01]  /*18200*/  LDL R5, [R1+0x968] ;  /* 0x0009680001057983 */ /* 0x000e220000100800 */
[----:B------:R-:W-:Y:S02]  /*18210*/  ISETP.GT.AND P2, PT, R2, 0x10, PT ;  /* 0x000000100200780c */ /* 0x000fe40003f44270 */
[----:B------:R-:W-:-:S11]  /*18220*/  PRMT R238, RZ, 0x7610, R238 ;  /* 0x00007610ffee7816 */ /* 0x000fd600000000ee */
[----:B0-----:R-:W-:-:S04]  /*18230*/  @P2 LOP3.LUT R5, R5, R4, RZ, 0x3c, !PT ;  /* 0x0000000405052212 */ /* 0x001fc800078e3cff */
[----:B------:R-:W-:-:S04]  /*18240*/  @P2 LOP3.LUT R4, R5, R4, RZ, 0x3c, !PT ;  /* 0x0000000405042212 */ /* 0x000fc800078e3cff */
[----:B------:R-:W-:-:S05]  /*18250*/  @P2 LOP3.LUT R5, R5, R4, RZ, 0x3c, !PT ;  /* 0x0000000405052212 */ /* 0x000fca00078e3cff */
[----:B------:R0:W4:Y:S04]  /*18260*/  @P2 LDG.E.U8 R238, desc[UR16][R4.64] ;  /* 0x0000001004ee2981 */ /* 0x000128000c1e1100 */
        /* <DEDUP_REMOVED lines=9> */
[----:B------:R2:W4:Y:S02]  /*18300*/  @P3 LDG.E.U8 R242, desc[UR16][R4.64] ;  /* 0x0000001004f23981 */ /* 0x000524000c1e1100 */
[----:B--2---:R-:W-:Y:S02]  /*18310*/  @P4 IMAD.MOV.U32 R4, RZ, RZ, R149 ;  /* 0x000000ffff044224 */ /* 0x004fe400078e0095 */
[----:B---3--:R-:W-:Y:S01]  /*18320*/  @P4 IMAD.MOV.U32 R5, RZ, RZ, R151 ;  /* 0x000000ffff054224 */ /* 0x008fe200078e0097 */
[----:B------:R-:W-:Y:S01]  /*18330*/  ISETP.GT.AND P1, PT, R2, 0x13, PT ;  /* 0x000000130200780c */ /* 0x000fe20003f24270 */
[----:B------:R-:W2:Y:S04]  /*18340*/  LDL R151, [R1+0x92c] ;  /* 0x00092c0001977983 */ /* 0x000ea80000100800 */
[----:B------:R0:W3:Y:S01]  /*18350*/  @P4 LDG.E.U8 R246, desc[UR16][R4.64] ;  /* 0x0000001004f64981 */ /* 0x0000e2000c1e1100 */
        /* <DEDUP_REMOVED lines=8> */
[----:B------:R0:W3:Y:S04]  /*183e0*/  @P1 LDG.E.U8 R231, desc[UR16][R4.64] ;  /* 0x0000001004e71981 */ /* 0x0000e8000c1e1100 */
[----:B------:R-:W0:Y:S04]  /*183f0*/  LDL R4, [R1+0x944] ;  /* 0x0009440001047983 */ /* 0x000e280000100800 */
[----:B------:R-:W0:Y:S01]  /*18400*/  LDL R5, [R1+0x948] ;  /* 0x0009480001057983 */ /* 0x000e220000100800 */
[----:B------:R-:W-:Y:S02]  /*18410*/  PRMT R234, RZ, 0x7610, R234 ;  /* 0x00007610ffea7816 */ /* 0x000fe400000000ea */
[----:B0-----:R-:W-:-:S04]  /*18420*/  @P0 LOP3.LUT R5, R5, R4, RZ, 0x3c, !PT ;  /* 0x0000000405050212 */ /* 0x001fc800078e3cff */
[----:B------:R-:W-:-:S04]  /*18430*/  @P0 LOP3.LUT R4, R5, R4, RZ, 0x3c, !PT ;  /* 0x0000000405040212 */ /* 0x000fc800078e3cff */
[----:B------:R-:W-:-:S05]  /*18440*/  @P0 LOP3.LUT R5, R5, R4, RZ, 0x3c, !PT ;  /* 0x0000000405050212 */ /* 0x000fca00078e3cff */
[----:B------:R0:W3:Y:S04]  /*18450*/  @P0 LDG.E.U8 R234, desc[UR16][R4.64] ;  /* 0x0000001004ea0981 */ /* 0x0000e8000c1e1100 */
[----:B------:R-:W0:Y:S04]  /*18460*/  LDL R4, [R1+0x93c] ;  /* 0x00093c0001047983 */ /* 0x000e280000100800 */
[----:B------:R-:W0:Y:S01]  /*18470*/  LDL R5, [R1+0x940] ;  /* 0x0009400001057983 */ /* 0x000e220000100800 */
[----:B------:R-:W-:Y:S02]  /*18480*/  ISETP.GT.AND P2, PT, R2, 0x15, PT ;  /* 0x000000150200780c */ /* 0x000fe40003f44270 */
[----:B------:R-:W-:-:S11]  /*18490*/  PRMT R226, RZ, 0x7610, R226 ;  /* 0x00007610ffe27816 */ /* 0x000fd600000000e2 */
[----:B0-----:R-:W-:-:S04]  /*184a0*/  @P2 LOP3.LUT R5, R5, R4, RZ, 0x3c, !PT ;  /* 0x0000000405052212 */ /* 0x001fc800078e3cff */
[----:B------:R-:W-:-:S04]  /*184b0*/  @P2 LOP3.LUT R4, R5, R4, RZ, 0x3c, !PT ;  /* 0x0000000405042212 */ /* 0x000fc800078e3cff */
[----:B------:R-:W-:-:S05]  /*184c0*/  @P2 LOP3.LUT R5, R5, R4, RZ, 0x3c, !PT ;  /* 0x0000000405052212 */ /* 0x000fca00078e3cff */
[----:B------:R0:W3:Y:S04]  /*184d0*/  @P2 LDG.E.U8 R226, desc[UR16][R4.64] ;  /* 0x0000001004e22981 */ /* 0x0000e8000c1e1100 */
        /* <DEDUP_REMOVED lines=9> */
[----:B------:R4:W3:Y:S02]  /*18570*/  @P3 LDG.E.U8 R228, desc[UR16][R4.64] ;  /* 0x0000001004e43981 */ /* 0x0008e4000c1e1100 */
[----:B----4-:R-:W-:Y:S02]  /*18580*/  @P4 IMAD.MOV.U32 R4, RZ, RZ, R149 ;  /* 0x000000ffff044224 */ /* 0x010fe400078e0095 */
[----:B--2---:R-:W-:Y:S01]  /*18590*/  @P4 IMAD.MOV.U32 R5, RZ, RZ, R151 ;  /* 0x000000ffff054224 */ /* 0x004fe200078e0097 */
[----:B------:R-:W-:Y:S01]  /*185a0*/  ISETP.GT.AND P1, PT, R2, 0x18, PT ;  /* 0x000000180200780c */ /* 0x000fe20003f24270 */
[----:B------:R-:W2:Y:S04]  /*185b0*/  LDL R151, [R1+0x904] ;  /* 0x0009040001977983 */ /* 0x000ea80000100800 */
[----:B------:R0:W4:Y:S01]  /*185c0*/  @P4 LDG.E.U8 R230, desc[UR16][R4.64] ;  /* 0x0000001004e64981 */ /* 0x000122000c1e1100 */
[----:B------:R-:W-:-:S02]  /*185d0*/  PRMT R221, RZ, 0x7610, R221 ;  /* 0x00007610ffdd7816 */ /* 0x000fc400000000dd */
[----:B------:R-:W-:Y:S01]  /*185e0*/  ISETP.GT.AND P0, PT, R2, 0x19, PT ;  /* 0x000000190200780c */ /* 0x000fe20003f04270 */
[----:B------:R-:W3:Y:S04]  /*185f0*/  LDL R149, [R1+0x908] ;  /* 0x0009080001957983 */ /* 0x000ee80000100800 */
        /* <DEDUP_REMOVED lines=31> */
[----:B---3--:R-:W-:Y:S02]  /*187f0*/  @P4 IMAD.MOV.U32 R4, RZ, RZ, R149 ;  /* 0x000000ffff044224 */ /* 0x008fe400078e0095 */
[----:B--2---:R-:W-:Y:S01]  /*18800*/  @P4 IMAD.MOV.U32 R5, RZ, RZ, R151 ;  /* 0x000000ffff054224 */ /* 0x004fe200078e0097 */
[----:B------:R-:W-:Y:S01]  /*18810*/  ISETP.GT.AND P1, PT, R2, 0x1d, PT ;  /* 0x0000001d0200780c */ /* 0x000fe20003f24270 */
[----:B------:R-:W2:Y:S04]  /*18820*/  LDL R151, [R1+0x8e8] ;  /* 0x0008e80001977983 */ /* 0x000ea80000100800 */
[----:B------:R0:W3:Y:S01]  /*18830*/  @P4 LDG.E.U8 R220, desc[UR16][R4.64] ;  /* 0x0000001004dc4981 */ /* 0x0000e2000c1e1100 */
[----:B------:R-:W-:-:S02]  /*18840*/  PRMT R208, RZ, 0x7610, R208 ;  /* 0x00007610ffd07816 */ /* 0x000fc400000000d0 */
[----:B------:R-:W-:Y:S01]  /*18850*/  ISETP.GT.AND P0, PT, R2, 0x1e, PT ;  /* 0x0000001e0200780c */ /* 0x000fe20003f04270 */
[----:B------:R-:W4:Y:S04]  /*18860*/  LDL R149, [R1+0x8e0] ;  /* 0x0008e00001957983 */ /* 0x000f280000100800 */
[----:B------:R-:W0:Y:S02]  /*18870*/  LDL R5, [R1+0x900] ;  /* 0x0009000001057983 */ /* 0x000e240000100800 */
[----:B0-----:R-:W-:Y:S02]  /*18880*/  @P1 IMAD.MOV.U32 R4, RZ, RZ, R5 ;  /* 0x000000ffff041224 */ /* 0x001fe400078e0005 */
[----:B------:R-:W-:-:S05]  /*18890*/  @P1 IMAD.MOV.U32 R5, RZ, RZ, R126 ;  /* 0x000000ffff051224 */ /* 0x000fca00078e007e */
[----:B------:R0:W3:Y:S04]  /*188a0*/  @P1 LDG.E.U8 R208, desc[UR16][R4.64] ;  /* 0x0000001004d01981 */ /* 0x0000e8000c1e1100 */
[----:B------:R-:W0:Y:S01]  /*188b0*/  LDL R5, [R1+0x8f8] ;  /* 0x0008f80001057983 */ /* 0x000e220000100800 */
[----:B------:R-:W-:Y:S02]  /*188c0*/  PRMT R210, RZ, 0x7610, R210 ;  /* 0x00007610ffd27816 */ /* 0x000fe400000000d2 */
[----:B------:R-:W-:Y:S01]  /*188d0*/  ISETP.GT.AND P2, PT, R2, 0x1f, PT ;  /* 0x0000001f0200780c */ /* 0x000fe20003f44270 */
[----:B0-----:R-:W-:Y:S02]  /*188e0*/  @P0 IMAD.MOV.U32 R4, RZ, RZ, R5 ;  /* 0x000000ffff040224 */ /* 0x001fe400078e0005 */
[----:B------:R-:W-:-:S05]  /*188f0*/  @P0 IMAD.MOV.U32 R5, RZ, RZ, R128 ;  /* 0x000000ffff050224 */ /* 0x000fca00078e0080 */
[----:B------:R0:W3:Y:S04]  /*18900*/  @P0 LDG.E.U8 R210, desc[UR16][R4.64] ;  /* 0x0000001004d20981 */ /* 0x0000e8000c1e1100 */
[----:B------:R-:W0:Y:S01]  /*18910*/  LDL R5, [R1+0x8f0] ;  /* 0x0008f00001057983 */ /* 0x000e220000100800 */
[C---:B------:R-:W-:Y:S02]  /*18920*/  ISETP.GT.AND P3, PT, R2.reuse, 0x20, PT ;  /* 0x000000200200780c */ /* 0x040fe40003f64270 */
[----:B------:R-:W-:Y:S02]  /*18930*/  ISETP.GT.AND P4, PT, R2, 0x21, PT ;  /* 0x000000210200780c */ /* 0x000fe40003f84270 */
[----:B------:R-:W-:Y:S02]  /*18940*/  PRMT R201, RZ, 0x7610, R201 ;  /* 0x00007610ffc97816 */ /* 0x000fe400000000c9 */
[----:B------:R-:W-:-:S02]  /*18950*/  PRMT R214, RZ, 0x7610, R214 ;  /* 0x00007610ffd67816 */ /* 0x000fc400000000d6 */
[C---:B------:R-:W-:Y:S02]  /*18960*/  ISETP.GT.AND P1, PT, R2.reuse, 0x22, PT ;  /* 0x000000220200780c */ /* 0x040fe40003f24270 */
[----:B------:R-:W-:Y:S02]  /*18970*/  PRMT R217, RZ, 0x7610, R217 ;  /* 0x00007610ffd97816 */ /* 0x000fe400000000d9 */
[----:B------:R-:W-:Y:S02]  /*18980*/  ISETP.GT.AND P0, PT, R2, 0x23, PT ;  /* 0x000000230200780c */ /* 0x000fe40003f04270 */
[----:B------:R-:W-:Y:S02]  /*18990*/  PRMT R205, RZ, 0x7610, R205 ;  /* 0x00007610ffcd7816 */ /* 0x000fe400000000cd */
[----:B------:R-:W-:Y:S02]  /*189a0*/  PRMT R207, RZ, 0x7610, R207 ;  /* 0x00007610ffcf7816 */ /* 0x000fe400000000cf */
[----:B------:R-:W-:-:S02]  /*189b0*/  PRMT R198, RZ, 0x7610, R198 ;  /* 0x00007610ffc67816 */ /* 0x000fc400000000c6 */
[----:B------:R-:W-:Y:S01]  /*189c0*/  PRMT R200, RZ, 0x7610, R200 ;  /* 0x00007610ffc87816 */ /* 0x000fe200000000c8 */
[----:B0-----:R-:W-:Y:S02]  /*189d0*/  @P2 IMAD.MOV.U32 R4, RZ, RZ, R5 ;  /* 0x000000ffff042224 */ /* 0x001fe400078e0005 */
[----:B------:R-:W-:-:S05]  /*189e0*/  @P2 IMAD.MOV.U32 R5, RZ, RZ, R130 ;  /* 0x000000ffff052224 */ /* 0x000fca00078e0082 */
[----:B------:R2:W3:Y:S02]  /*189f0*/  @P2 LDG.E.U8 R201, desc[UR16][R4.64] ;  /* 0x0000001004c92981 */ /* 0x0004e4000c1e1100 */
[----:B--2---:R-:W-:Y:S02]  /*18a00*/  @P3 IMAD.MOV.U32 R4, RZ, RZ, R151 ;  /* 0x000000ffff043224 */ /* 0x004fe400078e0097 */
[----:B------:R-:W-:Y:S01]  /*18a10*/  @P3 IMAD.MOV.U32 R5, RZ, RZ, R132 ;  /* 0x000000ffff053224 */ /* 0x000fe200078e0084 */
[----:B------:R-:W2:Y:S04]  /*18a20*/  LDL R151, [R1+0x894] ;  /* 0x0008940001977983 */ /* 0x000ea80000100800 */
[----:B------:R4:W3:Y:S02]  /*18a30*/  @P3 LDG.E.U8 R214, desc[UR16][R4.64] ;  /* 0x0000001004d63981 */ /* 0x0008e4000c1e1100 */
[----:B----4-:R-:W-:-:S02]  /*18a40*/  @P4 IMAD.MOV.U32 R4, RZ, RZ, R149 ;  /* 0x000000ffff044224 */ /* 0x010fc400078e0095 */
[----:B------:R-:W4:Y:S01]  /*18a50*/  LDL R149, [R1+0x88c] ;  /* 0x00088c0001957983 */ /* 0x000f220000100800 */
[----:B------:R-:W-:Y:S01]  /*18a60*/  @P4 IMAD.MOV.U32 R5, RZ, RZ, R134 ;  /* 0x000000ffff054224 */ /* 0x000fe200078e0086 */
[----:B------:R-:W-:-:S04]  /*18a70*/  ISETP.GT.AND P2, PT, R2, 0x24, PT ;  /* 0x000000240200780c */ /* 0x000fc80003f44270 */
[----:B------:R0:W3:Y:S01]  /*18a80*/  @P4 LDG.E.U8 R217, desc[UR16][R4.64] ;  /* 0x0000001004d94981 */ /* 0x0000e2000c1e1100 */
[----:B------:R-:W-:Y:S01]  /*18a90*/  ISETP.GT.AND P3, PT, R2, 0x25, PT ;  /* 0x000000250200780c */ /* 0x000fe20003f64270 */
[----:B0-----:R-:W-:Y:S02]  /*18aa0*/  @P1 IMAD.MOV.U32 R4, RZ, RZ, R125 ;  /* 0x000000ffff041224 */ /* 0x001fe400078e007d */
[----:B------:R-:W-:-:S05]  /*18ab0*/  @P1 IMAD.MOV.U32 R5, RZ, RZ, R136 ;  /* 0x000000ffff051224 */ /* 0x000fca00078e0088 */
        /* <DEDUP_REMOVED lines=9> */
[----:B------:R-:W-:Y:S02]  /*18b50*/  PRMT R204, RZ, 0x7610, R204 ;  /* 0x00007610ffcc7816 */ /* 0x000fe400000000cc */
        /* <DEDUP_REMOVED lines=14> */
[----:B------:R-:W-:Y:S02]  /*18c40*/  ISETP.GT.AND P4, PT, R2, 0x2b, PT ;  /* 0x0000002b0200780c */ /* 0x000fe40003f84270 */
[----:B------:R-:W-:Y:S01]  /*18c50*/  PRMT R191, RZ, 0x7610, R191 ;  /* 0x00007610ffbf7816 */ /* 0x000fe200000000bf */
[----:B0-----:R-:W-:Y:S02]  /*18c60*/  @P0 IMAD.MOV.U32 R4, RZ, RZ, R137 ;  /* 0x000000ffff040224 */ /* 0x001fe400078e0089 */
[----:B------:R-:W-:-:S05]  /*18c70*/  @P0 IMAD.MOV.U32 R5, RZ, RZ, R148 ;  /* 0x000000ffff050224 */ /* 0x000fca00078e0094 */
[----:B------:R0:W3:Y:S01]  /*18c80*/  @P0 LDG.E.U8 R197, desc[UR16][R4.64] ;  /* 0x0000001004c50981 */ /* 0x0000e2000c1e1100 */
[----:B------:R-:W-:Y:S01]  /*18c90*/  PRMT R194, RZ, 0x7610, R194 ;  /* 0x00007610ffc27816 */ /* 0x000fe200000000c2 */
[----:B0-----:R-:W-:Y:S02]  /*18ca0*/  @P2 IMAD.MOV.U32 R4, RZ, RZ, R139 ;  /* 0x000000ffff042224 */ /* 0x001fe400078e008b */
[----:B------:R-:W-:-:S05]  /*18cb0*/  @P2 IMAD.MOV.U32 R5, RZ, RZ, R150 ;  /* 0x000000ffff052224 */ /* 0x000fca00078e0096 */
[----:B------:R0:W3:Y:S01]  /*18cc0*/  @P2 LDG.E.U8 R191, desc[UR16][R4.64] ;  /* 0x0000001004bf2981 */ /* 0x0000e2000c1e1100 */
[----:B------:R-:W-:Y:S01]  /*18cd0*/  PRMT R195, RZ, 0x7610, R195 ;  /* 0x00007610ffc37816 */ /* 0x000fe200000000c3 */
[----:B0-----:R-:W-:Y:S02]  /*18ce0*/  @P3 IMAD.MOV.U32 R4, RZ, RZ, R141 ;  /* 0x000000ffff043224 */ /* 0x001fe400078e008d */
[----:B--2---:R-:W-:-:S05]  /*18cf0*/  @P3 IMAD.MOV.U32 R5, RZ, RZ, R151 ;  /* 0x000000ffff053224 */ /* 0x004fca00078e0097 */
[----:B------:R0:W2:Y:S02]  /*18d00*/  @P3 LDG.E.U8 R194, desc[UR16][R4.64] ;  /* 0x0000001004c23981 */ /* 0x0000a4000c1e1100 */
[----:B0-----:R-:W-:Y:S02]  /*18d10*/  @P4 IMAD.MOV.U32 R4, RZ, RZ, R143 ;  /* 0x000000ffff044224 */ /* 0x001fe400078e008f */
[----:B----4-:R-:W-:Y:S02]  /*18d20*/  @P4 IMAD.MOV.U32 R5, RZ, RZ, R149 ;  /* 0x000000ffff054224 */ /* 0x010fe400078e0095 */
[----:B------:R-:W4:Y:S04]  /*18d30*/  LDL.LU R149, [R1+0x878] ;  /* 0x0008780001957983 */ /* 0x000f280000300800 */
[----:B------:R-:W3:Y:S04]  /*18d40*/  LDL.LU R151, [R1+0x870] ;  /* 0x0008700001977983 */ /* 0x000ee80000300800 */
[----:B------:R0:W2:Y:S04]  /*18d50*/  @P4 LDG.E.U8 R195, desc[UR16][R4.64] ;  /* 0x0000001004c34981 */ /* 0x0000a8000c1e1100 */
[----:B------:R-:W4:Y:S01]  /*18d60*/  LDL R5, [R1+0x884] ;  /* 0x0008840001057983 */ /* 0x000f220000100800 */
[----:B------:R-:W-:-:S02]  /*18d70*/  ISETP.GT.AND P1, PT, R2, 0x2c, PT ;  /* 0x0000002c0200780c */ /* 0x000fc40003f24270 */
[----:B------:R-:W-:-:S11]  /*18d80*/  PRMT R186, RZ, 0x7610, R186 ;  /* 0x00007610ffba7816 */ /* 0x000fd600000000ba */
[----:B0-----:R-:W-:Y:S01]  /*18d90*/  @P1 IMAD.MOV.U32 R4, RZ, RZ, R145 ;  /* 0x000000ffff041224 */ /* 0x001fe200078e0091 */
[----:B------:R-:W-:-:S04]  /*18da0*/  ISETP.GT.AND P0, PT, R2, 0x2d, PT ;  /* 0x0000002d0200780c */ /* 0x000fc80003f04270 */
[----:B----4-:R0:W4:Y:S04]  /*18db0*/  @P1 LDG.E.U8 R186, desc[UR16][R4.64] ;  /* 0x0000001004ba1981 */ /* 0x010128000c1e1100 */
[----:B------:R-:W3:Y:S01]  /*18dc0*/  LDL R5, [R1+0x87c] ;  /* 0x00087c0001057983 */ /* 0x000ee20000100800 */
[----:B------:R-:W-:-:S04]  /*18dd0*/  PRMT R188, RZ, 0x7610, R188 ;  /* 0x00007610ffbc7816 */ /* 0x000fc800000000bc */
[----:B0-----:R-:W-:Y:S01]  /*18de0*/  @P0 IMAD.MOV.U32 R4, RZ, RZ, R147 ;  /* 0x000000ffff040224 */ /* 0x001fe200078e0093 */
[C---:B------:R-:W-:Y:S02]  /*18df0*/  ISETP.GT.AND P2, PT, R2.reuse, 0x2e, PT ;  /* 0x0000002e0200780c */ /* 0x040fe40003f44270 */
[----:B------:R-:W-:Y:S02]  /*18e00*/  ISETP.GT.AND P3, PT, R2, 0x2f, PT ;  /* 0x0000002f0200780c */ /* 0x000fe40003f64270 */
[----:B---3--:R0:W3:Y:S04]  /*18e10*/  @P0 LDG.E.U8 R188, desc[UR16][R4.64] ;  /* 0x0000001004bc0981 */ /* 0x0080e8000c1e1100 */
[----:B------:R-:W2:Y:S01]  /*18e20*/  LDL R5, [R1+0x874] ;  /* 0x0008740001057983 */ /* 0x000ea20000100800 */
[----:B------:R-:W-:-:S04]  /*18e30*/  PRMT R180, RZ, 0x7610, R180 ;  /* 0x00007610ffb47816 */ /* 0x000fc800000000b4 */
[----:B0-----:R-:W-:-:S05]  /*18e40*/  @P2 IMAD.MOV.U32 R4, RZ, RZ, R149 ;  /* 0x000000ffff042224 */ /* 0x001fca00078e0095 */
[----:B--2---:R0:W2:Y:S04]  /*18e50*/  @P2 LDG.E.U8 R180, desc[UR16][R4.64] ;  /* 0x0000001004b42981 */ /* 0x0040a8000c1e1100 */
[----:B------:R-:W4:Y:S01]  /*18e60*/  LDL R5, [R1+0x86c] ;  /* 0x00086c0001057983 */ /* 0x000f220000100800 */
[----:B0-----:R-:W-:-:S03]  /*18e70*/  @P3 IMAD.MOV.U32 R4, RZ, RZ, R151 ;  /* 0x000000ffff043224 */ /* 0x001fc600078e0097 */
[----:B------:R0:W-:Y:S04]  /*18e80*/  STL.64 [R1+0x10a0], R150 ;  /* 0x0010a09601007387 */ /* 0x0001e80000100a00 */
[----:B0-----:R-:W3:Y:S04]  /*18e90*/  LDL R150, [R1+0x83c] ;  /* 0x00083c0001967983 */ /* 0x001ee80000100800 */
[----:B------:R-:W2:Y:S04]  /*18ea0*/  LDL R151, [R1+0x840] ;  /* 0x0008400001977983 */ /* 0x000ea80000100800 */
        /* <DEDUP_REMOVED lines=15> */
[----:B------:R-:W-:Y:S04]  /*18fa0*/  STL.64 [R1+0x1070], R138 ;  /* 0x0010708a01007387 */ /* 0x000fe80000100a00 */
        /* <DEDUP_REMOVED lines=52> */
[----:B------:R0:W-:Y:S04]  /*192f0*/  STL.64 [R1+0xec8], R32 ;  /* 0x000ec82001007387 */ /* 0x0001e80000100a00 */
[----:B------:R1:W-:Y:S04]  /*19300*/  STL.64 [R1+0xec0], R30 ;  /* 0x000ec01e01007387 */ /* 0x0003e80000100a00 */
[----:B------:R2:W-:Y:S04]  /*19310*/  STL.64 [R1+0xeb8], R28 ;  /* 0x000eb81c01007387 */ /* 0x0005e80000100a00 */
[----:B------:R2:W-:Y:S04]  /*19320*/  STL.64 [R1+0xeb0], R26 ;  /* 0x000eb01a01007387 */ /* 0x0005e80000100a00 */
[----:B------:R2:W-:Y:S04]  /*19330*/  STL.64 [R1+0xea8], R24 ;  /* 0x000ea81801007387 */ /* 0x0005e80000100a00 */
[----:B0-----:R-:W2:Y:S04]  /*19340*/  LDL R32, [R1+0x838] ;  /* 0x0008380001207983 */ /* 0x001ea80000100800 */
[----:B------:R-:W2:Y:S04]  /*19350*/  LDL R38, [R1+0x834] ;  /* 0x0008340001267983 */ /* 0x000ea80000100800 */
[----:B------:R-:W2:Y:S04]  /*19360*/  LDL R37, [R1+0x82c] ;  /* 0x00082c0001257983 */ /* 0x000ea80000100800 */
[----:B------:R-:W2:Y:S04]  /*19370*/  LDL R35, [R1+0x830] ;  /* 0x0008300001237983 */ /* 0x000ea80000100800 */
[----:B------:R-:W2:Y:S04]  /*19380*/  LDL R44, [R1+0x824] ;  /* 0x00082400012c7983 */ /* 0x000ea80000100800 */
[----:B------:R-:W2:Y:S04]  /*19390*/  LDL R43, [R1+0x828] ;  /* 0x00082800012b7983 */ /* 0x000ea80000100800 */
[----:B------:R-:W2:Y:S04]  /*193a0*/  LDL R40, [R1+0x81c] ;  /* 0x00081c0001287983 */ /* 0x000ea80000100800 */
[----:B------:R-:W2:Y:S04]  /*193b0*/  LDL R36, [R1+0x820] ;  /* 0x0008200001247983 */ /* 0x000ea80000100800 */
[----:B-1----:R-:W2:Y:S01]  /*193c0*/  LDL R30, [R1+0x818] ;  /* 0x00081800011e7983 */ /* 0x002ea20000100800 */
[----:B------:R-:W-:-:S02]  /*193d0*/  ISETP.GT.AND P4, PT, R2, 0x30, PT ;  /* 0x000000300200780c */ /* 0x000fc40003f84270 */
[----:B------:R-:W-:Y:S01]  /*193e0*/  PRMT R183, RZ, 0x7610, R183 ;  /* 0x00007610ffb77816 */ /* 0x000fe200000000b7 */
[----:B------:R-:W2:Y:S01]  /*193f0*/  LDL R34, [R1+0x814] ;  /* 0x0008140001227983 */ /* 0x000ea20000100800 */
[C---:B------:R-:W-:Y:S02]  /*19400*/  ISETP.GT.AND P0, PT, R2.reuse, 0x31, PT ;  /* 0x000000310200780c */ /* 0x040fe40003f04270 */
[----:B------:R-:W-:Y:S01]  /*19410*/  PRMT R193, RZ, 0x7610, R193 ;  /* 0x00007610ffc17816 */ /* 0x000fe200000000c1 */
[----:B------:R-:W2:Y:S01]  /*19420*/  LDL R42, [R1+0x80c] ;  /* 0x00080c00012a7983 */ /* 0x000ea20000100800 */
[----:B------:R-:W-:-:S03]  /*19430*/  ISETP.GT.AND P1, PT, R2, 0x32, PT ;  /* 0x000000320200780c */ /* 0x000fc60003f24270 */
[----:B----4-:R3:W4:Y:S01]  /*19440*/  @P3 LDG.E.U8 R183, desc[UR16][R4.64] ;  /* 0x0000001004b73981 */ /* 0x010722000c1e1100 */
[----:B------:R-:W-:Y:S02]  /*19450*/  PRMT R182, RZ, 0x7610, R182 ;  /* 0x00007610ffb67816 */ /* 0x000fe400000000b6 */
[----:B------:R-:W-:Y:S01]  /*19460*/  ISETP.GT.AND P2, PT, R2, 0x33, PT ;  /* 0x000000330200780c */ /* 0x000fe20003f44270 */
[----:B------:R-:W4:Y:S01]  /*19470*/  LDL R39, [R1+0x810] ;  /* 0x0008100001277983 */ /* 0x000f220000100800 */
[----:B------:R-:W-:Y:S02]  /*19480*/  PRMT R185, RZ, 0x7610, R185 ;  /* 0x00007610ffb97816 */ /* 0x000fe400000000b9 */
[----:B------:R-:W-:Y:S01]  /*19490*/  PRMT R178, RZ, 0x7610, R178 ;  /* 0x00007610ffb27816 */ /* 0x000fe200000000b2 */
[----:B------:R-:W4:Y:S01]  /*194a0*/  LDL R46, [R1+0x644] ;  /* 0x00064400012e7983 */ /* 0x000f220000100800 */
[----:B------:R-:W-:Y:S02]  /*194b0*/  PRMT R176, RZ, 0x7610, R176 ;  /* 0x00007610ffb07816 */ /* 0x000fe400000000b0 */
[----:B------:R-:W-:Y:S01]  /*194c0*/  PRMT R174, RZ, 0x7610, R174 ;  /* 0x00007610ffae7816 */ /* 0x000fe200000000ae */
[----:B------:R-:W4:Y:S01]  /*194d0*/  LDL R45, [R1+0x648] ;  /* 0x00064800012d7983 */ /* 0x000f220000100800 */
[----:B---3--:R-:W-:Y:S01]  /*194e0*/  @P4 IMAD.MOV.U32 R5, RZ, RZ, R140 ;  /* 0x000000ffff054224 */ /* 0x008fe200078e008c */
[----:B------:R-:W-:-:S02]  /*194f0*/  PRMT R172, RZ, 0x7610, R172 ;  /* 0x00007610ffac7816 */ /* 0x000fc400000000ac */
[----:B------:R-:W3:Y:S01]  /*19500*/  LDL R48, [R1+0xdd4] ;  /* 0x000dd40001307983 */ /* 0x000ee20000100800 */
[----:B--2---:R-:W-:Y:S01]  /*19510*/  @P4 IMAD.MOV.U32 R4, RZ, RZ, R141 ;  /* 0x000000ffff044224 */ /* 0x004fe200078e008d */
[----:B------:R-:W-:Y:S02]  /*19520*/  PRMT R170, RZ, 0x7610, R170 ;  /* 0x00007610ffaa7816 */ /* 0x000fe400000000aa */
[----:B------:R-:W2:Y:S04]  /*19530*/  LDL R47, [R1+0xd94] ;  /* 0x000d9400012f7983 */ /* 0x000ea80000100800 */
[----:B------:R0:W3:Y:S02]  /*19540*/  @P4 LDG.E.U8 R193, desc[UR16][R4.64] ;  /* 0x0000001004c14981 */ /* 0x0000e4000c1e1100 */
[----:B0-----:R-:W-:-:S02]  /*19550*/  @P0 IMAD.MOV.U32 R4, RZ, RZ, R143 ;  /* 0x000000ffff040224 */ /* 0x001fc400078e008f */
[----:B------:R-:W-:-:S05]  /*19560*/  @P0 IMAD.MOV.U32 R5, RZ, RZ, R142 ;  /* 0x000000ffff050224 */ /* 0x000fca00078e008e */
[----:B------:R0:W2:Y:S01]  /*19570*/  @P0 LDG.E.U8 R182, desc[UR16][R4.64] ;  /* 0x0000001004b60981 */ /* 0x0000a2000c1e1100 */
[----:B------:R-:W-:Y:S01]  /*19580*/  ISETP.GT.AND P0, PT, R2, 0x34, PT ;  /* 0x000000340200780c */ /* 0x000fe20003f04270 */
[----:B0-----:R-:W-:Y:S02]  /*19590*/  @P1 IMAD.MOV.U32 R4, RZ, RZ, R145 ;  /* 0x000000ffff041224 */ /* 0x001fe400078e0091 */
[----:B------:R-:W-:-:S05]  /*195a0*/  @P1 IMAD.MOV.U32 R5, RZ, RZ, R144 ;  /* 0x000000ffff051224 */ /* 0x000fca00078e0090 */
[----:B------:R0:W2:Y:S01]  /*195b0*/  @P1 LDG.E.U8 R185, desc[UR16][R4.64] ;  /* 0x0000001004b91981 */ /* 0x0000a2000c1e1100 */
[----:B------:R-:W-:Y:S01]  /*195c0*/  ISETP.GT.AND P1, PT, R2, 0x35, PT ;  /* 0x000000350200780c */ /* 0x000fe20003f24270 */
[----:B0-----:R-:W-:Y:S02]  /*195d0*/  @P2 IMAD.MOV.U32 R4, RZ, RZ, R147 ;  /* 0x000000ffff042224 */ /* 0x001fe400078e0093 */
[----:B------:R-:W-:-:S05]  /*195e0*/  @P2 IMAD.MOV.U32 R5, RZ, RZ, R146 ;  /* 0x000000ffff052224 */ /* 0x000fca00078e0092 */
[----:B------:R0:W3:Y:S02]  /*195f0*/  @P2 LDG.E.U8 R178, desc[UR16][R4.64] ;  /* 0x0000001004b22981 */ /* 0x0000e4000c1e1100 */
[----:B0-----:R-:W-:Y:S02]  /*19600*/  @P0 IMAD.MOV.U32 R4, RZ, RZ, R149 ;  /* 0x000000ffff040224 */ /* 0x001fe400078e0095 */
[----:B------:R-:W-:-:S05]  /*19610*/  @P0 IMAD.MOV.U32 R5, RZ, RZ, R148 ;  /* 0x000000ffff050224 */ /* 0x000fca00078e0094 */
[----:B------:R0:W2:Y:S01]  /*19620*/  @P0 LDG.E.U8 R176, desc[UR16][R4.64] ;  /* 0x0000001004b00981 */ /* 0x0000a2000c1e1100 */
[----:B------:R-:W-:Y:S01]  /*19630*/  ISETP.GT.AND P0, PT, R2, 0x36, PT ;  /* 0x000000360200780c */ /* 0x000fe20003f04270 */
[----:B0-----:R-:W-:Y:S02]  /*19640*/  @P1 IMAD.MOV.U32 R4, RZ, RZ, R151 ;  /* 0x000000ffff041224 */ /* 0x001fe400078e0097 */
[----:B------:R-:W-:-:S05]  /*19650*/  @P1 IMAD.MOV.U32 R5, RZ, RZ, R150 ;  /* 0x000000ffff051224 */ /* 0x000fca00078e0096 */
[----:B------:R0:W2:Y:S01]  /*19660*/  @P1 LDG.E.U8 R174, desc[UR16][R4.64] ;  /* 0x0000001004ae1981 */ /* 0x0000a2000c1e1100 */
[----:B------:R-:W-:Y:S02]  /*19670*/  ISETP.GT.AND P1, PT, R2, 0x37, PT ;  /* 0x000000370200780c */ /* 0x000fe40003f24270 */
[----:B------:R-:W-:Y:S02]  /*19680*/  PRMT R168, RZ, 0x7610, R168 ;  /* 0x00007610ffa87816 */ /* 0x000fe400000000a8 */
[----:B------:R-:W-:Y:S01]  /*19690*/  PRMT R166, RZ, 0x7610, R166 ;  /* 0x00007610ffa67816 */ /* 0x000fe200000000a6 */
[----:B0-----:R-:W-:Y:S02]  /*196a0*/  @P0 IMAD.MOV.U32 R4, RZ, RZ, R32 ;  /* 0x000000ffff040224 */ /* 0x001fe400078e0020 */
[----:B------:R-:W3:Y:S01]  /*196b0*/  LDL R32, [R1+0x808] ;  /* 0x0008080001207983 */ /* 0x000ee20000100800 */
[----:B------:R-:W-:-:S03]  /*196c0*/  @P0 IMAD.MOV.U32 R5, RZ, RZ, R38 ;  /* 0x000000ffff050224 */ /* 0x000fc600078e0026 */
[----:B------:R-:W2:Y:S04]  /*196d0*/  LDL R38, [R1+0x804] ;  /* 0x0008040001267983 */ /* 0x000ea80000100800 */
[----:B------:R0:W2:Y:S01]  /*196e0*/  @P0 LDG.E.U8 R172, desc[UR16][R4.64] ;  /* 0x0000001004ac0981 */ /* 0x0000a2000c1e1100 */
[C---:B------:R-:W-:Y:S01]  /*196f0*/  ISETP.GT.AND P0, PT, R2.reuse, 0x38, PT ;  /* 0x000000380200780c */ /* 0x040fe20003f04270 */
[----:B0-----:R-:W-:Y:S02]  /*19700*/  @P1 IMAD.MOV.U32 R4, RZ, RZ, R35 ;  /* 0x000000ffff041224 */ /* 0x001fe400078e0023 */
[----:B------:R-:W-:Y:S01]  /*19710*/  @P1 IMAD.MOV.U32 R5, RZ, RZ, R37 ;  /* 0x000000ffff051224 */ /* 0x000fe200078e0025 */
[----:B------:R-:W2:Y:S04]  /*19720*/  LDL R35, [R1+0x800] ;  /* 0x0008000001237983 */ /* 0x000ea80000100800 */
[----:B------:R-:W2:Y:S04]  /*19730*/  LDL R37, [R1+0x7fc] ;  /* 0x0007fc0001257983 */ /* 0x000ea80000100800 */
[----:B------:R0:W2:Y:S01]  /*19740*/  @P1 LDG.E.U8 R170, desc[UR16][R4.64] ;  /* 0x0000001004aa1981 */ /* 0x0000a2000c1e1100 */
[----:B------:R-:W-:Y:S01]  /*19750*/  ISETP.GT.AND P1, PT, R2, 0x39, PT ;  /* 0x000000390200780c */ /* 0x000fe20003f24270 */
[----:B0-----:R-:W-:-:S02]  /*19760*/  @P0 IMAD.MOV.U32 R4, RZ, RZ, R43 ;  /* 0x000000ffff040224 */ /* 0x001fc400078e002b */
        /* <DEDUP_REMOVED lines=9> */
[----:B------:R0:W2:Y:S02]  /*19800*/  @P1 LDG.E.U8 R166, desc[UR16][R4.64] ;  /* 0x0000001004a61981 */ /* 0x0000a4000c1e1100 */
[----:B0-----:R-:W-:-:S02]  /*19810*/  @P0 IMAD.MOV.U32 R4, RZ, RZ, R30 ;  /* 0x000000ffff040224 */ /* 0x001fc400078e001e */
[----:B------:R-:W2:Y:S01]  /*19820*/  LDL R30, [R1+0x7e8] ;  /* 0x0007e800011e7983 */ /* 0x000ea20000100800 */
[----:B------:R-:W-:Y:S01]  /*19830*/  PRMT R164, RZ, 0x7610, R164 ;  /* 0x00007610ffa47816 */ /* 0x000fe200000000a4 */
[----:B------:R-:W-:Y:S01]  /*19840*/  @P0 IMAD.MOV.U32 R5, RZ, RZ, R34 ;  /* 0x000000ffff050224 */ /* 0x000fe200078e0022 */
[C---:B------:R-:W-:Y:S01]  /*19850*/  ISETP.GT.AND P1, PT, R2.reuse, 0x3b, PT ;  /* 0x0000003b0200780c */ /* 0x040fe20003f24270 */
[----:B------:R-:W2:Y:S04]  /*19860*/  LDL R34, [R1+0x7e4] ;  /* 0x0007e40001227983 */ /* 0x000ea80000100800 */
[----:B------:R4:W2:Y:S01]  /*19870*/  @P0 LDG.E.U8 R164, desc[UR16][R4.64] ;  /* 0x0000001004a40981 */ /* 0x0008a2000c1e1100 */
[----:B------:R-:W-:Y:S02]  /*19880*/  ISETP.GT.AND P0, PT, R2, 0x3c, PT ;  /* 0x0000003c0200780c */ /* 0x000fe40003f04270 */
[----:B------:R-:W-:-:S05]  /*19890*/  PRMT R162, RZ, 0x7610, R162 ;  /* 0x00007610ffa27816 */ /* 0x000fca00000000a2 */
[----:B----4-:R-:W-:Y:S02]  /*198a0*/  @P1 IMAD.MOV.U32 R4, RZ, RZ, R39 ;  /* 0x000000ffff041224 */ /* 0x010fe400078e0027 */
[----:B------:R-:W-:Y:S01]  /*198b0*/  @P1 IMAD.MOV.U32 R5, RZ, RZ, R42 ;  /* 0x000000ffff051224 */ /* 0x000fe200078e002a */
[----:B------:R-:W4:Y:S04]  /*198c0*/  LDL R39, [R1+0x7e0] ;  /* 0x0007e00001277983 */ /* 0x000f280000100800 */
[----:B------:R-:W4:Y:S04]  /*198d0*/  LDL R42, [R1+0x7dc] ;  /* 0x0007dc00012a7983 */ /* 0x000f280000100800 */
[----:B------:R3:W4:Y:S01]  /*198e0*/  @P1 LDG.E.U8 R162, desc[UR16][R4.64] ;  /* 0x0000001004a21981 */ /* 0x000722000c1e1100 */
[----:B------:R-:W-:-:S02]  /*198f0*/  ISETP.GT.AND P1, PT, R2, 0x3d, PT ;  /* 0x0000003d0200780c */ /* 0x000fc40003f24270 */
[----:B------:R-:W-:Y:S02]  /*19900*/  PRMT R160, RZ, 0x7610, R160 ;  /* 0x00007610ffa07816 */ /* 0x000fe400000000a0 */
[----:B------:R-:W-:Y:S02]  /*19910*/  PRMT R158, RZ, 0x7610, R158 ;  /* 0x00007610ff9e7816 */ /* 0x000fe4000000009e */
[----:B------:R-:W-:Y:S02]  /*19920*/  PRMT R156, RZ, 0x7610, R156 ;  /* 0x00007610ff9c7816 */ /* 0x000fe4000000009c */
[----:B------:R-:W-:Y:S01]  /*19930*/  PRMT R154, RZ, 0x7610, R154 ;  /* 0x00007610ff9a7816 */ /* 0x000fe2000000009a */
[----:B---3--:R-:W-:Y:S02]  /*19940*/  @P0 IMAD.MOV.U32 R4, RZ, RZ, R32 ;  /* 0x000000ffff040224 */ /* 0x008fe400078e0020 */
[----:B------:R-:W3:Y:S01]  /*19950*/  LDL R32, [R1+0x7d8] ;  /* 0x0007d80001207983 */ /* 0x000ee20000100800 */
[----:B--2---:R-:W-:-:S03]  /*19960*/  @P0 IMAD.MOV.U32 R5, RZ, RZ, R38 ;  /* 0x000000ffff050224 */ /* 0x004fc600078e0026 */
[----:B------:R-:W2:Y:S04]  /*19970*/  LDL R38, [R1+0x7d4] ;  /* 0x0007d40001267983 */ /* 0x000ea80000100800 */
[----:B------:R0:W2:Y:S01]  /*19980*/  @P0 LDG.E.U8 R160, desc[UR16][R4.64] ;  /* 0x0000001004a00981 */ /* 0x0000a2000c1e1100 */
[----:B------:R-:W-:Y:S01]  /*19990*/  ISETP.GT.AND P0, PT, R2, 0x3e, PT ;  /* 0x0000003e0200780c */ /* 0x000fe20003f04270 */
[----:B0-----:R-:W-:Y:S02]  /*199a0*/  @P1 IMAD.MOV.U32 R4, RZ, RZ, R35 ;  /* 0x000000ffff041224 */ /* 0x001fe400078e0023 */
[----:B------:R-:W2:Y:S01]  /*199b0*/  LDL R35, [R1+0x7d0] ;  /* 0x0007d00001237983 */ /* 0x000ea20000100800 */
[----:B------:R-:W-:-:S03]  /*199c0*/  @P1 IMAD.MOV.U32 R5, RZ, RZ, R37 ;  /* 0x000000ffff051224 */ /* 0x000fc600078e0025 */
        /* <DEDUP_REMOVED lines=13> */
[----:B------:R0:W2:Y:S02]  /*19aa0*/  @P1 LDG.E.U8 R154, desc[UR16][R4.64] ;  /* 0x00000010049a1981 */ /* 0x0000a4000c1e1100 */
[----:B0-----:R-:W-:Y:S02]  /*19ab0*/  @P0 IMAD.MOV.U32 R4, RZ, RZ, R30 ;  /* 0x000000ffff040224 */ /* 0x001fe400078e001e */
[----:B------:R-:W2:Y:S01]  /*19ac0*/  LDL R30, [R1+0x7b8] ;  /* 0x0007b800011e7983 */ /* 0x000ea20000100800 */
[----:B------:R-:W-:Y:S01]  /*19ad0*/  PRMT R159, RZ, 0x7610, R159 ;  /* 0x00007610ff9f7816 */ /* 0x000fe2000000009f */
[----:B------:R-:W-:Y:S01]  /*19ae0*/  @P0 IMAD.MOV.U32 R5, RZ, RZ, R34 ;  /* 0x000000ffff050224 */ /* 0x000fe200078e0022 */
[C---:B------:R-:W-:Y:S01]  /*19af0*/  ISETP.GT.AND P1, PT, R2.reuse, 0x41, PT ;  /* 0x000000410200780c */ /* 0x040fe20003f24270 */
[----:B------:R-:W2:Y:S04]  /*19b00*/  LDL R34, [R1+0x7b4] ;  /* 0x0007b40001227983 */ /* 0x000ea80000100800 */
[----:B------:R4:W2:Y:S01]  /*19b10*/  @P0 LDG.E.U8 R159, desc[UR16][R4.64] ;  /* 0x00000010049f0981 */ /* 0x0008a2000c1e1100 */
[----:B------:R-:W-:-:S02]  /*19b20*/  ISETP.GT.AND P0, PT, R2, 0x42, PT ;  /* 0x000000420200780c */ /* 0x000fc40003f04270 */
[----:B------:R-:W-:-:S05]  /*19b30*/  PRMT R157, RZ, 0x7610, R157 ;  /* 0x00007610ff9d7816 */ /* 0x000fca000000009d */
[----:B----4-:R-:W-:Y:S02]  /*19b40*/  @P1 IMAD.MOV.U32 R4, RZ, RZ, R39 ;  /* 0x000000ffff041224 */ /* 0x010fe400078e0027 */
[----:B------:R-:W4:Y:S01]  /*19b50*/  LDL R39, [R1+0x7b0] ;  /* 0x0007b00001277983 */ /* 0x000f220000100800 */
[----:B------:R-:W-:-:S03]  /*19b60*/  @P1 IMAD.MOV.U32 R5, RZ, RZ, R42 ;  /* 0x000000ffff051224 */ /* 0x000fc600078e002a */
[----:B------:R-:W4:Y:S04]  /*19b70*/  LDL R42, [R1+0x7ac] ;  /* 0x0007ac00012a7983 */ /* 0x000f280000100800 */
[----:B------:R3:W4:Y:S01]  /*19b80*/  @P1 LDG.E.U8 R157, desc[UR16][R4.64] ;  /* 0x00000010049d1981 */ /* 0x000722000c1e1100 */
[----:B------:R-:W-:Y:S02]  /*19b90*/  ISETP.GT.AND P1, PT, R2, 0x43, PT ;  /* 0x000000430200780c */ /* 0x000fe40003f24270 */
[----:B------:R-:W-:Y:S02]  /*19ba0*/  PRMT R155, RZ, 0x7610, R155 ;  /* 0x00007610ff9b7816 */ /* 0x000fe4000000009b */
[----:B------:R-:W-:Y:S02]  /*19bb0*/  PRMT R153, RZ, 0x7610, R153 ;  /* 0x00007610ff997816 */ /* 0x000fe40000000099 */
[----:B------:R-:W-:-:S02]  /*19bc0*/  PRMT R152, RZ, 0x7610, R152 ;  /* 0x00007610ff987816 */ /* 0x000fc40000000098 */
        /* <DEDUP_REMOVED lines=307> */
[----:B0-----:R-:W-:Y:S01]  /*1af00*/  @P0 IMAD.MOV.U32 R4, RZ, RZ, R43 ;  /* 0x000000ffff040224 */ /* 0x001fe200078e002b */
[----:B------:R-:W-:Y:S01]  /*1af10*/  PRMT R33, RZ, 0x7610, R33 ;  /* 0x00007610ff217816 */ /* 0x000fe20000000021 */
[----:B------:R-:W2:Y:S01]  /*1af20*/  LDL R43, [R1+0x630] ;  /* 0x00063000012b7983 */ /* 0x000ea20000100800 */
[----:B------:R-:W-:Y:S01]  /*1af30*/  @P0 IMAD.MOV.U32 R5, RZ, RZ, R44 ;  /* 0x000000ffff050224 */ /* 0x000fe200078e002c */
[----:B------:R-:W-:-:S02]  /*1af40*/  PRMT R31, RZ, 0x7610, R31 ;  /* 0x00007610ff1f7816 */ /* 0x000fc4000000001f */
        /* <DEDUP_REMOVED lines=10> */
[----:B------:R-:W-:Y:S01]  /*1aff0*/  ISETP.GT.AND P1, PT, R2, 0x71, PT ;  /* 0x000000710200780c */ /* 0x000fe20003f24270 */
[----:B------:R-:W-:-:S02]  /*1b000*/  @P0 IMAD.MOV.U32 R5, RZ, RZ, R34 ;  /* 0x000000ffff050224 */ /* 0x000fc400078e0022 */
[----:B------:R-:W2:Y:S04]  /*1b010*/  LDL R34, [R1+0x634] ;  /* 0x0006340001227983 */ /* 0x000ea80000100800 */
[----:B------:R4:W2:Y:S01]  /*1b020*/  @P0 LDG.E.U8 R33, desc[UR16][R4.64] ;  /* 0x0000001004210981 */ /* 0x0008a2000c1e1100 */
[----:B------:R-:W-:-:S05]  /*1b030*/  ISETP.GT.AND P0, PT, R2, 0x72, PT ;  /* 0x000000720200780c */ /* 0x000fca0003f04270 */
[----:B----4-:R-:W-:Y:S02]  /*1b040*/  @P1 IMAD.MOV.U32 R4, RZ, RZ, R39 ;  /* 0x000000ffff041224 */ /* 0x010fe400078e0027 */
[----:B------:R-:W4:Y:S01]  /*1b050*/  LDL R39, [R1+0x624] ;  /* 0x0006240001277983 */ /* 0x000f220000100800 */
[----:B------:R-:W-:Y:S01]  /*1b060*/  @P1 IMAD.MOV.U32 R5, RZ, RZ, R42 ;  /* 0x000000ffff051224 */ /* 0x000fe200078e002a */
[----:B------:R-:W-:Y:S02]  /*1b070*/  PRMT R29, RZ, 0x7610, R29 ;  /* 0x00007610ff1d7816 */ /* 0x000fe4000000001d */
[----:B------:R-:W4:Y:S04]  /*1b080*/  LDL R42, [R1+0x61c] ;  /* 0x00061c00012a7983 */ /* 0x000f280000100800 */
[----:B------:R3:W4:Y:S01]  /*1b090*/  @P1 LDG.E.U8 R31, desc[UR16][R4.64] ;  /* 0x00000010041f1981 */ /* 0x000722000c1e1100 */
[----:B------:R-:W-:-:S02]  /*1b0a0*/  ISETP.GT.AND P1, PT, R2, 0x73, PT ;  /* 0x000000730200780c */ /* 0x000fc40003f24270 */
        /* <DEDUP_REMOVED lines=14> */
[C---:B------:R-:W-:Y:S01]  /*1b190*/  ISETP.GT.AND P1, PT, R2.reuse, 0x75, PT ;  /* 0x000000750200780c */ /* 0x040fe20003f24270 */
[----:B0-----:R-:W-:Y:S02]  /*1b1a0*/  @P0 IMAD.MOV.U32 R4, RZ, RZ, R45 ;  /* 0x000000ffff040224 */ /* 0x001fe400078e002d */
[----:B------:R-:W-:Y:S01]  /*1b1b0*/  @P0 IMAD.MOV.U32 R5, RZ, RZ, R46 ;  /* 0x000000ffff050224 */ /* 0x000fe200078e002e */
[----:B------:R-:W-:Y:S01]  /*1b1c0*/  PRMT R25, RZ, 0x7610, R25 ;  /* 0x00007610ff197816 */ /* 0x000fe20000000019 */
[----:B------:R-:W2:Y:S04]  /*1b1d0*/  LDL R46, [R1+0xd98] ;  /* 0x000d9800012e7983 */ /* 0x000ea80000100800 */
[----:B------:R0:W2:Y:S01]  /*1b1e0*/  @P0 LDG.E.U8 R27, desc[UR16][R4.64] ;  /* 0x00000010041b0981 */ /* 0x0000a2000c1e1100 */
[----:B------:R-:W-:-:S02]  /*1b1f0*/  ISETP.GT.AND P0, PT, R2, 0x76, PT ;  /* 0x000000760200780c */ /* 0x000fc40003f04270 */
[----:B------:R-:W-:Y:S01]  /*1b200*/  PRMT R24, RZ, 0x7610, R24 ;  /* 0x00007610ff187816 */ /* 0x000fe20000000018 */
[----:B------:R-:W2:Y:S01]  /*1b210*/  LDL R45, [R1+0xd54] ;  /* 0x000d5400012d7983 */ /* 0x000ea20000100800 */
[----:B0-----:R-:W-:-:S03]  /*1b220*/  @P1 IMAD.MOV.U32 R4, RZ, RZ, R36 ;  /* 0x000000ffff041224 */ /* 0x001fc600078e0024 */
[----:B------:R-:W2:Y:S01]  /*1b230*/  LDL R36, [R1+0x610] ;  /* 0x0006100001247983 */ /* 0x000ea20000100800 */
[----:B------:R-:W-:-:S03]  /*1b240*/  @P1 IMAD.MOV.U32 R5, RZ, RZ, R40 ;  /* 0x000000ffff051224 */ /* 0x000fc600078e0028 */
[----:B------:R-:W2:Y:S04]  /*1b250*/  LDL R40, [R1+0x60c] ;  /* 0x00060c0001287983 */ /* 0x000ea80000100800 */
[----:B------:R0:W2:Y:S02]  /*1b260*/  @P1 LDG.E.U8 R26, desc[UR16][R4.64] ;  /* 0x00000010041a1981 */ /* 0x0000a4000c1e1100 */
[----:B0-----:R-:W-:Y:S02]  /*1b270*/  @P0 IMAD.MOV.U32 R4, RZ, RZ, R30 ;  /* 0x000000ffff040224 */ /* 0x001fe400078e001e */
[----:B------:R-:W2:Y:S01]  /*1b280*/  LDL R30, [R1+0x608] ;  /* 0x00060800011e7983 */ /* 0x000ea20000100800 */
[C---:B------:R-:W-:Y:S01]  /*1b290*/  ISETP.GT.AND P1, PT, R2.reuse, 0x77, PT ;  /* 0x000000770200780c */ /* 0x040fe20003f24270 */
[----:B------:R-:W-:Y:S01]  /*1b2a0*/  @P0 IMAD.MOV.U32 R5, RZ, RZ, R34 ;  /* 0x000000ffff050224 */ /* 0x000fe200078e0022 */
[----:B------:R-:W-:Y:S01]  /*1b2b0*/  PRMT R252, RZ, 0x7610, R252 ;  /* 0x00007610fffc7816 */ /* 0x000fe200000000fc */
[----:B------:R-:W2:Y:S04]  /*1b2c0*/  LDL R34, [R1+0x604] ;  /* 0x0006040001227983 */ /* 0x000ea80000100800 */
[----:B------:R0:W2:Y:S01]  /*1b2d0*/  @P0 LDG.E.U8 R25, desc[UR16][R4.64] ;  /* 0x0000001004190981 */ /* 0x0000a2000c1e1100 */
[----:B------:R-:W-:-:S05]  /*1b2e0*/  ISETP.GT.AND P0, PT, R2, 0x78, PT ;  /* 0x000000780200780c */ /* 0x000fca0003f04270 */
[----:B0-----:R-:W-:Y:S02]  /*1b2f0*/  @P1 IMAD.MOV.U32 R4, RZ, RZ, R43 ;  /* 0x000000ffff041224 */ /* 0x001fe400078e002b */
[----:B------:R-:W-:Y:S01]  /*1b300*/  @P1 IMAD.MOV.U32 R5, RZ, RZ, R44 ;  /* 0x000000ffff051224 */ /* 0x000fe200078e002c */
[----:B------:R-:W-:Y:S01]  /*1b310*/  PRMT R251, RZ, 0x7610, R251 ;  /* 0x00007610fffb7816 */ /* 0x000fe200000000fb */
[----:B------:R-:W2:Y:S04]  /*1b320*/  LDL R44, [R1+0xd58] ;  /* 0x000d5800012c7983 */ /* 0x000ea80000100800 */
[----:B------:R4:W2:Y:S01]  /*1b330*/  @P1 LDG.E.U8 R24, desc[UR16][R4.64] ;  /* 0x0000001004181981 */ /* 0x0008a2000c1e1100 */
[----:B------:R-:W-:Y:S02]  /*1b340*/  ISETP.GT.AND P1, PT, R2, 0x79, PT ;  /* 0x000000790200780c */ /* 0x000fe40003f24270 */
[----:B------:R-:W-:Y:S01]  /*1b350*/  PRMT R250, RZ, 0x7610, R250 ;  /* 0x00007610fffa7816 */ /* 0x000fe200000000fa */
[----:B------:R-:W2:Y:S01]  /*1b360*/  LDL R43, [R1+0xd14] ;  /* 0x000d1400012b7983 */ /* 0x000ea20000100800 */
[----:B----4-:R-:W-:-:S03]  /*1b370*/  @P0 IMAD.MOV.U32 R5, RZ, RZ, R39 ;  /* 0x000000ffff050224 */ /* 0x010fc600078e0027 */
[----:B------:R-:W4:Y:S01]  /*1b380*/  LDL R39, [R1+0x5fc] ;  /* 0x0005fc0001277983 */ /* 0x000f220000100800 */
[----:B------:R-:W-:Y:S02]  /*1b390*/  LOP3.LUT R3, R3, 0xffff, RZ, 0xc0, !PT ;  /* 0x0000ffff03037812 */ /* 0x000fe400078ec0ff */
[----:B------:R-:W-:Y:S01]  /*1b3a0*/  PRMT R249, RZ, 0x7610, R249 ;  /* 0x00007610fff97816 */ /* 0x000fe200000000f9 */
[----:B---3--:R-:W-:Y:S02]  /*1b3b0*/  @P0 IMAD.MOV.U32 R4, RZ, RZ, R32 ;  /* 0x000000ffff040224 */ /* 0x008fe400078e0020 */
[----:B------:R-:W3:Y:S04]  /*1b3c0*/  LDL R32, [R1+0x600] ;  /* 0x0006000001207983 */ /* 0x000ee80000100800 */
[----:B------:R2:W3:Y:S01]  /*1b3d0*/  @P0 LDG.E.U8 R252, desc[UR16][R4.64] ;  /* 0x0000001004fc0981 */ /* 0x0004e2000c1e1100 */
[----:B------:R-:W-:Y:S01]  /*1b3e0*/  ISETP.GT.AND P0, PT, R2, 0x7a, PT ;  /* 0x0000007a0200780c */ /* 0x000fe20003f04270 */
[----:B--2---:R-:W-:-:S02]  /*1b3f0*/  @P1 IMAD.MOV.U32 R4, RZ, RZ, R38 ;  /* 0x000000ffff041224 */ /* 0x004fc400078e0026 */
[----:B------:R-:W-:Y:S01]  /*1b400*/  @P1 IMAD.MOV.U32 R5, RZ, RZ, R42 ;  /* 0x000000ffff051224 */ /* 0x000fe200078e002a */
[----:B------:R-:W2:Y:S04]  /*1b410*/  LDL R38, [R1+0x5f4] ;  /* 0x0005f40001267983 */ /* 0x000ea80000100800 */
[----:B------:R0:W2:Y:S04]  /*1b420*/  @P1 LDG.E.U8 R251, desc[UR16][R4.64] ;  /* 0x0000001004fb1981 */ /* 0x0000a8000c1e1100 */
[----:B------:R-:W2:Y:S01]  /*1b430*/  LDL R42, [R1+0xd18] ;  /* 0x000d1800012a7983 */ /* 0x000ea20000100800 */
[----:B0-----:R-:W-:-:S02]  /*1b440*/  @P0 IMAD.MOV.U32 R4, RZ, RZ, R35 ;  /* 0x000000ffff040224 */ /* 0x001fc400078e0023 */
[----:B------:R-:W-:Y:S02]  /*1b450*/  @P0 IMAD.MOV.U32 R5, RZ, RZ, R37 ;  /* 0x000000ffff050224 */ /* 0x000fe400078e0025 */
[----:B------:R-:W2:Y:S04]  /*1b460*/  LDL R37, [R1+0x5f8] ;  /* 0x0005f80001257983 */ /* 0x000ea80000100800 */
[----:B------:R0:W2:Y:S01]  /*1b470*/  @P0 LDG.E.U8 R250, desc[UR16][R4.64] ;  /* 0x0000001004fa0981 */ /* 0x0000a2000c1e1100 */
[----:B------:R-:W-:Y:S02]  /*1b480*/  ISETP.GT.AND P0, PT, R2, 0x7b, PT ;  /* 0x0000007b0200780c */ /* 0x000fe40003f04270 */
[----:B0-----:R-:W-:-:S04]  /*1b490*/  LOP3.LUT R4, R232, 0xffff, RZ, 0xc0, !PT ;  /* 0x0000ffffe8047812 */ /* 0x001fc800078ec0ff */
[----:B------:R-:W-:-:S07]  /*1b4a0*/  PRMT R35, R4, 0x3340, R3 ;  /* 0x0000334004237816 */ /* 0x000fce0000000003 */
[----:B------:R-:W-:Y:S02]  /*1b4b0*/  @P0 IMAD.MOV.U32 R4, RZ, RZ, R36 ;  /* 0x000000ffff040224 */ /* 0x000fe400078e0024 */
[----:B------:R-:W-:Y:S01]  /*1b4c0*/  @P0 IMAD.MOV.U32 R5, RZ, RZ, R40 ;  /* 0x000000ffff050224 */ /* 0x000fe200078e0028 */
[----:B------:R-:W-:Y:S01]  /*1b4d0*/  LOP3.LUT R3, R247, 0xffff, RZ, 0xc0, !PT ;  /* 0x0000fffff7037812 */ /* 0x000fe200078ec0ff */
[----:B------:R-:W2:Y:S04]  /*1b4e0*/  LDL R40, [R1+0xcd4] ;  /* 0x000cd40001287983 */ /* 0x000ea80000100800 */
[----:B------:R0:W2:Y:S01]  /*1b4f0*/  @P0 LDG.E.U8 R249, desc[UR16][R4.64] ;  /* 0x0000001004f90981 */ /* 0x0000a2000c1e1100 */
[----:B------:R-:W-:Y:S02]  /*1b500*/  ISETP.GT.AND P0, PT, R2, 0x7c, PT ;  /* 0x0000007c0200780c */ /* 0x000fe40003f04270 */
[----:B0-----:R-:W-:-:S04]  /*1b510*/  LOP3.LUT R4, R245, 0xffff, RZ, 0xc0, !PT ;  /* 0x0000fffff5047812 */ /* 0x001fc800078ec0ff */
[----:B------:R-:W-:-:S07]  /*1b520*/  PRMT R36, R4, 0x3340, R3 ;  /* 0x0000334004247816 */ /* 0x000fce0000000003 */
[----:B------:R-:W-:Y:S02]  /*1b530*/  @P0 IMAD.MOV.U32 R4, RZ, RZ, R30 ;  /* 0x000000ffff040224 */ /* 0x000fe400078e001e */
[----:B------:R-:W2:Y:S01]  /*1b540*/  LDL R30, [R1+0x5f0] ;  /* 0x0005f000011e7983 */ /* 0x000ea20000100800 */
[----:B------:R-:W-:Y:S01]  /*1b550*/  @P0 IMAD.MOV.U32 R5, RZ, RZ, R34 ;  /* 0x000000ffff050224 */ /* 0x000fe200078e0022 */
[----:B------:R-:W-:Y:S02]  /*1b560*/  PRMT R245, RZ, 0x7610, R245 ;  /* 0x00007610fff57816 */ /* 0x000fe400000000f5 */
[----:B------:R-:W2:Y:S04]  /*1b570*/  LDL R34, [R1+0x5ec] ;  /* 0x0005ec0001227983 */ /* 0x000ea80000100800 */
[----:B------:R0:W2:Y:S01]  /*1b580*/  @P0 LDG.E.U8 R245, desc[UR16][R4.64] ;  /* 0x0000001004f50981 */ /* 0x0000a2000c1e1100 */
[----:B------:R-:W-:-:S02]  /*1b590*/  ISETP.GT.AND P0, PT, R2, 0x7d, PT ;  /* 0x0000007d0200780c */ /* 0x000fc40003f04270 */
[----:B------:R-:W-:Y:S02]  /*1b5a0*/  LOP3.LUT R3, R236, 0xffff, RZ, 0xc0, !PT ;  /* 0x0000ffffec037812 */ /* 0x000fe400078ec0ff */
[----:B------:R-:W-:Y:S02]  /*1b5b0*/  PRMT R236, RZ, 0x7610, R236 ;  /* 0x00007610ffec7816 */ /* 0x000fe400000000ec */
[----:B0-----:R-:W-:-:S04]  /*1b5c0*/  LOP3.LUT R4, R6, 0xffff, RZ, 0xc0, !PT ;  /* 0x0000ffff06047812 */ /* 0x001fc800078ec0ff */
[----:B------:R-:W-:-:S03]  /*1b5d0*/  PRMT R247, R4, 0x3340, R3 ;  /* 0x0000334004f77816 */ /* 0x000fc60000000003 */
[----:B----4-:R-:W-:Y:S01]  /*1b5e0*/  @P0 IMAD.MOV.U32 R5, RZ, RZ, R39 ;  /* 0x000000ffff050224 */ /* 0x010fe200078e0027 */
[----:B------:R-:W-:Y:S01]  /*1b5f0*/  LOP3.LUT R3, R244, 0xffff, RZ, 0xc0, !PT ;  /* 0x0000fffff4037812 */ /* 0x000fe200078ec0ff */
[----:B------:R-:W4:Y:S01]  /*1b600*/  LDL R39, [R1+0xcd8] ;  /* 0x000cd80001277983 */ /* 0x000f220000100800 */
[----:B------:R-:W-:Y:S01]  /*1b610*/  PRMT R232, RZ, 0x7610, R232 ;  /* 0x00007610ffe87816 */ /* 0x000fe200000000e8 */
[----:B---3--:R-:W-:Y:S02]  /*1b620*/  @P0 IMAD.MOV.U32 R4, RZ, RZ, R32 ;  /* 0x000000ffff040224 */ /* 0x008fe400078e0020 */
[----:B------:R-:W3:Y:S04]  /*1b630*/  LDL R32, [R1+0xe00] ;  /* 0x000e000001207983 */ /* 0x000ee80000100800 */
[----:B------:R0:W4:Y:S01]  /*1b640*/  @P0 LDG.E.U8 R236, desc[UR16][R4.64] ;  /* 0x0000001004ec0981 */ /* 0x000122000c1e1100 */
[----:B------:R-:W-:-:S02]  /*1b650*/  ISETP.GT.AND P0, PT, R2, 0x7e, PT ;  /* 0x0000007e0200780c */ /* 0x000fc40003f04270 */
[----:B0-----:R-:W-:-:S04]  /*1b660*/  LOP3.LUT R4, R241, 0xffff, RZ, 0xc0, !PT ;  /* 0x0000fffff1047812 */ /* 0x001fc800078ec0ff */
[----:B------:R-:W-:-:S07]  /*1b670*/  PRMT R241, R4, 0x3340, R3 ;  /* 0x0000334004f17816 */ /* 0x000fce0000000003 */
[----:B--2---:R-:W-:Y:S01]  /*1b680*/  @P0 IMAD.MOV.U32 R5, RZ, RZ, R38 ;  /* 0x000000ffff050224 */ /* 0x004fe200078e0026 */
[----:B------:R-:W-:Y:S01]  /*1b690*/  LOP3.LUT R3, R9, 0xffff, RZ, 0xc0, !PT ;  /* 0x0000ffff09037812 */ /* 0x000fe200078ec0ff */
[----:B------:R-:W2:Y:S01]  /*1b6a0*/  LDL R38, [R1+0xc94] ;  /* 0x000c940001267983 */ /* 0x000ea20000100800 */
[----:B------:R-:W-:Y:S01]  /*1b6b0*/  @P0 IMAD.MOV.U32 R4, RZ, RZ, R37 ;  /* 0x000000ffff040224 */ /* 0x000fe200078e0025 */
[----:B------:R-:W-:Y:S02]  /*1b6c0*/  LOP3.LUT R6, R248, 0xffff, RZ, 0xc0, !PT ;  /* 0x0000fffff8067812 */ /* 0x000fe400078ec0ff */
[----:B------:R-:W2:Y:S04]  /*1b6d0*/  LDL R37, [R1+0xc98] ;  /* 0x000c980001257983 */ /* 0x000ea80000100800 */
[----:B------:R0:W2:Y:S01]  /*1b6e0*/  @P0 LDG.E.U8 R232, desc[UR16][R4.64] ;  /* 0x0000001004e80981 */ /* 0x0000a2000c1e1100 */
[----:B------:R-:W-:-:S02]  /*1b6f0*/  ISETP.GT.AND P0, PT, R2, 0x7f, PT ;  /* 0x0000007f0200780c */ /* 0x000fc40003f04270 */
[----:B0-----:R-:W-:-:S04]  /*1b700*/  LOP3.LUT R4, R243, 0xffff, RZ, 0xc0, !PT ;  /* 0x0000fffff3047812 */ /* 0x001fc800078ec0ff */
[----:B------:R-:W-:Y:S02]  /*1b710*/  PRMT R9, R4, 0x3340, R3 ;  /* 0x0000334004097816 */ /* 0x000fe40000000003 */
[----:B------:R-:W-:-:S05]  /*1b720*/  LOP3.LUT R3, R8, 0xffff, RZ, 0xc0, !PT ;  /* 0x0000ffff08037812 */ /* 0x000fca00078ec0ff */
[----:B------:R-:W-:Y:S02]  /*1b730*/  @P0 IMAD.MOV.U32 R8, RZ, RZ, R30 ;  /* 0x000000ffff080224 */ /* 0x000fe400078e001e */
[----:B------:R-:W4:Y:S01]  /*1b740*/  LDL R30, [R1+0xe20] ;  /* 0x000e2000011e7983 */ /* 0x000f220000100800 */
[----:B------:R-:W-:-:S04]  /*1b750*/  LOP3.LUT R5, R240, 0xffff, RZ, 0xc0, !PT ;  /* 0x0000fffff0057812 */ /* 0x000fc800078ec0ff */
[----:B------:R-:W-:Y:S02]  /*1b760*/  PRMT R240, R6, 0x3340, R5 ;  /* 0x0000334006f07816 */ /* 0x000fe40000000005 */
[----:B------:R-:W-:Y:S02]  /*1b770*/  LOP3.LUT R6, R211, 0xffff, RZ, 0xc0, !PT ;  /* 0x0000ffffd3067812 */ /* 0x000fe400078ec0ff */
[----:B------:R-:W-:Y:S02]  /*1b780*/  LOP3.LUT R5, R239, 0xffff, RZ, 0xc0, !PT ;  /* 0x0000ffffef057812 */ /* 0x000fe400078ec0ff */
[----:B------:R-:W-:Y:S02]  /*1b790*/  LOP3.LUT R4, R7, 0xffff, RZ, 0xc0, !PT ;  /* 0x0000ffff07047812 */ /* 0x000fe400078ec0ff */
[----:B------:R-:W-:Y:S02]  /*1b7a0*/  PRMT R7, R6, 0x3340, R5 ;  /* 0x0000334006077816 */ /* 0x000fe40000000005 */
[----:B------:R-:W-:Y:S01]  /*1b7b0*/  PRMT R6, R240, 0x5410, R9 ;  /* 0x00005410f0067816 */ /* 0x000fe20000000009 */
[----:B------:R-:W-:Y:S01]  /*1b7c0*/  @P0 IMAD.MOV.U32 R9, RZ, RZ, R34 ;  /* 0x000000ffff090224 */ /* 0x000fe200078e0022 */
[----:B------:R-:W-:Y:S01]  /*1b7d0*/  PRMT R211, RZ, 0x7610, R211 ;  /* 0x00007610ffd37816 */ /* 0x000fe200000000d3 */
[----:B------:R-:W2:Y:S05]  /*1b7e0*/  LDL R34, [R1+0x9fc] ;  /* 0x0009fc0001227983 */ /* 0x000eaa0000100800 */
[----:B------:R0:W2:Y:S01]  /*1b7f0*/  @P0 LDG.E.U8 R211, desc[UR16][R8.64] ;  /* 0x0000001008d30981 */ /* 0x0000a2000c1e1100 */
[----:B------:R-:W-:-:S02]  /*1b800*/  PRMT R3, R4, 0x3340, R3 ;  /* 0x0000334004037816 */ /* 0x000fc40000000003 */
[----:B------:R-:W-:Y:S02]  /*1b810*/  PRMT R4, R35, 0x5410, R36 ;  /* 0x0000541023047816 */ /* 0x000fe40000000024 */
[----:B------:R-:W-:Y:S01]  /*1b820*/  PRMT R5, R247, 0x5410, R241 ;  /* 0x00005410f7057816 */ /* 0x000fe200000000f1 */
[----:B------:R-:W2:Y:S01]  /*1b830*/  LDL R35, [R1+0xe14] ;  /* 0x000e140001237983 */ /* 0x000ea20000100800 */
[----:B------:R-:W-:Y:S01]  /*1b840*/  PRMT R7, R7, 0x5410, R3 ;  /* 0x0000541007077816 */ /* 0x000fe20000000003 */
[----:B------:R-:W-:Y:S01]  /*1b850*/  BAR.SYNC.DEFER_BLOCKING 0x0 ;  /* 0x0000000000007b1d */ /* 0x000fe20000010000 */
[----:B------:R-:W-:-:S05]  /*1b860*/  LOP3.LUT R3, R231, 0xffff, RZ, 0xc0, !PT ;  /* 0x0000ffffe7037812 */ /* 0x000fca00078ec0ff */
[----:B------:R-:W2:Y:S04]  /*1b870*/  LDL R36, [R1+0xc54] ;  /* 0x000c540001247983 */ /* 0x000ea80000100800 */
[----:B---3--:R1:W-:Y:S04]  /*1b880*/  STS.128 [R32+UR8+0x8000], R4 ;  /* 0x0080000420007988 */ /* 0x0083e80008000c08 */
[----:B-1----:R-:W3:Y:S01]  /*1b890*/  LDL R32, [R1+0xe1c] ;  /* 0x000e1c0001207983 */ /* 0x002ee20000100800 */
[----:B------:R-:W-:Y:S02]  /*1b8a0*/  LOP3.LUT R6, R238, 0xffff, RZ, 0xc0, !PT ;  /* 0x0000ffffee067812 */ /* 0x000fe400078ec0ff */
[----:B------:R-:W-:-:S02]  /*1b8b0*/  LOP3.LUT R5, R242, 0xffff, RZ, 0xc0, !PT ;  /* 0x0000fffff2057812 */ /* 0x000fc400078ec0ff */
[----:B------:R-:W-:Y:S02]  /*1b8c0*/  LOP3.LUT R4, R246, 0xffff, RZ, 0xc0, !PT ;  /* 0x0000fffff6047812 */ /* 0x000fe400078ec0ff */
[----:B------:R-:W-:Y:S02]  /*1b8d0*/  PRMT R238, R6, 0x3340, R5 ;  /* 0x0000334006ee7816 */ /* 0x000fe40000000005 */
[----:B------:R-:W-:Y:S02]  /*1b8e0*/  PRMT R231, R4, 0x3340, R3 ;  /* 0x0000334004e77816 */ /* 0x000fe40000000003 */
[----:B------:R-:W-:Y:S02]  /*1b8f0*/  LOP3.LUT R6, R234, 0xffff, RZ, 0xc0, !PT ;  /* 0x0000ffffea067812 */ /* 0x000fe400078ec0ff */
        /* <DEDUP_REMOVED lines=9> */
[----:B0-----:R-:W-:Y:S02]  /*1b990*/  PRMT R9, R6, 0x3340, R5 ;  /* 0x0000334006097816 */ /* 0x001fe40000000005 */
[----:B------:R-:W-:Y:S02]  /*1b9a0*/  PRMT R8, R4, 0x3340, R3 ;  /* 0x0000334004087816 */ /* 0x000fe40000000003 */
[----:B------:R-:W-:Y:S02]  /*1b9b0*/  LOP3.LUT R6, R220, 0xffff, RZ, 0xc0, !PT ;  /* 0x0000ffffdc067812 */ /* 0x000fe400078ec0ff */
[----:B------:R-:W-:Y:S02]  /*1b9c0*/  LOP3.LUT R5, R208, 0xffff, RZ, 0xc0, !PT ;  /* 0x0000ffffd0057812 */ /* 0x000fe400078ec0ff */
[----:B------:R-:W-:-:S02]  /*1b9d0*/  LOP3.LUT R4, R210, 0xffff, RZ, 0xc0, !PT ;  /* 0x0000ffffd2047812 */ /* 0x000fc400078ec0ff */
[----:B------:R-:W-:Y:S02]  /*1b9e0*/  LOP3.LUT R3, R201, 0xffff, RZ, 0xc0, !PT ;  /* 0x0000ffffc9037812 */ /* 0x000fe400078ec0ff */
[----:B------:R-:W-:Y:S02]  /*1b9f0*/  PRMT R7, R6, 0x3340, R5 ;  /* 0x0000334006077816 */ /* 0x000fe40000000005 */
[----:B------:R-:W-:Y:S02]  /*1ba00*/  PRMT R3, R4, 0x3340, R3 ;  /* 0x0000334004037816 */ /* 0x000fe40000000003 */
[----:B------:R-:W-:Y:S02]  /*1ba10*/  PRMT R4, R238, 0x5410, R231 ;  /* 0x00005410ee047816 */ /* 0x000fe400000000e7 */
[----:B------:R-:W-:Y:S02]  /*1ba20*/  PRMT R5, R228, 0x5410, R226 ;  /* 0x00005410e4057816 */ /* 0x000fe400000000e2 */
[----:B------:R-:W-:-:S02]  /*1ba30*/  PRMT R6, R9, 0x5410, R8 ;  /* 0x0000541009067816 */ /* 0x000fc40000000008 */
[----:B------:R-:W-:-:S05]  /*1ba40*/  PRMT R7, R7, 0x5410, R3 ;  /* 0x0000541007077816 */ /* 0x000fca0000000003 */
[----:B----4-:R0:W-:Y:S04]  /*1ba50*/  STS.128 [R30+UR8+0x8000], R4 ;  /* 0x008000041e007988 */ /* 0x0101e80008000c08 */
[----:B0-----:R-:W4:Y:S01]  /*1ba60*/  LDL R30, [R1+0xe18] ;  /* 0x000e1800011e7983 */ /* 0x001f220000100800 */
[----:B------:R-:W-:Y:S02]  /*1ba70*/  LOP3.LUT R6, R214, 0xffff, RZ, 0xc0, !PT ;  /* 0x0000ffffd6067812 */ /* 0x000fe400078ec0ff */
[----:B------:R-:W-:Y:S02]  /*1ba80*/  LOP3.LUT R5, R217, 0xffff, RZ, 0xc0, !PT ;  /* 0x0000ffffd9057812 */ /* 0x000fe400078ec0ff */
[----:B------:R-:W-:Y:S02]  /*1ba90*/  LOP3.LUT R4, R205, 0xffff, RZ, 0xc0, !PT ;  /* 0x0000ffffcd047812 */ /* 0x000fe400078ec0ff */
[----:B------:R-:W-:-:S02]  /*1baa0*/  LOP3.LUT R3, R207, 0xffff, RZ, 0xc0, !PT ;  /* 0x0000ffffcf037812 */ /* 0x000fc400078ec0ff */
[----:B------:R-:W-:Y:S02]  /*1bab0*/  PRMT R205, R6, 0x3340, R5 ;  /* 0x0000334006cd7816 */ /* 0x000fe40000000005 */
[----:B------:R-:W-:Y:S02]  /*1bac0*/  PRMT R201, R4, 0x3340, R3 ;  /* 0x0000334004c97816 */ /* 0x000fe40000000003 */
        /* <DEDUP_REMOVED lines=18> */
[----:B------:R-:W-:Y:S02]  /*1bbf0*/  PRMT R4, R205, 0x5410, R201 ;  /* 0x00005410cd047816 */ /* 0x000fe400000000c9 */
[----:B------:R-:W-:Y:S02]  /*1bc00*/  PRMT R5, R198, 0x5410, R196 ;  /* 0x00005410c6057816 */ /* 0x000fe400000000c4 */
[----:B------:R-:W-:Y:S02]  /*1bc10*/  PRMT R6, R9, 0x5410, R8 ;  /* 0x0000541009067816 */ /* 0x000fe40000000008 */
[----:B------:R-:W-:-:S02]  /*1bc20*/  PRMT R7, R7, 0x5410, R3 ;  /* 0x0000541007077816 */ /* 0x000fc40000000003 */
[----:B------:R-:W-:-:S03]  /*1bc30*/  LOP3.LUT R3, R178, 0xffff, RZ, 0xc0, !PT ;  /* 0x0000ffffb2037812 */ /* 0x000fc600078ec0ff */
[----:B---3--:R0:W-:Y:S02]  /*1bc40*/  STS.128 [R32+UR8+0x8000], R4 ;  /* 0x0080000420007988 */ /* 0x0081e40008000c08 */
[----:B0-----:R-:W-:Y:S02]  /*1bc50*/  LOP3.LUT R6, R193, 0xffff, RZ, 0xc0, !PT ;  /* 0x0000ffffc1067812 */ /* 0x001fe400078ec0ff */
[----:B------:R-:W3:Y:S01]  /*1bc60*/  LDL R32, [R1+0xdf8] ;  /* 0x000df80001207983 */ /* 0x000ee20000100800 */
[----:B------:R-:W-:Y:S02]  /*1bc70*/  LOP3.LUT R5, R182, 0xffff, RZ, 0xc0, !PT ;  /* 0x0000ffffb6057812 */ /* 0x000fe400078ec0ff */
[----:B------:R-:W-:Y:S02]  /*1bc80*/  LOP3.LUT R4, R185, 0xffff, RZ, 0xc0, !PT ;  /* 0x0000ffffb9047812 */ /* 0x000fe400078ec0ff */
[----:B------:R-:W-:Y:S02]  /*1bc90*/  PRMT R180, R6, 0x3340, R5 ;  /* 0x0000334006b47816 */ /* 0x000fe40000000005 */
[----:B------:R-:W-:-:S02]  /*1bca0*/  PRMT R178, R4, 0x3340, R3 ;  /* 0x0000334004b27816 */ /* 0x000fc40000000003 */
[----:B------:R-:W-:Y:S02]  /*1bcb0*/  LOP3.LUT R6, R176, 0xffff, RZ, 0xc0, !PT ;  /* 0x0000ffffb0067812 */ /* 0x000fe400078ec0ff */
[----:B------:R-:W-:Y:S02]  /*1bcc0*/  LOP3.LUT R5, R174, 0xffff, RZ, 0xc0, !PT ;  /* 0x0000ffffae057812 */ /* 0x000fe400078ec0ff */
        /* <DEDUP_REMOVED lines=16> */
[----:B------:R-:W-:Y:S02]  /*1bdd0*/  PRMT R4, R180, 0x5410, R178 ;  /* 0x00005410b4047816 */ /* 0x000fe400000000b2 */
[----:B------:R-:W-:Y:S02]  /*1bde0*/  PRMT R5, R172, 0x5410, R170 ;  /* 0x00005410ac057816 */ /* 0x000fe400000000aa */
[----:B------:R-:W-:Y:S02]  /*1bdf0*/  PRMT R6, R9, 0x5410, R8 ;  /* 0x0000541009067816 */ /* 0x000fe40000000008 */
[----:B------:R-:W-:-:S05]  /*1be00*/  PRMT R7, R7, 0x5410, R3 ;  /* 0x0000541007077816 */ /* 0x000fca0000000003 */
[----:B----4-:R0:W-:Y:S04]  /*1be10*/  STS.128 [R30+UR8+0x8000], R4 ;  /* 0x008000041e007988 */ /* 0x0101e80008000c08 */
[----:B0-----:R-:W4:Y:S01]  /*1be20*/  LDL R30, [R1+0xdd8] ;  /* 0x000dd800011e7983 */ /* 0x001f220000100800 */
[----:B------:R-:W0:Y:S01]  /*1be30*/  S2R R174, SR_TID.X ;  /* 0x0000000000ae7919 */ /* 0x000e220000002100 */
[----:B------:R-:W-:Y:S02]  /*1be40*/  LOP3.LUT R5, R159, 0xffff, RZ, 0xc0, !PT ;  /* 0x0000ffff9f057812 */ /* 0x000fe400078ec0ff */
[----:B------:R-:W-:-:S04]  /*1be50*/  LOP3.LUT R4, R157, 0xffff, RZ, 0xc0, !PT ;  /* 0x0000ffff9d047812 */ /* 0x000fc800078ec0ff */
[----:B------:R-:W-:Y:S02]  /*1be60*/  PRMT R154, R5, 0x3340, R4 ;  /* 0x00003340059a7816 */ /* 0x000fe40000000004 */
[----:B------:R-:W-:Y:S02]  /*1be70*/  LOP3.LUT R5, R152, 0xffff, RZ, 0xc0, !PT ;  /* 0x0000ffff98057812 */ /* 0x000fe400078ec0ff */
[----:B------:R-:W-:Y:S02]  /*1be80*/  LOP3.LUT R4, R23, 0xffff, RZ, 0xc0, !PT ;  /* 0x0000ffff17047812 */ /* 0x000fe400078ec0ff */
[----:B0-----:R-:W-:-:S04]  /*1be90*/  LOP3.LUT R3, R174, 0x7f, RZ, 0xc0, !PT ;  /* 0x0000007fae037812 */ /* 0x001fc800078ec0ff */
[----:B------:R-:W-:Y:S02]  /*1bea0*/  ISETP.GE.AND P0, PT, R3, R2, PT ;  /* 0x000000020300720c */ /* 0x000fe40003f06270 */
[----:B------:R-:W-:Y:S02]  /*1beb0*/  LOP3.LUT R3, R155, 0xffff, RZ, 0xc0, !PT ;  /* 0x0000ffff9b037812 */ /* 0x000fe400078ec0ff */
[----:B------:R-:W-:-:S04]  /*1bec0*/  LOP3.LUT R2, R153, 0xffff, RZ, 0xc0, !PT ;  /* 0x0000ffff99027812 */ /* 0x000fc800078ec0ff */
[----:B------:R-:W-:Y:S02]  /*1bed0*/  PRMT R153, R3, 0x3340, R2 ;  /* 0x0000334003997816 */ /* 0x000fe40000000002 */
[----:B------:R-:W-:Y:S02]  /*1bee0*/  LOP3.LUT R3, R22, 0xffff, RZ, 0xc0, !PT ;  /* 0x0000ffff16037812 */ /* 0x000fe400078ec0ff */
[----:B------:R-:W-:Y:S02]  /*1bef0*/  LOP3.LUT R2, R21, 0xffff, RZ, 0xc0, !PT ;  /* 0x0000ffff15027812 */ /* 0x000fe400078ec0ff */
[----:B------:R-:W-:Y:S02]  /*1bf00*/  PRMT R21, R5, 0x3340, R4 ;  /* 0x0000334005157816 */ /* 0x000fe40000000004 */
[----:B------:R-:W-:Y:S02]  /*1bf10*/  PRMT R9, R3, 0x3340, R2 ;  /* 0x0000334003097816 */ /* 0x000fe40000000002 */
[----:B------:R-:W-:-:S02]  /*1bf20*/  LOP3.LUT R5, R20, 0xffff, RZ, 0xc0, !PT ;  /* 0x0000ffff14057812 */ /* 0x000fc400078ec0ff */
[----:B------:R-:W-:Y:S02]  /*1bf30*/  LOP3.LUT R4, R19, 0xffff, RZ, 0xc0, !PT ;  /* 0x0000ffff13047812 */ /* 0x000fe400078ec0ff */
[----:B------:R-:W-:Y:S02]  /*1bf40*/  LOP3.LUT R3, R18, 0xffff, RZ, 0xc0, !PT ;  /* 0x0000ffff12037812 */ /* 0x000fe400078ec0ff */
[----:B------:R-:W-:Y:S02]  /*1bf50*/  LOP3.LUT R2, R15, 0xffff, RZ, 0xc0, !PT ;  /* 0x0000ffff0f027812 */ /* 0x000fe400078ec0ff */
[----:B------:R-:W-:Y:S02]  /*1bf60*/  PRMT R8, R5, 0x3340, R4 ;  /* 0x0000334005087816 */ /* 0x000fe40000000004 */
[----:B------:R-:W-:Y:S02]  /*1bf70*/  PRMT R6, R3, 0x3340, R2 ;  /* 0x0000334003067816 */ /* 0x000fe40000000002 */
[----:B------:R-:W-:-:S02]  /*1bf80*/  LOP3.LUT R5, R14, 0xffff, RZ, 0xc0, !PT ;  /* 0x0000ffff0e057812 */ /* 0x000fc400078ec0ff */
[----:B------:R-:W-:Y:S02]  /*1bf90*/  LOP3.LUT R4, R13, 0xffff, RZ, 0xc0, !PT ;  /* 0x0000ffff0d047812 */ /* 0x000fe400078ec0ff */
[----:B------:R-:W-:Y:S01]  /*1bfa0*/  LOP3.LUT R3, R12, 0xffff, RZ, 0xc0, !PT ;  /* 0x0000ffff0c037812 */ /* 0x000fe200078ec0ff */
[----:B------:R-:W4:Y:S01]  /*1bfb0*/  LDL R13, [R1+0xbd8] ;  /* 0x000bd800010d7983 */ /* 0x000f220000100800 */
[----:B------:R-:W-:Y:S02]  /*1bfc0*/  LOP3.LUT R2, R11, 0xffff, RZ, 0xc0, !PT ;  /* 0x0000ffff0b027812 */ /* 0x000fe400078ec0ff */
[----:B------:R-:W-:Y:S01]  /*1bfd0*/  PRMT R7, R5, 0x3340, R4 ;  /* 0x0000334005077816 */ /* 0x000fe20000000004 */
[----:B------:R-:W4:Y:S01]  /*1bfe0*/  LDL R12, [R1+0xb94] ;  /* 0x000b9400010c7983 */ /* 0x000f220000100800 */
[----:B------:R-:W-:Y:S02]  /*1bff0*/  PRMT R2, R3, 0x3340, R2 ;  /* 0x0000334003027816 */ /* 0x000fe40000000002 */
[----:B------:R-:W-:Y:S01]  /*1c000*/  PRMT R4, R154, 0x5410, R153 ;  /* 0x000054109a047816 */ /* 0x000fe20000000099 */
[----:B------:R-:W4:Y:S01]  /*1c010*/  LDL R11, [R1+0xb98] ;  /* 0x000b9800010b7983 */ /* 0x000f220000100800 */
[----:B------:R-:W-:-:S02]  /*1c020*/  PRMT R5, R21, 0x5410, R9 ;  /* 0x0000541015057816 */ /* 0x000fc40000000009 */
[----:B------:R-:W-:Y:S01]  /*1c030*/  PRMT R6, R8, 0x5410, R6 ;  /* 0x0000541008067816 */ /* 0x000fe20000000006 */
[----:B--2---:R-:W-:Y:S01]  /*1c040*/  @!P0 IMAD.MOV.U32 R3, RZ, RZ, R34 ;  /* 0x000000ffff038224 */ /* 0x004fe200078e0022 */
[----:B------:R-:W-:Y:S01]  /*1c050*/  PRMT R7, R7, 0x5410, R2 ;  /* 0x0000541007077816 */ /* 0x000fe20000000002 */
[----:B------:R-:W2:Y:S04]  /*1c060*/  LDL R34, [R1+0xc14] ;  /* 0x000c140001227983 */ /* 0x000ea80000100800 */
[----:B------:R0:W-:Y:S01]  /*1c070*/  STS.128 [R35+UR8+0x8000], R4 ;  /* 0x0080000423007988 */ /* 0x0001e20008000c08 */
[----:B------:R-:W-:-:S03]  /*1c080*/  PRMT R185, RZ, 0x7610, R185 ;  /* 0x00007610ffb97816 */ /* 0x000fc600000000b9 */
[----:B------:R-:W2:Y:S04]  /*1c090*/  LDL R9, [R1+0xb54] ;  /* 0x000b540001097983 */ /* 0x000ea80000100800 */
[----:B------:R-:W2:Y:S04]  /*1c0a0*/  LDL R8, [R1+0xb58] ;  /* 0x000b580001087983 */ /* 0x000ea80000100800 */
[----:B0-----:R-:W2:Y:S04]  /*1c0b0*/  LDL R35, [R1+0xc58] ;  /* 0x000c580001237983 */ /* 0x001ea80000100800 */
[----:B------:R-:W2:Y:S04]  /*1c0c0*/  LDL R7, [R1+0xb14] ;  /* 0x000b140001077983 */ /* 0x000ea80000100800 */
[----:B------:R-:W2:Y:S01]  /*1c0d0*/  LDL R6, [R1+0xb18] ;  /* 0x000b180001067983 */ /* 0x000ea20000100800 */
[----:B------:R-:W-:-:S03]  /*1c0e0*/  PRMT R180, RZ, 0x7610, R180 ;  /* 0x00007610ffb47816 */ /* 0x000fc600000000b4 */
[----:B------:R-:W2:Y:S04]  /*1c0f0*/  LDL R5, [R1+0xad4] ;  /* 0x000ad40001057983 */ /* 0x000ea80000100800 */
[----:B------:R-:W2:Y:S01]  /*1c100*/  LDL R4, [R1+0xad8] ;  /* 0x000ad80001047983 */ /* 0x000ea20000100800 */
[----:B---3--:R-:W-:-:S03]  /*1c110*/  @!P0 IMAD.MOV.U32 R2, RZ, RZ, R32 ;  /* 0x000000ffff028224 */ /* 0x008fc600078e0020 */
[----:B------:R-:W3:Y:S04]  /*1c120*/  LDL R32, [R1+0xc18] ;  /* 0x000c180001207983 */ /* 0x000ee80000100800 */
[----:B------:R4:W3:Y:S02]  /*1c130*/  @!P0 LDG.E.U8 R185, desc[UR16][R2.64] ;  /* 0x0000001002b98981 */ /* 0x0008e4000c1e1100 */
[----:B----4-:R-:W-:Y:S02]  /*1c140*/  @!P0 IMAD.MOV.U32 R2, RZ, RZ, R30 ;  /* 0x000000ffff028224 */ /* 0x010fe400078e001e */
[----:B------:R-:W4:Y:S01]  /*1c150*/  LDL R30, [R1+0xbd4] ;  /* 0x000bd400011e7983 */ /* 0x000f220000100800 */
[----:B------:R-:W-:Y:S01]  /*1c160*/  @!P0 IMAD.MOV.U32 R3, RZ, RZ, R48 ;  /* 0x000000ffff038224 */ /* 0x000fe200078e0030 */
[----:B------:R-:W-:-:S02]  /*1c170*/  PRMT R183, RZ, 0x7610, R183 ;  /* 0x00007610ffb77816 */ /* 0x000fc400000000b7 */
[----:B------:R-:W-:Y:S01]  /*1c180*/  PRMT R188, RZ, 0x7610, R188 ;  /* 0x00007610ffbc7816 */ /* 0x000fe200000000bc */
[----:B------:R-:W4:Y:S04]  /*1c190*/  LDL R48, [R1+0x5bc] ;  /* 0x0005bc0001307983 */ /* 0x000f280000100800 */
[----:B------:R0:W4:Y:S02]  /*1c1a0*/  @!P0 LDG.E.U8 R180, desc[UR16][R2.64] ;  /* 0x0000001002b48981 */ /* 0x000124000c1e1100 */
[----:B0-----:R-:W-:Y:S02]  /*1c1b0*/  @!P0 IMAD.MOV.U32 R2, RZ, RZ, R46 ;  /* 0x000000ffff028224 */ /* 0x001fe400078e002e */
[----:B------:R-:W-:Y:S01]  /*1c1c0*/  @!P0 IMAD.MOV.U32 R3, RZ, RZ, R47 ;  /* 0x000000ffff038224 */ /* 0x000fe200078e002f */
[----:B------:R-:W-:Y:S01]  /*1c1d0*/  PRMT R182, RZ, 0x7610, R182 ;  /* 0x00007610ffb67816 */ /* 0x000fe200000000b6 */
[----:B------:R-:W4:Y:S04]  /*1c1e0*/  LDL R47, [R1+0x57c] ;  /* 0x00057c00012f7983 */ /* 0x000f280000100800 */
[----:B------:R0:W4:Y:S01]  /*1c1f0*/  @!P0 LDG.E.U8 R183, desc[UR16][R2.64] ;  /* 0x0000001002b78981 */ /* 0x000122000c1e1100 */
[----:B------:R-:W-:-:S02]  /*1c200*/  PRMT R186, RZ, 0x7610, R186 ;  /* 0x00007610ffba7816 */ /* 0x000fc400000000ba */
[----:B------:R-:W-:Y:S01]  /*1c210*/  PRMT R191, RZ, 0x7610, R191 ;  /* 0x00007610ffbf7816 */ /* 0x000fe200000000bf */
[----:B------:R-:W4:Y:S01]  /*1c220*/  LDL R46, [R1+0x580] ;  /* 0x00058000012e7983 */ /* 0x000f220000100800 */
        /* <DEDUP_REMOVED lines=18> */
[----:B------:R-:W4:Y:S04]  /*1c350*/  LDL R39, [R1+0xa94] ;  /* 0x000a940001277983 */ /* 0x000f280000100800 */
[----:B------:R0:W4:Y:S02]  /*1c360*/  @!P0 LDG.E.U8 R186, desc[UR16][R2.64] ;  /* 0x0000001002ba8981 */ /* 0x000124000c1e1100 */
[----:B0-----:R-:W-:-:S02]  /*1c370*/  @!P0 IMAD.MOV.U32 R2, RZ, RZ, R37 ;  /* 0x000000ffff028224 */ /* 0x001fc400078e0025 */
[----:B------:R-:W-:Y:S01]  /*1c380*/  @!P0 IMAD.MOV.U32 R3, RZ, RZ, R38 ;  /* 0x000000ffff038224 */ /* 0x000fe200078e0026 */
[----:B------:R-:W4:Y:S04]  /*1c390*/  LDL R37, [R1+0xe10] ;  /* 0x000e100001257983 */ /* 0x000f280000100800 */
[----:B------:R-:W4:Y:S04]  /*1c3a0*/  LDL R38, [R1+0xa98] ;  /* 0x000a980001267983 */ /* 0x000f280000100800 */
[----:B------:R2:W4:Y:S02]  /*1c3b0*/  @!P0 LDG.E.U8 R191, desc[UR16][R2.64] ;  /* 0x0000001002bf8981 */ /* 0x000524000c1e1100 */
[----:B--2---:R-:W-:-:S02]  /*1c3c0*/  @!P0 IMAD.MOV.U32 R2, RZ, RZ, R35 ;  /* 0x000000ffff028224 */ /* 0x004fc400078e0023 */
[----:B------:R-:W-:Y:S01]  /*1c3d0*/  @!P0 IMAD.MOV.U32 R3, RZ, RZ, R36 ;  /* 0x000000ffff038224 */ /* 0x000fe200078e0024 */
[----:B------:R-:W2:Y:S04]  /*1c3e0*/  LDL R35, [R1+0xa58] ;  /* 0x000a580001237983 */ /* 0x000ea80000100800 */
[----:B------:R-:W2:Y:S04]  /*1c3f0*/  LDL R36, [R1+0xa54] ;  /* 0x000a540001247983 */ /* 0x000ea80000100800 */
[----:B------:R0:W2:Y:S02]  /*1c400*/  @!P0 LDG.E.U8 R193, desc[UR16][R2.64] ;  /* 0x0000001002c18981 */ /* 0x0000a4000c1e1100 */
[----:B0-----:R-:W-:-:S02]  /*1c410*/  @!P0 IMAD.MOV.U32 R3, RZ, RZ, R34 ;  /* 0x000000ffff038224 */ /* 0x001fc400078e0022 */
[----:B------:R-:W2:Y:S01]  /*1c420*/  LDL R34, [R1+0xa14] ;  /* 0x000a140001227983 */ /* 0x000ea20000100800 */
[----:B---3--:R-:W-:-:S03]  /*1c430*/  @!P0 IMAD.MOV.U32 R2, RZ, RZ, R32 ;  /* 0x000000ffff028224 */ /* 0x008fc600078e0020 */
[----:B------:R-:W3:Y:S04]  /*1c440*/  LDL R32, [R1+0xa18] ;  /* 0x000a180001207983 */ /* 0x000ee80000100800 */
[----:B------:R4:W3:Y:S02]  /*1c450*/  @!P0 LDG.E.U8 R194, desc[UR16][R2.64] ;  /* 0x0000001002c28981 */ /* 0x0008e4000c1e1100 */
[----:B----4-:R-:W-:Y:S02]  /*1c460*/  @!P0 IMAD.MOV.U32 R3, RZ, RZ, R30 ;  /* 0x000000ffff038224 */ /* 0x010fe400078e001e */
[----:B------:R-:W4:Y:S01]  /*1c470*/  LDL R30, [R1+0x5c0] ;  /* 0x0005c000011e7983 */ /* 0x000f220000100800 */
[----:B------:R-:W-:-:S05]  /*1c480*/  @!P0 IMAD.MOV.U32 R2, RZ, RZ, R13 ;  /* 0x000000ffff028224 */ /* 0x000fca00078e000d */
[----:B------:R0:W4:Y:S02]  /*1c490*/  @!P0 LDG.E.U8 R195, desc[UR16][R2.64] ;  /* 0x0000001002c38981 */ /* 0x000124000c1e1100 */
[----:B0-----:R-:W-:Y:S02]  /*1c4a0*/  @!P0 IMAD.MOV.U32 R2, RZ, RZ, R11 ;  /* 0x000000ffff028224 */ /* 0x001fe400078e000b */
[----:B------:R-:W-:-:S05]  /*1c4b0*/  @!P0 IMAD.MOV.U32 R3, RZ, RZ, R12 ;  /* 0x000000ffff038224 */ /* 0x000fca00078e000c */
[----:B------:R0:W4:Y:S02]  /*1c4c0*/  @!P0 LDG.E.U8 R196, desc[UR16][R2.64] ;  /* 0x0000001002c48981 */ /* 0x000124000c1e1100 */
[----:B0-----:R-:W-:Y:S02]  /*1c4d0*/  @!P0 IMAD.MOV.U32 R2, RZ, RZ, R8 ;  /* 0x000000ffff028224 */ /* 0x001fe400078e0008 */
[----:B------:R-:W-:-:S05]  /*1c4e0*/  @!P0 IMAD.MOV.U32 R3, RZ, RZ, R9 ;  /* 0x000000ffff038224 */ /* 0x000fca00078e0009 */
[----:B------:R0:W4:Y:S01]  /*1c4f0*/  @!P0 LDG.E.U8 R197, desc[UR16][R2.64] ;  /* 0x0000001002c58981 */ /* 0x000122000c1e1100 */
[----:B------:R-:W-:Y:S01]  /*1c500*/  PRMT R0, RZ, 0x7610, R0 ;  /* 0x00007610ff007816 */ /* 0x000fe20000000000 */
[----:B0-----:R-:W-:Y:S02]  /*1c510*/  @!P0 IMAD.MOV.U32 R2, RZ, RZ, R6 ;  /* 0x000000ffff028224 */ /* 0x001fe400078e0006 */
[----:B------:R-:W-:-:S05]  /*1c520*/  @!P0 IMAD.MOV.U32 R3, RZ, RZ, R7 ;  /* 0x000000ffff038224 */ /* 0x000fca00078e0007 */
[----:B------:R0:W4:Y:S02]  /*1c530*/  @!P0 LDG.E.U8 R69, desc[UR16][R2.64] ;  /* 0x0000001002458981 */ /* 0x000124000c1e1100 */
[----:B0-----:R-:W-:Y:S02]  /*1c540*/  @!P0 IMAD.MOV.U32 R2, RZ, RZ, R4 ;  /* 0x000000ffff028224 */ /* 0x001fe400078e0004 */
[----:B------:R-:W-:Y:S01]  /*1c550*/  @!P0 IMAD.MOV.U32 R3, RZ, RZ, R5 ;  /* 0x000000ffff038224 */ /* 0x000fe200078e0005 */
[----:B------:R-:W-:Y:S02]  /*1c560*/  LOP3.LUT R5, R192, 0xffff, RZ, 0xc0, !PT ;  /* 0x0000ffffc0057812 */ /* 0x000fe400078ec0ff */
[----:B------:R-:W-:Y:S02]  /*1c570*/  LOP3.LUT R4, R190, 0xffff, RZ, 0xc0, !PT ;  /* 0x0000ffffbe047812 */ /* 0x000fe400078ec0ff */
[----:B------:R0:W4:Y:S02]  /*1c580*/  @!P0 LDG.E.U8 R0, desc[UR16][R2.64] ;  /* 0x0000001002008981 */ /* 0x000124000c1e1100 */
[----:B------:R-:W-:-:S02]  /*1c590*/  PRMT R13, R5, 0x3340, R4 ;  /* 0x00003340050d7816 */ /* 0x000fc40000000004 */
[----:B------:R-:W-:Y:S02]  /*1c5a0*/  LOP3.LUT R5, R184, 0xffff, RZ, 0xc0, !PT ;  /* 0x0000ffffb8057812 */ /* 0x000fe400078ec0ff */
[----:B0-----:R-:W-:Y:S02]  /*1c5b0*/  LOP3.LUT R3, R189, 0xffff, RZ, 0xc0, !PT ;  /* 0x0000ffffbd037812 */ /* 0x001fe400078ec0ff */
[----:B------:R-:W-:Y:S02]  /*1c5c0*/  LOP3.LUT R2, R187, 0xffff, RZ, 0xc0, !PT ;  /* 0x0000ffffbb027812 */ /* 0x000fe400078ec0ff */
[----:B------:R-:W-:Y:S02]  /*1c5d0*/  LOP3.LUT R4, R181, 0xffff, RZ, 0xc0, !PT ;  /* 0x0000ffffb5047812 */ /* 0x000fe400078ec0ff */
[----:B------:R-:W-:Y:S02]  /*1c5e0*/  PRMT R12, R3, 0x3340, R2 ;  /* 0x00003340030c7816 */ /* 0x000fe40000000002 */
        /* <DEDUP_REMOVED lines=15> */
[----:B------:R-:W-:Y:S01]  /*1c6e0*/  PRMT R2, R3, 0x3340, R2 ;  /* 0x0000334003027816 */ /* 0x000fe20000000002 */
[----:B------:R-:W-:Y:S01]  /*1c6f0*/  @!P0 IMAD.MOV.U32 R3, RZ, RZ, R39 ;  /* 0x000000ffff038224 */ /* 0x000fe200078e0027 */
[----:B------:R-:W-:Y:S01]  /*1c700*/  PRMT R165, RZ, 0x7610, R165 ;  /* 0x00007610ffa57816 */ /* 0x000fe200000000a5 */
[----:B------:R-:W4:Y:S01]  /*1c710*/  LDL R39, [R1+0x4bc] ;  /* 0x0004bc0001277983 */ /* 0x000f220000100800 */
[----:B------:R-:W-:Y:S01]  /*1c720*/  PRMT R7, R7, 0x5410, R2 ;  /* 0x0000541007077816 */ /* 0x000fe20000000002 */
[----:B------:R-:W-:Y:S01]  /*1c730*/  @!P0 IMAD.MOV.U32 R2, RZ, RZ, R38 ;  /* 0x000000ffff028224 */ /* 0x000fe200078e0026 */
[----:B------:R-:W-:Y:S01]  /*1c740*/  PRMT R167, RZ, 0x7610, R167 ;  /* 0x00007610ffa77816 */ /* 0x000fe200000000a7 */
[----:B------:R-:W4:Y:S01]  /*1c750*/  LDL R38, [R1+0x4c0] ;  /* 0x0004c00001267983 */ /* 0x000f220000100800 */
[----:B------:R-:W-:-:S03]  /*1c760*/  PRMT R4, R13, 0x5410, R12 ;  /* 0x000054100d047816 */ /* 0x000fc6000000000c */
[----:B------:R2:W4:Y:S01]  /*1c770*/  @!P0 LDG.E.U8 R165, desc[UR16][R2.64] ;  /* 0x0000001002a58981 */ /* 0x000522000c1e1100 */
[----:B------:R-:W-:Y:S02]  /*1c780*/  PRMT R5, R11, 0x5410, R9 ;  /* 0x000054100b057816 */ /* 0x000fe40000000009 */
[----:B------:R-:W-:Y:S01]  /*1c790*/  PRMT R6, R8, 0x5410, R6 ;  /* 0x0000541008067816 */ /* 0x000fe20000000006 */
[----:B--2---:R-:W-:Y:S02]  /*1c7a0*/  @!P0 IMAD.MOV.U32 R2, RZ, RZ, R35 ;  /* 0x000000ffff028224 */ /* 0x004fe400078e0023 */
[----:B------:R-:W-:Y:S02]  /*1c7b0*/  @!P0 IMAD.MOV.U32 R3, RZ, RZ, R36 ;  /* 0x000000ffff038224 */ /* 0x000fe400078e0024 */
[----:B------:R0:W-:Y:S04]  /*1c7c0*/  STS.128 [R37+UR8+0x8000], R4 ;  /* 0x0080000425007988 */ /* 0x0001e80008000c08 */
[----:B------:R1:W2:Y:S04]  /*1c7d0*/  @!P0 LDG.E.U8 R167, desc[UR16][R2.64] ;  /* 0x0000001002a78981 */ /* 0x0002a8000c1e1100 */
[----:B------:R-:W2:Y:S04]  /*1c7e0*/  LDL R36, [R1+0x43c] ;  /* 0x00043c0001247983 */ /* 0x000ea80000100800 */
[----:B------:R-:W2:Y:S01]  /*1c7f0*/  LDL R35, [R1+0x440] ;  /* 0x0004400001237983 */ /* 0x000ea20000100800 */
[----:B-1----:R-:W-:-:S03]  /*1c800*/  @!P0 IMAD.MOV.U32 R3, RZ, RZ, R34 ;  /* 0x000000ffff038224 */ /* 0x002fc600078e0022 */
[----:B0-----:R-:W2:Y:S04]  /*1c810*/  LDL R37, [R1+0x47c] ;  /* 0x00047c0001257983 */ /* 0x001ea80000100800 */
[----:B------:R-:W2:Y:S01]  /*1c820*/  LDL R34, [R1+0x3fc] ;  /* 0x0003fc0001227983 */ /* 0x000ea20000100800 */
[----:B------:R-:W-:Y:S01]  /*1c830*/  PRMT R164, RZ, 0x7610, R164 ;  /* 0x00007610ffa47816 */ /* 0x000fe200000000a4 */
[----:B---3--:R-:W-:Y:S02]  /*1c840*/  @!P0 IMAD.MOV.U32 R2, RZ, RZ, R32 ;  /* 0x000000ffff028224 */ /* 0x008fe400078e0020 */
[----:B------:R-:W3:Y:S04]  /*1c850*/  LDL R32, [R1+0x400] ;  /* 0x0004000001207983 */ /* 0x000ee80000100800 */
[----:B------:R-:W3:Y:S04]  /*1c860*/  LDL.LU R40, [R1+0x480] ;  /* 0x0004800001287983 */ /* 0x000ee80000300800 */
[----:B------:R4:W3:Y:S04]  /*1c870*/  @!P0 LDG.E.U8 R164, desc[UR16][R2.64] ;  /* 0x0000001002a48981 */ /* 0x0008e8000c1e1100 */
[----:B------:R-:W3:Y:S01]  /*1c880*/  LDL R13, [R1+0x3c0] ;  /* 0x0003c000010d7983 */ /* 0x000ee20000100800 */
[----:B------:R-:W-:-:S03]  /*1c890*/  PRMT R166, RZ, 0x7610, R166 ;  /* 0x00007610ffa67816 */ /* 0x000fc600000000a6 */
[----:B------:R-:W3:Y:S04]  /*1c8a0*/  LDL R12, [R1+0x37c] ;  /* 0x00037c00010c7983 */ /* 0x000ee80000100800 */
        /* <DEDUP_REMOVED lines=10> */
[----:B------:R-:W-:Y:S02]  /*1c950*/  PRMT R170, RZ, 0x7610, R170 ;  /* 0x00007610ffaa7816 */ /* 0x000fe400000000aa */
[----:B------:R-:W-:Y:S01]  /*1c960*/  PRMT R172, RZ, 0x7610, R172 ;  /* 0x00007610ffac7816 */ /* 0x000fe200000000ac */
[----:B------:R-:W3:Y:S01]  /*1c970*/  LDL R53, [R1+0xdcc] ;  /* 0x000dcc0001357983 */ /* 0x000ee20000100800 */
[----:B------:R-:W-:Y:S02]  /*1c980*/  PRMT R173, RZ, 0x7610, R173 ;  /* 0x00007610ffad7816 */ /* 0x000fe400000000ad */
[----:B------:R-:W-:Y:S01]  /*1c990*/  PRMT R174, RZ, 0x7610, R174 ;  /* 0x00007610ffae7816 */ /* 0x000fe200000000ae */
[----:B------:R-:W3:Y:S04]  /*1c9a0*/  LDL R52, [R1+0xd8c] ;  /* 0x000d8c0001347983 */ /* 0x000ee80000100800 */
[----:B------:R-:W3:Y:S01]  /*1c9b0*/  LDL R51, [R1+0xd90] ;  /* 0x000d900001337983 */ /* 0x000ee20000100800 */
[----:B----4-:R-:W-:-:S03]  /*1c9c0*/  @!P0 IMAD.MOV.U32 R2, RZ, RZ, R30 ;  /* 0x000000ffff028224 */ /* 0x010fc600078e001e */
        /* <DEDUP_REMOVED lines=15> */
[----:B--2---:R-:W-:Y:S02]  /*1cac0*/  @!P0 IMAD.MOV.U32 R3, RZ, RZ, R37 ;  /* 0x000000ffff038224 */ /* 0x004fe400078e0025 */
[----:B------:R-:W2:Y:S01]  /*1cad0*/  LDL R37, [R1+0xe0c] ;  /* 0x000e0c0001257983 */ /* 0x000ea20000100800 */
[----:B---3--:R-:W-:-:S05]  /*1cae0*/  @!P0 IMAD.MOV.U32 R2, RZ, RZ, R40 ;  /* 0x000000ffff028224 */ /* 0x008fca00078e0028 */
[----:B------:R0:W3:Y:S02]  /*1caf0*/  @!P0 LDG.E.U8 R172, desc[UR16][R2.64] ;  /* 0x0000001002ac8981 */ /* 0x0000e4000c1e1100 */
[----:B0-----:R-:W-:Y:S02]  /*1cb00*/  @!P0 IMAD.MOV.U32 R2, RZ, RZ, R35 ;  /* 0x000000ffff028224 */ /* 0x001fe400078e0023 */
[----:B------:R-:W-:Y:S01]  /*1cb10*/  @!P0 IMAD.MOV.U32 R3, RZ, RZ, R36 ;  /* 0x000000ffff038224 */ /* 0x000fe200078e0024 */
[----:B------:R-:W3:Y:S04]  /*1cb20*/  LDL R35, [R1+0x9f8] ;  /* 0x0009f80001237983 */ /* 0x000ee80000100800 */
[----:B------:R0:W3:Y:S04]  /*1cb30*/  @!P0 LDG.E.U8 R173, desc[UR16][R2.64] ;  /* 0x0000001002ad8981 */ /* 0x0000e8000c1e1100 */
[----:B------:R-:W3:Y:S01]  /*1cb40*/  LDL R36, [R1+0x5e8] ;  /* 0x0005e80001247983 */ /* 0x000ee20000100800 */
[----:B0-----:R-:W-:-:S03]  /*1cb50*/  @!P0 IMAD.MOV.U32 R3, RZ, RZ, R34 ;  /* 0x000000ffff038224 */ /* 0x001fc600078e0022 */
[----:B------:R-:W3:Y:S01]  /*1cb60*/  LDL R34, [R1+0xdd0] ;  /* 0x000dd00001227983 */ /* 0x000ee20000100800 */
[----:B------:R-:W-:-:S03]  /*1cb70*/  @!P0 IMAD.MOV.U32 R2, RZ, RZ, R32 ;  /* 0x000000ffff028224 */ /* 0x000fc600078e0020 */
[----:B------:R-:W3:Y:S04]  /*1cb80*/  LDL.LU R47, [R1+0x240] ;  /* 0x00024000012f7983 */ /* 0x000ee80000300800 */
[----:B------:R-:W3:Y:S04]  /*1cb90*/  LDL.LU R42, [R1+0x27c] ;  /* 0x00027c00012a7983 */ /* 0x000ee80000300800 */
[----:B------:R-:W3:Y:S04]  /*1cba0*/  LDL.LU R32, [R1+0x280] ;  /* 0x0002800001207983 */ /* 0x000ee80000300800 */
[----:B------:R4:W3:Y:S02]  /*1cbb0*/  @!P0 LDG.E.U8 R174, desc[UR16][R2.64] ;  /* 0x0000001002ae8981 */ /* 0x0008e4000c1e1100 */
[----:B----4-:R-:W-:-:S02]  /*1cbc0*/  @!P0 IMAD.MOV.U32 R3, RZ, RZ, R30 ;  /* 0x000000ffff038224 */ /* 0x010fc400078e001e */
[----:B------:R-:W4:Y:S01]  /*1cbd0*/  LDL.LU R30, [R1+0x23c] ;  /* 0x00023c00011e7983 */ /* 0x000f220000300800 */
[----:B------:R-:W-:Y:S01]  /*1cbe0*/  PRMT R175, RZ, 0x7610, R175 ;  /* 0x00007610ffaf7816 */ /* 0x000fe200000000af */
[----:B------:R-:W-:Y:S01]  /*1cbf0*/  @!P0 IMAD.MOV.U32 R2, RZ, RZ, R13 ;  /* 0x000000ffff028224 */ /* 0x000fe200078e000d */
[----:B------:R-:W-:Y:S01]  /*1cc00*/  PRMT R176, RZ, 0x7610, R176 ;  /* 0x00007610ffb07816 */ /* 0x000fe200000000b0 */
[----:B------:R-:W4:Y:S04]  /*1cc10*/  LDL R50, [R1+0xd4c] ;  /* 0x000d4c0001327983 */ /* 0x000f280000100800 */
[----:B------:R0:W4:Y:S01]  /*1cc20*/  @!P0 LDG.E.U8 R175, desc[UR16][R2.64] ;  /* 0x0000001002af8981 */ /* 0x000122000c1e1100 */
[----:B------:R-:W-:Y:S02]  /*1cc30*/  PRMT R177, RZ, 0x7610, R177 ;  /* 0x00007610ffb17816 */ /* 0x000fe400000000b1 */
[----:B------:R-:W-:Y:S01]  /*1cc40*/  PRMT R178, RZ, 0x7610, R178 ;  /* 0x00007610ffb27816 */ /* 0x000fe200000000b2 */
[----:B------:R-:W4:Y:S01]  /*1cc50*/  LDL R49, [R1+0xd50] ;  /* 0x000d500001317983 */ /* 0x000f220000100800 */
[----:B------:R-:W-:-:S03]  /*1cc60*/  PRMT R179, RZ, 0x7610, R179 ;  /* 0x00007610ffb37816 */ /* 0x000fc600000000b3 */
[----:B------:R-:W4:Y:S01]  /*1cc70*/  LDL R48, [R1+0xd0c] ;  /* 0x000d0c0001307983 */ /* 0x000f220000100800 */
[----:B0-----:R-:W-:Y:S02]  /*1cc80*/  @!P0 IMAD.MOV.U32 R2, RZ, RZ, R11 ;  /* 0x000000ffff028224 */ /* 0x001fe400078e000b */
[----:B------:R-:W-:Y:S01]  /*1cc90*/  @!P0 IMAD.MOV.U32 R3, RZ, RZ, R12 ;  /* 0x000000ffff038224 */ /* 0x000fe200078e000c */
[----:B------:R-:W4:Y:S04]  /*1cca0*/  LDL R46, [R1+0xd10] ;  /* 0x000d1000012e7983 */ /* 0x000f280000100800 */
[----:B------:R0:W4:Y:S04]  /*1ccb0*/  @!P0 LDG.E.U8 R176, desc[UR16][R2.64] ;  /* 0x0000001002b08981 */ /* 0x000128000c1e1100 */
[----:B------:R-:W4:Y:S04]  /*1ccc0*/  LDL R45, [R1+0xccc] ;  /* 0x000ccc00012d7983 */ /* 0x000f280000100800 */
[----:B------:R-:W4:Y:S01]  /*1ccd0*/  LDL R44, [R1+0xcd0] ;  /* 0x000cd000012c7983 */ /* 0x000f220000100800 */
[----:B0-----:R-:W-:-:S02]  /*1cce0*/  @!P0 IMAD.MOV.U32 R2, RZ, RZ, R8 ;  /* 0x000000ffff028224 */ /* 0x001fc400078e0008 */
[----:B------:R-:W-:Y:S01]  /*1ccf0*/  @!P0 IMAD.MOV.U32 R3, RZ, RZ, R9 ;  /* 0x000000ffff038224 */ /* 0x000fe200078e0009 */
[----:B------:R-:W-:Y:S01]  /*1cd00*/  PRMT R18, RZ, 0x7610, R18 ;  /* 0x00007610ff127816 */ /* 0x000fe20000000012 */
[----:B------:R-:W4:Y:S04]  /*1cd10*/  LDL R43, [R1+0xc8c] ;  /* 0x000c8c00012b7983 */ /* 0x000f280000100800 */
[----:B------:R0:W4:Y:S04]  /*1cd20*/  @!P0 LDG.E.U8 R177, desc[UR16][R2.64] ;  /* 0x0000001002b18981 */ /* 0x000128000c1e1100 */
[----:B------:R-:W4:Y:S01]  /*1cd30*/  LDL R39, [R1+0xc90] ;  /* 0x000c900001277983 */ /* 0x000f220000100800 */
[----:B------:R-:W-:-:S03]  /*1cd40*/  PRMT R21, RZ, 0x7610, R21 ;  /* 0x00007610ff157816 */ /* 0x000fc60000000015 */
[----:B------:R-:W4:Y:S01]  /*1cd50*/  LDL R38, [R1+0xc4c] ;  /* 0x000c4c0001267983 */ /* 0x000f220000100800 */
        /* <DEDUP_REMOVED lines=31> */
[----:B------:R-:W-:Y:S01]  /*1cf50*/  PRMT R7, R7, 0x5410, R2 ;  /* 0x0000541007077816 */ /* 0x000fe20000000002 */
[----:B------:R-:W4:Y:S01]  /*1cf60*/  LDL R13, [R1+0xbd0] ;  /* 0x000bd000010d7983 */ /* 0x000f220000100800 */
[----:B------:R-:W-:-:S02]  /*1cf70*/  PRMT R5, R11, 0x5410, R9 ;  /* 0x000054100b057816 */ /* 0x000fc40000000009 */
[----:B------:R-:W-:Y:S01]  /*1cf80*/  PRMT R6, R8, 0x5410, R6 ;  /* 0x0000541008067816 */ /* 0x000fe20000000006 */
[----:B------:R-:W4:Y:S01]  /*1cf90*/  LDL R12, [R1+0xb8c] ;  /* 0x000b8c00010c7983 */ /* 0x000f220000100800 */
[----:B------:R-:W-:-:S03]  /*1cfa0*/  PRMT R20, RZ, 0x7610, R20 ;  /* 0x00007610ff147816 */ /* 0x000fc60000000014 */
[----:B------:R-:W4:Y:S04]  /*1cfb0*/  LDL R11, [R1+0xb90] ;  /* 0x000b9000010b7983 */ /* 0x000f280000100800 */
[----:B------:R-:W4:Y:S04]  /*1cfc0*/  LDL R9, [R1+0xb4c] ;  /* 0x000b4c0001097983 */ /* 0x000f280000100800 */
[----:B------:R-:W4:Y:S04]  /*1cfd0*/  LDL R8, [R1+0xb50] ;  /* 0x000b500001087983 */ /* 0x000f280000100800 */
[----:B--2---:R0:W-:Y:S04]  /*1cfe0*/  STS.128 [R37+UR8+0x8000], R4 ;  /* 0x0080000425007988 */ /* 0x0041e80008000c08 */
[----:B0-----:R-:W2:Y:S04]  /*1cff0*/  LDL R37, [R1+0xc50] ;  /* 0x000c500001257983 */ /* 0x001ea80000100800 */
[----:B------:R-:W2:Y:S04]  /*1d000*/  LDL R7, [R1+0xb0c] ;  /* 0x000b0c0001077983 */ /* 0x000ea80000100800 */
[----:B------:R-:W2:Y:S04]  /*1d010*/  LDL R6, [R1+0xb10] ;  /* 0x000b100001067983 */ /* 0x000ea80000100800 */
[----:B------:R-:W2:Y:S04]  /*1d020*/  LDL R5, [R1+0xacc] ;  /* 0x000acc0001057983 */ /* 0x000ea80000100800 */
[----:B------:R-:W2:Y:S01]  /*1d030*/  LDL R4, [R1+0xad0] ;  /* 0x000ad00001047983 */ /* 0x000ea20000100800 */
[----:B---3--:R-:W-:-:S02]  /*1d040*/  @!P0 IMAD.MOV.U32 R3, RZ, RZ, R42 ;  /* 0x000000ffff038224 */ /* 0x008fc400078e002a */
[----:B------:R-:W-:-:S05]  /*1d050*/  @!P0 IMAD.MOV.U32 R2, RZ, RZ, R32 ;  /* 0x000000ffff028224 */ /* 0x000fca00078e0020 */
[----:B------:R0:W3:Y:S02]  /*1d060*/  @!P0 LDG.E.U8 R18, desc[UR16][R2.64] ;  /* 0x0000001002128981 */ /* 0x0000e4000c1e1100 */
[----:B0-----:R-:W-:Y:S02]  /*1d070*/  @!P0 IMAD.MOV.U32 R2, RZ, RZ, R47 ;  /* 0x000000ffff028224 */ /* 0x001fe400078e002f */
[----:B----4-:R-:W-:-:S05]  /*1d080*/  @!P0 IMAD.MOV.U32 R3, RZ, RZ, R30 ;  /* 0x000000ffff038224 */ /* 0x010fca00078e001e */
[----:B------:R0:W4:Y:S02]  /*1d090*/  @!P0 LDG.E.U8 R21, desc[UR16][R2.64] ;  /* 0x0000001002158981 */ /* 0x000124000c1e1100 */
[----:B0-----:R-:W-:Y:S02]  /*1d0a0*/  @!P0 IMAD.MOV.U32 R2, RZ, RZ, R35 ;  /* 0x000000ffff028224 */ /* 0x001fe400078e0023 */
[----:B------:R-:W-:Y:S01]  /*1d0b0*/  @!P0 IMAD.MOV.U32 R3, RZ, RZ, R36 ;  /* 0x000000ffff038224 */ /* 0x000fe200078e0024 */
[----:B------:R-:W3:Y:S04]  /*1d0c0*/  LDL R35, [R1+0xc10] ;  /* 0x000c100001237983 */ /* 0x000ee80000100800 */
[----:B------:R-:W4:Y:S04]  /*1d0d0*/  LDL R36, [R1+0xc0c] ;  /* 0x000c0c0001247983 */ /* 0x000f280000100800 */
[----:B------:R0:W4:Y:S02]  /*1d0e0*/  @!P0 LDG.E.U8 R20, desc[UR16][R2.64] ;  /* 0x0000001002148981 */ /* 0x000124000c1e1100 */
[----:B0-----:R-:W-:-:S02]  /*1d0f0*/  @!P0 IMAD.MOV.U32 R2, RZ, RZ, R34 ;  /* 0x000000ffff028224 */ /* 0x001fc400078e0022 */
[----:B------:R-:W4:Y:S01]  /*1d100*/  LDL R34, [R1+0xbcc] ;  /* 0x000bcc0001227983 */ /* 0x000f220000100800 */
[----:B------:R-:W-:Y:S01]  /*1d110*/  PRMT R23, RZ, 0x7610, R23 ;  /* 0x00007610ff177816 */ /* 0x000fe20000000017 */
[----:B------:R-:W-:Y:S01]  /*1d120*/  @!P0 IMAD.MOV.U32 R3, RZ, RZ, R53 ;  /* 0x000000ffff038224 */ /* 0x000fe200078e0035 */
[----:B------:R-:W-:-:S04]  /*1d130*/  PRMT R153, RZ, 0x7610, R153 ;  /* 0x00007610ff997816 */ /* 0x000fc80000000099 */
[----:B------:R0:W4:Y:S01]  /*1d140*/  @!P0 LDG.E.U8 R23, desc[UR16][R2.64] ;  /* 0x0000001002178981 */ /* 0x000122000c1e1100 */
[----:B------:R-:W-:Y:S01]  /*1d150*/  PRMT R155, RZ, 0x7610, R155 ;  /* 0x00007610ff9b7816 */ /* 0x000fe2000000009b */
[----:B0-----:R-:W-:Y:S02]  /*1d160*/  @!P0 IMAD.MOV.U32 R2, RZ, RZ, R51 ;  /* 0x000000ffff028224 */ /* 0x001fe400078e0033 */
[----:B------:R-:W-:-:S05]  /*1d170*/  @!P0 IMAD.MOV.U32 R3, RZ, RZ, R52 ;  /* 0x000000ffff038224 */ /* 0x000fca00078e0034 */
        /* <DEDUP_REMOVED lines=11> */
[----:B------:R-:W-:Y:S01]  /*1d230*/  @!P0 IMAD.MOV.U32 R3, RZ, RZ, R45 ;  /* 0x000000ffff038224 */ /* 0x000fe200078e002d */
[----:B------:R-:W-:Y:S01]  /*1d240*/  PRMT R157, RZ, 0x7610, R157 ;  /* 0x00007610ff9d7816 */ /* 0x000fe2000000009d */
[----:B------:R-:W4:Y:S04]  /*1d250*/  LDL R44, [R1+0x574] ;  /* 0x00057400012c7983 */ /* 0x000f280000100800 */
[----:B------:R0:W4:Y:S02]  /*1d260*/  @!P0 LDG.E.U8 R154, desc[UR16][R2.64] ;  /* 0x00000010029a8981 */ /* 0x000124000c1e1100 */
[----:B0-----:R-:W-:-:S02]  /*1d270*/  @!P0 IMAD.MOV.U32 R2, RZ, RZ, R39 ;  /* 0x000000ffff028224 */ /* 0x001fc400078e0027 */
[----:B------:R-:W-:Y:S01]  /*1d280*/  @!P0 IMAD.MOV.U32 R3, RZ, RZ, R43 ;  /* 0x000000ffff038224 */ /* 0x000fe200078e002b */
[----:B------:R-:W-:Y:S01]  /*1d290*/  PRMT R158, RZ, 0x7610, R158 ;  /* 0x00007610ff9e7816 */ /* 0x000fe2000000009e */
[----:B------:R-:W4:Y:S04]  /*1d2a0*/  LDL R43, [R1+0x578] ;  /* 0x00057800012b7983 */ /* 0x000f280000100800 */
[----:B------:R0:W4:Y:S01]  /*1d2b0*/  @!P0 LDG.E.U8 R156, desc[UR16][R2.64] ;  /* 0x00000010029c8981 */ /* 0x000122000c1e1100 */
[----:B------:R-:W-:Y:S02]  /*1d2c0*/  PRMT R159, RZ, 0x7610, R159 ;  /* 0x00007610ff9f7816 */ /* 0x000fe4000000009f */
[----:B------:R-:W-:Y:S01]  /*1d2d0*/  PRMT R160, RZ, 0x7610, R160 ;  /* 0x00007610ffa07816 */ /* 0x000fe200000000a0 */
[----:B------:R-:W4:Y:S01]  /*1d2e0*/  LDL R39, [R1+0x474] ;  /* 0x0004740001277983 */ /* 0x000f220000100800 */
[----:B0-----:R-:W-:Y:S01]  /*1d2f0*/  @!P0 IMAD.MOV.U32 R3, RZ, RZ, R38 ;  /* 0x000000ffff038224 */ /* 0x001fe200078e0026 */
[----:B------:R-:W-:-:S02]  /*1d300*/  PRMT R161, RZ, 0x7610, R161 ;  /* 0x00007610ffa17816 */ /* 0x000fc400000000a1 */
[----:B------:R-:W4:Y:S01]  /*1d310*/  LDL R38, [R1+0x478] ;  /* 0x0004780001267983 */ /* 0x000f220000100800 */
[----:B------:R-:W-:Y:S01]  /*1d320*/  PRMT R162, RZ, 0x7610, R162 ;  /* 0x00007610ffa27816 */ /* 0x000fe200000000a2 */
[----:B--2---:R-:W-:Y:S01]  /*1d330*/  @!P0 IMAD.MOV.U32 R2, RZ, RZ, R37 ;  /* 0x000000ffff028224 */ /* 0x004fe200078e0025 */
[----:B------:R-:W-:Y:S01]  /*1d340*/  PRMT R163, RZ, 0x7610, R163 ;  /* 0x00007610ffa37816 */ /* 0x000fe200000000a3 */
[----:B------:R-:W2:Y:S04]  /*1d350*/  LDL R37, [R1+0xa4c] ;  /* 0x000a4c0001257983 */ /* 0x000ea80000100800 */
[----:B------:R3:W2:Y:S02]  /*1d360*/  @!P0 LDG.E.U8 R157, desc[UR16][R2.64] ;  /* 0x00000010029d8981 */ /* 0x0006a4000c1e1100 */
[----:B---3--:R-:W-:-:S02]  /*1d370*/  @!P0 IMAD.MOV.U32 R2, RZ, RZ, R35 ;  /* 0x000000ffff028224 */ /* 0x008fc400078e0023 */
[----:B------:R-:W3:Y:S01]  /*1d380*/  LDL R35, [R1+0x538] ;  /* 0x0005380001237983 */ /* 0x000ee20000100800 */
[----:B----4-:R-:W-:-:S03]  /*1d390*/  @!P0 IMAD.MOV.U32 R3, RZ, RZ, R36 ;  /* 0x000000ffff038224 */ /* 0x010fc600078e0024 */
[----:B------:R-:W4:Y:S04]  /*1d3a0*/  LDL R36, [R1+0x534] ;  /* 0x0005340001247983 */ /* 0x000f280000100800 */
[----:B------:R0:W4:Y:S02]  /*1d3b0*/  @!P0 LDG.E.U8 R158, desc[UR16][R2.64] ;  /* 0x00000010029e8981 */ /* 0x000124000c1e1100 */
[----:B0-----:R-:W-:Y:S02]  /*1d3c0*/  @!P0 IMAD.MOV.U32 R2, RZ, RZ, R13 ;  /* 0x000000ffff028224 */ /* 0x001fe400078e000d */
[----:B------:R-:W-:Y:S02]  /*1d3d0*/  @!P0 IMAD.MOV.U32 R3, RZ, RZ, R34 ;  /* 0x000000ffff038224 */ /* 0x000fe400078e0022 */
[----:B------:R-:W4:Y:S04]  /*1d3e0*/  LDL R34, [R1+0x4f4] ;  /* 0x0004f40001227983 */ /* 0x000f280000100800 */
[----:B------:R0:W4:Y:S02]  /*1d3f0*/  @!P0 LDG.E.U8 R159, desc[UR16][R2.64] ;  /* 0x00000010029f8981 */ /* 0x000124000c1e1100 */
[----:B0-----:R-:W-:-:S02]  /*1d400*/  @!P0 IMAD.MOV.U32 R2, RZ, RZ, R11 ;  /* 0x000000ffff028224 */ /* 0x001fc400078e000b */
        /* <DEDUP_REMOVED lines=11> */
[----:B0-----:R-:W-:Y:S02]  /*1d4c0*/  LOP3.LUT R3, R29, 0xffff, RZ, 0xc0, !PT ;  /* 0x0000ffff1d037812 */ /* 0x001fe400078ec0ff */
[----:B------:R-:W-:Y:S01]  /*1d4d0*/  LOP3.LUT R2, R28, 0xffff, RZ, 0xc0, !PT ;  /* 0x0000ffff1c027812 */ /* 0x000fe200078ec0ff */
[----:B------:R-:W3:Y:S03]  /*1d4e0*/  LDL R29, [R1+0x5b4] ;  /* 0x0005b400011d7983 */ /* 0x000ee60000100800 */
[----:B------:R-:W-:Y:S01]  /*1d4f0*/  PRMT R12, R3, 0x3340, R2 ;  /* 0x00003340030c7816 */ /* 0x000fe20000000002 */
[----:B------:R-:W4:Y:S01]  /*1d500*/  LDL R28, [R1+0x5b8] ;  /* 0x0005b800011c7983 */ /* 0x000f220000100800 */
[----:B------:R-:W-:-:S03]  /*1d510*/  LOP3.LUT R3, R25, 0xffff, RZ, 0xc0, !PT ;  /* 0x0000ffff19037812 */ /* 0x000fc600078ec0ff */
[----:B------:R-:W2:Y:S01]  /*1d520*/  LDL R25, [R1+0xa90] ;  /* 0x000a900001197983 */ /* 0x000ea20000100800 */
[----:B------:R-:W-:Y:S02]  /*1d530*/  LOP3.LUT R5, R33, 0xffff, RZ, 0xc0, !PT ;  /* 0x0000ffff21057812 */ /* 0x000fe400078ec0ff */
[----:B------:R-:W-:Y:S01]  /*1d540*/  LOP3.LUT R4, R31, 0xffff, RZ, 0xc0, !PT ;  /* 0x0000ffff1f047812 */ /* 0x000fe200078ec0ff */
[----:B------:R-:W3:Y:S03]  /*1d550*/  LDL R33, [R1+0xa8c] ;  /* 0x000a8c0001217983 */ /* 0x000ee60000100800 */
[----:B------:R-:W-:Y:S01]  /*1d560*/  PRMT R13, R5, 0x3340, R4 ;  /* 0x00003340050d7816 */ /* 0x000fe20000000004 */
[----:B------:R-:W4:Y:S01]  /*1d570*/  LDL R31, [R1+0xa0c] ;  /* 0x000a0c00011f7983 */ /* 0x000f220000100800 */
[----:B------:R-:W-:-:S03]  /*1d580*/  LOP3.LUT R4, R26, 0xffff, RZ, 0xc0, !PT ;  /* 0x0000ffff1a047812 */ /* 0x000fc600078ec0ff */
[----:B------:R-:W4:Y:S01]  /*1d590*/  LDL R26, [R1+0xe08] ;  /* 0x000e0800011a7983 */ /* 0x000f220000100800 */
[----:B------:R-:W-:-:S03]  /*1d5a0*/  LOP3.LUT R2, R24, 0xffff, RZ, 0xc0, !PT ;  /* 0x0000ffff18027812 */ /* 0x000fc600078ec0ff */
[----:B------:R-:W4:Y:S01]  /*1d5b0*/  LDL R24, [R1+0xa50] ;  /* 0x000a500001187983 */ /* 0x000f220000100800 */
[----:B------:R-:W-:-:S03]  /*1d5c0*/  LOP3.LUT R5, R27, 0xffff, RZ, 0xc0, !PT ;  /* 0x0000ffff1b057812 */ /* 0x000fc600078ec0ff */
[----:B------:R-:W4:Y:S01]  /*1d5d0*/  LDL R27, [R1+0xa10] ;  /* 0x000a1000011b7983 */ /* 0x000f220000100800 */
        /* <DEDUP_REMOVED lines=13> */
[----:B------:R-:W-:-:S04]  /*1d6b0*/  PRMT R2, R3, 0x3340, R2 ;  /* 0x0000334003027816 */ /* 0x000fc80000000002 */
[----:B------:R-:W-:Y:S02]  /*1d6c0*/  PRMT R7, R7, 0x5410, R2 ;  /* 0x0000541007077816 */ /* 0x000fe40000000002 */
[----:B------:R-:W-:Y:S02]  /*1d6d0*/  PRMT R4, R13, 0x5410, R12 ;  /* 0x000054100d047816 */ /* 0x000fe4000000000c */
[----:B------:R-:W-:Y:S02]  /*1d6e0*/  PRMT R5, R11, 0x5410, R8 ;  /* 0x000054100b057816 */ /* 0x000fe40000000008 */
[----:B------:R-:W-:Y:S02]  /*1d6f0*/  PRMT R6, R9, 0x5410, R6 ;  /* 0x0000541009067816 */ /* 0x000fe40000000006 */
[----:B------:R-:W-:Y:S01]  /*1d700*/  PRMT R8, RZ, 0x7610, R8 ;  /* 0x00007610ff087816 */ /* 0x000fe20000000008 */
[----:B--2---:R-:W-:Y:S02]  /*1d710*/  @!P0 IMAD.MOV.U32 R2, RZ, RZ, R25 ;  /* 0x000000ffff028224 */ /* 0x004fe400078e0019 */
[----:B------:R-:W2:Y:S01]  /*1d720*/  LDL R25, [R1+0x4f8] ;  /* 0x0004f80001197983 */ /* 0x000ea20000100800 */
[----:B---3--:R-:W-:-:S03]  /*1d730*/  @!P0 IMAD.MOV.U32 R3, RZ, RZ, R33 ;  /* 0x000000ffff038224 */ /* 0x008fc600078e0021 */
[----:B------:R-:W3:Y:S04]  /*1d740*/  LDL R33, [R1+0x4b4] ;  /* 0x0004b40001217983 */ /* 0x000ee80000100800 */
[----:B------:R0:W3:Y:S04]  /*1d750*/  @!P0 LDG.E.U8 R8, desc[UR16][R2.64] ;  /* 0x0000001002088981 */ /* 0x0000e8000c1e1100 */
[----:B----4-:R1:W-:Y:S04]  /*1d760*/  STS.128 [R26+UR8+0x8000], R4 ;  /* 0x008000041a007988 */ /* 0x0103e80008000c08 */
[----:B-1----:R-:W4:Y:S01]  /*1d770*/  LDL R26, [R1+0x4b8] ;  /* 0x0004b800011a7983 */ /* 0x002f220000100800 */
[----:B0-----:R-:W-:-:S03]  /*1d780*/  @!P0 IMAD.MOV.U32 R2, RZ, RZ, R24 ;  /* 0x000000ffff028224 */ /* 0x001fc600078e0018 */
[----:B------:R-:W4:Y:S01]  /*1d790*/  LDL R24, [R1+0x438] ;  /* 0x0004380001187983 */ /* 0x000f220000100800 */
[----:B------:R-:W-:Y:S01]  /*1d7a0*/  PRMT R9, RZ, 0x7610, R9 ;  /* 0x00007610ff097816 */ /* 0x000fe20000000009 */
[----:B------:R-:W-:Y:S02]  /*1d7b0*/  @!P0 IMAD.MOV.U32 R3, RZ, RZ, R37 ;  /* 0x000000ffff038224 */ /* 0x000fe400078e0025 */
[----:B------:R-:W4:Y:S01]  /*1d7c0*/  LDL R37, [R1+0x434] ;  /* 0x0004340001257983 */ /* 0x000f220000100800 */
[----:B------:R-:W-:-:S03]  /*1d7d0*/  PRMT R4, RZ, 0x7610, R4 ;  /* 0x00007610ff047816 */ /* 0x000fc60000000004 */
[----:B------:R0:W4:Y:S02]  /*1d7e0*/  @!P0 LDG.E.U8 R9, desc[UR16][R2.64] ;  /* 0x0000001002098981 */ /* 0x000124000c1e1100 */
[----:B0-----:R-:W-:Y:S02]  /*1d7f0*/  @!P0 IMAD.MOV.U32 R2, RZ, RZ, R27 ;  /* 0x000000ffff028224 */ /* 0x001fe400078e001b */
[----:B------:R-:W-:Y:S01]  /*1d800*/  @!P0 IMAD.MOV.U32 R3, RZ, RZ, R31 ;  /* 0x000000ffff038224 */ /* 0x000fe200078e001f */
[----:B------:R-:W4:Y:S04]  /*1d810*/  LDL R27, [R1+0x3f8] ;  /* 0x0003f800011b7983 */ /* 0x000f280000100800 */
[----:B------:R-:W4:Y:S04]  /*1d820*/  LDL R31, [R1+0x3f4] ;  /* 0x0003f400011f7983 */ /* 0x000f280000100800 */
[----:B------:R0:W4:Y:S01]  /*1d830*/  @!P0 LDG.E.U8 R4, desc[UR16][R2.64] ;  /* 0x0000001002048981 */ /* 0x000122000c1e1100 */
[----:B------:R-:W-:Y:S01]  /*1d840*/  PRMT R5, RZ, 0x7610, R5 ;  /* 0x00007610ff057816 */ /* 0x000fe20000000005 */
[----:B0-----:R-:W-:-:S02]  /*1d850*/  @!P0 IMAD.MOV.U32 R3, RZ, RZ, R29 ;  /* 0x000000ffff038224 */ /* 0x001fc400078e001d */
[----:B------:R-:W4:Y:S01]  /*1d860*/  LDL R29, [R1+0x3b4] ;  /* 0x0003b400011d7983 */ /* 0x000f220000100800 */
[----:B------:R-:W-:-:S03]  /*1d870*/  @!P0 IMAD.MOV.U32 R2, RZ, RZ, R28 ;  /* 0x000000ffff028224 */ /* 0x000fc600078e001c */
[----:B------:R-:W4:Y:S01]  /*1d880*/  LDL R28, [R1+0x3b8] ;  /* 0x0003b800011c7983 */ /* 0x000f220000100800 */
[----:B------:R-:W-:-:S03]  /*1d890*/  PRMT R7, RZ, 0x7610, R7 ;  /* 0x00007610ff077816 */ /* 0x000fc60000000007 */
[----:B------:R0:W4:Y:S01]  /*1d8a0*/  @!P0 LDG.E.U8 R5, desc[UR16][R2.64] ;  /* 0x0000001002058981 */ /* 0x000122000c1e1100 */
[----:B------:R-:W-:Y:S01]  /*1d8b0*/  PRMT R12, RZ, 0x7610, R12 ;  /* 0x00007610ff0c7816 */ /* 0x000fe2000000000c */
[----:B0-----:R-:W-:Y:S02]  /*1d8c0*/  @!P0 IMAD.MOV.U32 R2, RZ, RZ, R43 ;  /* 0x000000ffff028224 */ /* 0x001fe400078e002b */
[----:B------:R-:W-:-:S05]  /*1d8d0*/  @!P0 IMAD.MOV.U32 R3, RZ, RZ, R44 ;  /* 0x000000ffff038224 */ /* 0x000fca00078e002c */
[----:B------:R0:W4:Y:S02]  /*1d8e0*/  @!P0 LDG.E.U8 R7, desc[UR16][R2.64] ;  /* 0x0000001002078981 */ /* 0x000124000c1e1100 */
[----:B0-----:R-:W-:Y:S02]  /*1d8f0*/  @!P0 IMAD.MOV.U32 R2, RZ, RZ, R35 ;  /* 0x000000ffff028224 */ /* 0x001fe400078e0023 */
[----:B------:R-:W-:Y:S01]  /*1d900*/  @!P0 IMAD.MOV.U32 R3, RZ, RZ, R36 ;  /* 0x000000ffff038224 */ /* 0x000fe200078e0024 */
[----:B------:R-:W4:Y:S04]  /*1d910*/  LDL R35, [R1+0x378] ;  /* 0x0003780001237983 */ /* 0x000f280000100800 */
[----:B------:R-:W4:Y:S04]  /*1d920*/  LDL R36, [R1+0x374] ;  /* 0x0003740001247983 */ /* 0x000f280000100800 */
[----:B------:R0:W4:Y:S02]  /*1d930*/  @!P0 LDG.E.U8 R12, desc[UR16][R2.64] ;  /* 0x00000010020c8981 */ /* 0x000124000c1e1100 */
[----:B0-----:R-:W-:-:S02]  /*1d940*/  @!P0 IMAD.MOV.U32 R3, RZ, RZ, R34 ;  /* 0x000000ffff038224 */ /* 0x001fc400078e0022 */
[----:B------:R-:W4:Y:S01]  /*1d950*/  LDL R34, [R1+0x334] ;  /* 0x0003340001227983 */ /* 0x000f220000100800 */
[----:B------:R-:W-:Y:S02]  /*1d960*/  PRMT R6, RZ, 0x7610, R6 ;  /* 0x00007610ff067816 */ /* 0x000fe40000000006 */
[----:B------:R-:W-:Y:S02]  /*1d970*/  PRMT R11, RZ, 0x7610, R11 ;  /* 0x00007610ff0b7816 */ /* 0x000fe4000000000b */
[----:B------:R-:W-:Y:S01]  /*1d980*/  PRMT R13, RZ, 0x7610, R13 ;  /* 0x00007610ff0d7816 */ /* 0x000fe2000000000d */
[----:B--2---:R-:W-:Y:S02]  /*1d990*/  @!P0 IMAD.MOV.U32 R2, RZ, RZ, R25 ;  /* 0x000000ffff028224 */ /* 0x004fe400078e0019 */
        /* <DEDUP_REMOVED lines=8> */
[----:B------:R-:W-:-:S05]  /*1da20*/  @!P0 IMAD.MOV.U32 R3, RZ, RZ, R39 ;  /* 0x000000ffff038224 */ /* 0x000fca00078e0027 */
[----:B------:R0:W4:Y:S02]  /*1da30*/  @!P0 LDG.E.U8 R13, desc[UR16][R2.64] ;  /* 0x00000010020d8981 */ /* 0x000124000c1e1100 */
[----:B0-----:R-:W-:Y:S02]  /*1da40*/  @!P0 IMAD.MOV.U32 R2, RZ, RZ, R24 ;  /* 0x000000ffff028224 */ /* 0x001fe400078e0018 */
[----:B------:R-:W4:Y:S01]  /*1da50*/  LDL R24, [R1+0x2b8] ;  /* 0x0002b80001187983 */ /* 0x000f220000100800 */
[----:B------:R-:W-:Y:S01]  /*1da60*/  PRMT R14, RZ, 0x7610, R14 ;  /* 0x00007610ff0e7816 */ /* 0x000fe2000000000e */
[----:B------:R-:W-:Y:S01]  /*1da70*/  @!P0 IMAD.MOV.U32 R3, RZ, RZ, R37 ;  /* 0x000000ffff038224 */ /* 0x000fe200078e0025 */
[----:B------:R-:W-:Y:S01]  /*1da80*/  PRMT R15, RZ, 0x7610, R15 ;  /* 0x00007610ff0f7816 */ /* 0x000fe2000000000f */
[----:B------:R-:W4:Y:S04]  /*1da90*/  LDL.LU R43, [R1+0x2b4] ;  /* 0x0002b400012b7983 */ /* 0x000f280000300800 */
[----:B------:R0:W4:Y:S02]  /*1daa0*/  @!P0 LDG.E.U8 R14, desc[UR16][R2.64] ;  /* 0x00000010020e8981 */ /* 0x000124000c1e1100 */
[----:B0-----:R-:W-:-:S02]  /*1dab0*/  @!P0 IMAD.MOV.U32 R2, RZ, RZ, R27 ;  /* 0x000000ffff028224 */ /* 0x001fc400078e001b */
[----:B------:R-:W-:Y:S01]  /*1dac0*/  @!P0 IMAD.MOV.U32 R3, RZ, RZ, R31 ;  /* 0x000000ffff038224 */ /* 0x000fe200078e001f */
[----:B------:R-:W4:Y:S04]  /*1dad0*/  LDL.LU R27, [R1+0x278] ;  /* 0x00027800011b7983 */ /* 0x000f280000300800 */
[----:B------:R0:W4:Y:S04]  /*1dae0*/  @!P0 LDG.E.U8 R15, desc[UR16][R2.64] ;  /* 0x00000010020f8981 */ /* 0x000128000c1e1100 */
[----:B------:R-:W4:Y:S01]  /*1daf0*/  LDL R31, [R1+0x9f4] ;  /* 0x0009f400011f7983 */ /* 0x000f220000100800 */
[----:B0-----:R-:W-:-:S03]  /*1db00*/  @!P0 IMAD.MOV.U32 R3, RZ, RZ, R29 ;  /* 0x000000ffff038224 */ /* 0x001fc600078e001d */
[----:B------:R-:W4:Y:S04]  /*1db10*/  LDL R29, [R1+0xdf4] ;  /* 0x000df400011d7983 */ /* 0x000f280000100800 */
[----:B------:R-:W4:Y:S04]  /*1db20*/  LDL.LU R49, [R1+0x238] ;  /* 0x0002380001317983 */ /* 0x000f280000300800 */
[----:B------:R-:W4:Y:S01]  /*1db30*/  LDL.LU R44, [R1+0x274] ;  /* 0x00027400012c7983 */ /* 0x000f220000300800 */
[----:B------:R-:W-:-:S03]  /*1db40*/  @!P0 IMAD.MOV.U32 R2, RZ, RZ, R28 ;  /* 0x000000ffff028224 */ /* 0x000fc600078e001c */
[----:B------:R-:W4:Y:S01]  /*1db50*/  LDL.LU R28, [R1+0x234] ;  /* 0x00023400011c7983 */ /* 0x000f220000300800 */
[----:B------:R-:W-:Y:S02]  /*1db60*/  PRMT R19, RZ, 0x7610, R19 ;  /* 0x00007610ff137816 */ /* 0x000fe40000000013 */
[----:B------:R-:W-:Y:S01]  /*1db70*/  PRMT R22, RZ, 0x7610, R22 ;  /* 0x00007610ff167816 */ /* 0x000fe20000000016 */
[----:B------:R-:W4:Y:S04]  /*1db80*/  LDL R39, [R1+0xdc4] ;  /* 0x000dc40001277983 */ /* 0x000f280000100800 */
[----:B------:R0:W4:Y:S04]  /*1db90*/  @!P0 LDG.E.U8 R19, desc[UR16][R2.64] ;  /* 0x0000001002138981 */ /* 0x000128000c1e1100 */
[----:B------:R-:W4:Y:S04]  /*1dba0*/  LDL R38, [R1+0xdc8] ;  /* 0x000dc80001267983 */ /* 0x000f280000100800 */
[----:B------:R-:W4:Y:S01]  /*1dbb0*/  LDL R46, [R1+0xd44] ;  /* 0x000d4400012e7983 */ /* 0x000f220000100800 */
[----:B0-----:R-:W-:-:S02]  /*1dbc0*/  @!P0 IMAD.MOV.U32 R2, RZ, RZ, R35 ;  /* 0x000000ffff028224 */ /* 0x001fc400078e0023 */
[----:B------:R-:W-:Y:S01]  /*1dbd0*/  @!P0 IMAD.MOV.U32 R3, RZ, RZ, R36 ;  /* 0x000000ffff038224 */ /* 0x000fe200078e0024 */
[----:B------:R-:W4:Y:S04]  /*1dbe0*/  LDL R45, [R1+0xd48] ;  /* 0x000d4800012d7983 */ /* 0x000f280000100800 */
[----:B------:R0:W4:Y:S01]  /*1dbf0*/  @!P0 LDG.E.U8 R22, desc[UR16][R2.64] ;  /* 0x0000001002168981 */ /* 0x000122000c1e1100 */
[----:B------:R-:W-:-:S03]  /*1dc00*/  PRMT R251, RZ, 0x7610, R251 ;  /* 0x00007610fffb7816 */ /* 0x000fc600000000fb */
[----:B------:R-:W4:Y:S01]  /*1dc10*/  LDL R35, [R1+0xd04] ;  /* 0x000d040001237983 */ /* 0x000f220000100800 */
[----:B------:R-:W-:-:S03]  /*1dc20*/  PRMT R81, RZ, 0x7610, R81 ;  /* 0x00007610ff517816 */ /* 0x000fc60000000051 */
[----:B------:R-:W4:Y:S01]  /*1dc30*/  LDL R36, [R1+0xcc4] ;  /* 0x000cc40001247983 */ /* 0x000f220000100800 */
[----:B0-----:R-:W-:-:S03]  /*1dc40*/  @!P0 IMAD.MOV.U32 R3, RZ, RZ, R34 ;  /* 0x000000ffff038224 */ /* 0x001fc600078e0022 */
[----:B------:R-:W4:Y:S01]  /*1dc50*/  LDL R34, [R1+0xd84] ;  /* 0x000d840001227983 */ /* 0x000f220000100800 */
[----:B------:R-:W-:Y:S02]  /*1dc60*/  PRMT R66, RZ, 0x7610, R66 ;  /* 0x00007610ff427816 */ /* 0x000fe40000000042 */
[----:B------:R-:W-:Y:S01]  /*1dc70*/  PRMT R74, RZ, 0x7610, R74 ;  /* 0x00007610ff4a7816 */ /* 0x000fe2000000004a */
[----:B------:R-:W4:Y:S01]  /*1dc80*/  LDL R37, [R1+0xc84] ;  /* 0x000c840001257983 */ /* 0x000f220000100800 */
[----:B------:R-:W-:Y:S02]  /*1dc90*/  PRMT R41, RZ, 0x7610, R41 ;  /* 0x00007610ff297816 */ /* 0x000fe40000000029 */
[----:B------:R-:W-:Y:S01]  /*1dca0*/  PRMT R71, RZ, 0x7610, R71 ;  /* 0x00007610ff477816 */ /* 0x000fe20000000047 */
[----:B------:R-:W4:Y:S01]  /*1dcb0*/  LDL R50, [R1+0x56c] ;  /* 0x00056c0001327983 */ /* 0x000f220000100800 */
[----:B------:R-:W-:Y:S02]  /*1dcc0*/  PRMT R68, RZ, 0x7610, R68 ;  /* 0x00007610ff447816 */ /* 0x000fe40000000044 */
[----:B------:R-:W-:Y:S01]  /*1dcd0*/  PRMT R65, RZ, 0x7610, R65 ;  /* 0x00007610ff417816 */ /* 0x000fe20000000041 */
[----:B------:R-:W4:Y:S01]  /*1dce0*/  LDL R48, [R1+0x570] ;  /* 0x0005700001307983 */ /* 0x000f220000100800 */
[----:B--2---:R-:W-:-:S03]  /*1dcf0*/  @!P0 IMAD.MOV.U32 R2, RZ, RZ, R25 ;  /* 0x000000ffff028224 */ /* 0x004fc600078e0019 */
[----:B------:R-:W2:Y:S04]  /*1dd00*/  LDL R25, [R1+0xd88] ;  /* 0x000d880001197983 */ /* 0x000ea80000100800 */
[----:B------:R3:W2:Y:S02]  /*1dd10*/  @!P0 LDG.E.U8 R251, desc[UR16][R2.64] ;  /* 0x0000001002fb8981 */ /* 0x0006a4000c1e1100 */
[----:B---3--:R-:W-:Y:S02]  /*1dd20*/  @!P0 IMAD.MOV.U32 R3, RZ, RZ, R33 ;  /* 0x000000ffff038224 */ /* 0x008fe400078e0021 */
[----:B------:R-:W3:Y:S01]  /*1dd30*/  LDL R33, [R1+0xcc8] ;  /* 0x000cc80001217983 */ /* 0x000ee20000100800 */
[----:B----4-:R-:W-:-:S03]  /*1dd40*/  @!P0 IMAD.MOV.U32 R2, RZ, RZ, R26 ;  /* 0x000000ffff028224 */ /* 0x010fc600078e001a */
[----:B------:R-:W4:Y:S04]  /*1dd50*/  LDL R26, [R1+0xd08] ;  /* 0x000d0800011a7983 */ /* 0x000f280000100800 */
[----:B------:R0:W3:Y:S02]  /*1dd60*/  @!P0 LDG.E.U8 R81, desc[UR16][R2.64] ;  /* 0x0000001002518981 */ /* 0x0000e4000c1e1100 */
[----:B0-----:R-:W-:Y:S02]  /*1dd70*/  @!P0 IMAD.MOV.U32 R2, RZ, RZ, R24 ;  /* 0x000000ffff028224 */ /* 0x001fe400078e0018 */
[----:B------:R-:W3:Y:S01]  /*1dd80*/  LDL R24, [R1+0xc88] ;  /* 0x000c880001187983 */ /* 0x000ee20000100800 */
[----:B------:R-:W-:-:S05]  /*1dd90*/  @!P0 IMAD.MOV.U32 R3, RZ, RZ, R43 ;  /* 0x000000ffff038224 */ /* 0x000fca00078e002b */
[----:B------:R0:W3:Y:S02]  /*1dda0*/  @!P0 LDG.E.U8 R66, desc[UR16][R2.64] ;  /* 0x0000001002428981 */ /* 0x0000e4000c1e1100 */
[----:B0-----:R-:W-:Y:S02]  /*1ddb0*/  @!P0 IMAD.MOV.U32 R2, RZ, RZ, R27 ;  /* 0x000000ffff028224 */ /* 0x001fe400078e001b */
[----:B------:R-:W-:-:S05]  /*1ddc0*/  @!P0 IMAD.MOV.U32 R3, RZ, RZ, R44 ;  /* 0x000000ffff038224 */ /* 0x000fca00078e002c */
[----:B------:R0:W3:Y:S02]  /*1ddd0*/  @!P0 LDG.E.U8 R74, desc[UR16][R2.64] ;  /* 0x00000010024a8981 */ /* 0x0000e4000c1e1100 */
[----:B0-----:R-:W-:Y:S02]  /*1dde0*/  @!P0 IMAD.MOV.U32 R2, RZ, RZ, R49 ;  /* 0x000000ffff028224 */ /* 0x001fe400078e0031 */
[----:B------:R-:W-:-:S05]  /*1ddf0*/  @!P0 IMAD.MOV.U32 R3, RZ, RZ, R28 ;  /* 0x000000ffff038224 */ /* 0x000fca00078e001c */
[----:B------:R0:W3:Y:S02]  /*1de00*/  @!P0 LDG.E.U8 R41, desc[UR16][R2.64] ;  /* 0x0000001002298981 */ /* 0x0000e4000c1e1100 */
[----:B0-----:R-:W-:Y:S02]  /*1de10*/  @!P0 IMAD.MOV.U32 R2, RZ, RZ, R29 ;  /* 0x000000ffff028224 */ /* 0x001fe400078e001d */
[----:B------:R-:W3:Y:S01]  /*1de20*/  LDL R29, [R1+0xc48] ;  /* 0x000c4800011d7983 */ /* 0x000ee20000100800 */
[----:B------:R-:W-:-:S03]  /*1de30*/  @!P0 IMAD.MOV.U32 R3, RZ, RZ, R31 ;  /* 0x000000ffff038224 */ /* 0x000fc600078e001f */
[----:B------:R-:W3:Y:S04]  /*1de40*/  LDL R31, [R1+0xc44] ;  /* 0x000c4400011f7983 */ /* 0x000ee80000100800 */
[----:B------:R0:W3:Y:S02]  /*1de50*/  @!P0 LDG.E.U8 R71, desc[UR16][R2.64] ;  /* 0x0000001002478981 */ /* 0x0000e4000c1e1100 */
[----:B0-----:R-:W-:Y:S02]  /*1de60*/  @!P0 IMAD.MOV.U32 R2, RZ, RZ, R38 ;  /* 0x000000ffff028224 */ /* 0x001fe400078e0026 */
[----:B------:R-:W-:Y:S01]  /*1de70*/  @!P0 IMAD.MOV.U32 R3, RZ, RZ, R39 ;  /* 0x000000ffff038224 */ /* 0x000fe200078e0027 */
[----:B------:R-:W3:Y:S04]  /*1de80*/  LDL R38, [R1+0xc08] ;  /* 0x000c080001267983 */ /* 0x000ee80000100800 */
[----:B------:R-:W3:Y:S04]  /*1de90*/  LDL R39, [R1+0xc04] ;  /* 0x000c040001277983 */ /* 0x000ee80000100800 */
[----:B------:R2:W3:Y:S02]  /*1dea0*/  @!P0 LDG.E.U8 R68, desc[UR16][R2.64] ;  /* 0x0000001002448981 */ /* 0x0004e4000c1e1100 */
[----:B--2---:R-:W-:-:S02]  /*1deb0*/  @!P0 IMAD.MOV.U32 R2, RZ, RZ, R25 ;  /* 0x000000ffff028224 */ /* 0x004fc400078e0019 */
[----:B------:R-:W2:Y:S01]  /*1dec0*/  LDL R25, [R1+0xbc8] ;  /* 0x000bc80001197983 */ /* 0x000ea20000100800 */
[----:B------:R-:W-:-:S03]  /*1ded0*/  @!P0 IMAD.MOV.U32 R3, RZ, RZ, R34 ;  /* 0x000000ffff038224 */ /* 0x000fc600078e0022 */
[----:B------:R-:W2:Y:S01]  /*1dee0*/  LDL R34, [R1+0xbc4] ;  /* 0x000bc40001227983 */ /* 0x000ea20000100800 */
[----:B------:R-:W-:-:S03]  /*1def0*/  PRMT R63, RZ, 0x7610, R63 ;  /* 0x00007610ff3f7816 */ /* 0x000fc6000000003f */
[----:B------:R0:W2:Y:S02]  /*1df00*/  @!P0 LDG.E.U8 R65, desc[UR16][R2.64] ;  /* 0x0000001002418981 */ /* 0x0000a4000c1e1100 */
[----:B0-----:R-:W-:Y:S02]  /*1df10*/  @!P0 IMAD.MOV.U32 R2, RZ, RZ, R45 ;  /* 0x000000ffff028224 */ /* 0x001fe400078e002d */
[----:B------:R-:W-:Y:S01]  /*1df20*/  @!P0 IMAD.MOV.U32 R3, RZ, RZ, R46 ;  /* 0x000000ffff038224 */ /* 0x000fe200078e002e */
[----:B------:R-:W2:Y:S04]  /*1df30*/  LDL R45, [R1+0xb88] ;  /* 0x000b8800012d7983 */ /* 0x000ea80000100800 */
[----:B------:R-:W2:Y:S04]  /*1df40*/  LDL R46, [R1+0xb84] ;  /* 0x000b8400012e7983 */ /* 0x000ea80000100800 */
[----:B------:R0:W2:Y:S02]  /*1df50*/  @!P0 LDG.E.U8 R63, desc[UR16][R2.64] ;  /* 0x00000010023f8981 */ /* 0x0000a4000c1e1100 */
[----:B0-----:R-:W-:-:S02]  /*1df60*/  @!P0 IMAD.MOV.U32 R3, RZ, RZ, R35 ;  /* 0x000000ffff038224 */ /* 0x001fc400078e0023 */
[----:B------:R-:W2:Y:S01]  /*1df70*/  LDL R35, [R1+0xb44] ;  /* 0x000b440001237983 */ /* 0x000ea20000100800 */
[----:B----4-:R-:W-:-:S03]  /*1df80*/  @!P0 IMAD.MOV.U32 R2, RZ, RZ, R26 ;  /* 0x000000ffff028224 */ /* 0x010fc600078e001a */
[----:B------:R-:W4:Y:S01]  /*1df90*/  LDL R26, [R1+0xb48] ;  /* 0x000b4800011a7983 */ /* 0x000f220000100800 */
[----:B------:R-:W-:Y:S02]  /*1dfa0*/  PRMT R82, RZ, 0x7610, R82 ;  /* 0x00007610ff527816 */ /* 0x000fe40000000052 */
[----:B------:R-:W-:-:S04]  /*1dfb0*/  PRMT R79, RZ, 0x7610, R79 ;  /* 0x00007610ff4f7816 */ /* 0x000fc8000000004f */
[----:B------:R3:W4:Y:S02]  /*1dfc0*/  @!P0 LDG.E.U8 R82, desc[UR16][R2.64] ;  /* 0x0000001002528981 */ /* 0x000724000c1e1100 */
[----:B---3--:R-:W-:Y:S02]  /*1dfd0*/  @!P0 IMAD.MOV.U32 R2, RZ, RZ, R33 ;  /* 0x000000ffff028224 */ /* 0x008fe400078e0021 */
[----:B------:R-:W-:Y:S01]  /*1dfe0*/  @!P0 IMAD.MOV.U32 R3, RZ, RZ, R36 ;  /* 0x000000ffff038224 */ /* 0x000fe200078e0024 */
[----:B------:R-:W3:Y:S04]  /*1dff0*/  LDL R33, [R1+0xb08] ;  /* 0x000b080001217983 */ /* 0x000ee80000100800 */
[----:B------:R-:W3:Y:S04]  /*1e000*/  LDL R36, [R1+0xb04] ;  /* 0x000b040001247983 */ /* 0x000ee80000100800 */
[----:B------:R0:W3:Y:S02]  /*1e010*/  @!P0 LDG.E.U8 R79, desc[UR16][R2.64] ;  /* 0x00000010024f8981 */ /* 0x0000e4000c1e1100 */
[----:B0-----:R-:W-:-:S02]  /*1e020*/  @!P0 IMAD.MOV.U32 R2, RZ, RZ, R24 ;  /* 0x000000ffff028224 */ /* 0x001fc400078e0018 */
[----:B------:R-:W3:Y:S01]  /*1e030*/  LDL R24, [R1+0xac8] ;  /* 0x000ac80001187983 */ /* 0x000ee20000100800 */
[----:B------:R-:W-:Y:S01]  /*1e040*/  PRMT R76, RZ, 0x7610, R76 ;  /* 0x00007610ff4c7816 */ /* 0x000fe2000000004c */
[----:B------:R-:W-:Y:S02]  /*1e050*/  @!P0 IMAD.MOV.U32 R3, RZ, RZ, R37 ;  /* 0x000000ffff038224 */ /* 0x000fe400078e0025 */
[----:B------:R-:W3:Y:S01]  /*1e060*/  LDL R37, [R1+0xac4] ;  /* 0x000ac40001257983 */ /* 0x000ee20000100800 */
[----:B------:R-:W-:-:S03]  /*1e070*/  PRMT R73, RZ, 0x7610, R73 ;  /* 0x00007610ff497816 */ /* 0x000fc60000000049 */
[----:B------:R0:W3:Y:S01]  /*1e080*/  @!P0 LDG.E.U8 R76, desc[UR16][R2.64] ;  /* 0x00000010024c8981 */ /* 0x0000e2000c1e1100 */
[----:B------:R-:W-:Y:S01]  /*1e090*/  PRMT R70, RZ, 0x7610, R70 ;  /* 0x00007610ff467816 */ /* 0x000fe20000000046 */
[----:B0-----:R-:W-:Y:S02]  /*1e0a0*/  @!P0 IMAD.MOV.U32 R2, RZ, RZ, R29 ;  /* 0x000000ffff028224 */ /* 0x001fe400078e001d */
[----:B------:R-:W3:Y:S01]  /*1e0b0*/  LDL R29, [R1+0xa88] ;  /* 0x000a8800011d7983 */ /* 0x000ee20000100800 */
[----:B------:R-:W-:-:S03]  /*1e0c0*/  @!P0 IMAD.MOV.U32 R3, RZ, RZ, R31 ;  /* 0x000000ffff038224 */ /* 0x000fc600078e001f */
[----:B------:R-:W3:Y:S04]  /*1e0d0*/  LDL R31, [R1+0xa84] ;  /* 0x000a8400011f7983 */ /* 0x000ee80000100800 */
[----:B------:R0:W3:Y:S02]  /*1e0e0*/  @!P0 LDG.E.U8 R73, desc[UR16][R2.64] ;  /* 0x0000001002498981 */ /* 0x0000e4000c1e1100 */
[----:B0-----:R-:W-:Y:S02]  /*1e0f0*/  @!P0 IMAD.MOV.U32 R2, RZ, RZ, R38 ;  /* 0x000000ffff028224 */ /* 0x001fe400078e0026 */
[----:B------:R-:W3:Y:S01]  /*1e100*/  LDL R38, [R1+0xa48] ;  /* 0x000a480001267983 */ /* 0x000ee20000100800 */
[----:B------:R-:W-:-:S03]  /*1e110*/  @!P0 IMAD.MOV.U32 R3, RZ, RZ, R39 ;  /* 0x000000ffff038224 */ /* 0x000fc600078e0027 */
[----:B------:R-:W3:Y:S04]  /*1e120*/  LDL R39, [R1+0xa44] ;  /* 0x000a440001277983 */ /* 0x000ee80000100800 */
[----:B------:R2:W3:Y:S01]  /*1e130*/  @!P0 LDG.E.U8 R70, desc[UR16][R2.64] ;  /* 0x0000001002468981 */ /* 0x0004e2000c1e1100 */
[----:B------:R-:W-:Y:S01]  /*1e140*/  PRMT R67, RZ, 0x7610, R67 ;  /* 0x00007610ff437816 */ /* 0x000fe20000000043 */
[----:B--2---:R-:W-:Y:S02]  /*1e150*/  @!P0 IMAD.MOV.U32 R2, RZ, RZ, R25 ;  /* 0x000000ffff028224 */ /* 0x004fe400078e0019 */
[----:B------:R-:W2:Y:S01]  /*1e160*/  LDL R25, [R1+0xa08] ;  /* 0x000a080001197983 */ /* 0x000ea20000100800 */
[----:B------:R-:W-:Y:S01]  /*1e170*/  @!P0 IMAD.MOV.U32 R3, RZ, RZ, R34 ;  /* 0x000000ffff038224 */ /* 0x000fe200078e0022 */
[----:B------:R-:W-:-:S02]  /*1e180*/  PRMT R64, RZ, 0x7610, R64 ;  /* 0x00007610ff407816 */ /* 0x000fc40000000040 */
[----:B------:R-:W2:Y:S04]  /*1e190*/  LDL R34, [R1+0xa04] ;  /* 0x000a040001227983 */ /* 0x000ea80000100800 */
[----:B------:R0:W2:Y:S02]  /*1e1a0*/  @!P0 LDG.E.U8 R67, desc[UR16][R2.64] ;  /* 0x0000001002438981 */ /* 0x0000a4000c1e1100 */
[----:B0-----:R-:W-:Y:S01]  /*1e1b0*/  @!P0 IMAD.MOV.U32 R2, RZ, RZ, R45 ;  /* 0x000000ffff028224 */ /* 0x001fe200078e002d */
[----:B------:R-:W-:Y:S01]  /*1e1c0*/  PRMT R62, RZ, 0x7610, R62 ;  /* 0x00007610ff3e7816 */ /* 0x000fe2000000003e */
[----:B------:R-:W2:Y:S01]  /*1e1d0*/  LDL R45, [R1+0x470] ;  /* 0x00047000012d7983 */ /* 0x000ea20000100800 */
[----:B------:R-:W-:Y:S01]  /*1e1e0*/  @!P0 IMAD.MOV.U32 R3, RZ, RZ, R46 ;  /* 0x000000ffff038224 */ /* 0x000fe200078e002e */
[----:B------:R-:W-:-:S02]  /*1e1f0*/  PRMT R61, RZ, 0x7610, R61 ;  /* 0x00007610ff3d7816 */ /* 0x000fc4000000003d */
[----:B------:R-:W2:Y:S04]  /*1e200*/  LDL R46, [R1+0x46c] ;  /* 0x00046c00012e7983 */ /* 0x000ea80000100800 */
[----:B------:R0:W2:Y:S02]  /*1e210*/  @!P0 LDG.E.U8 R64, desc[UR16][R2.64] ;  /* 0x0000001002408981 */ /* 0x0000a4000c1e1100 */
[----:B0-----:R-:W-:Y:S02]  /*1e220*/  @!P0 IMAD.MOV.U32 R3, RZ, RZ, R35 ;  /* 0x000000ffff038224 */ /* 0x001fe400078e0023 */
[----:B------:R-:W2:Y:S01]  /*1e230*/  LDL R35, [R1+0x5ac] ;  /* 0x0005ac0001237983 */ /* 0x000ea20000100800 */
[----:B----4-:R-:W-:-:S03]  /*1e240*/  @!P0 IMAD.MOV.U32 R2, RZ, RZ, R26 ;  /* 0x000000ffff028224 */ /* 0x010fc600078e001a */
[----:B------:R-:W4:Y:S04]  /*1e250*/  LDL R26, [R1+0x5b0] ;  /* 0x0005b000011a7983 */ /* 0x000f280000100800 */
[----:B------:R3:W4:Y:S02]  /*1e260*/  @!P0 LDG.E.U8 R62, desc[UR16][R2.64] ;  /* 0x00000010023e8981 */ /* 0x000724000c1e1100 */
[----:B---3--:R-:W-:Y:S02]  /*1e270*/  @!P0 IMAD.MOV.U32 R2, RZ, RZ, R33 ;  /* 0x000000ffff028224 */ /* 0x008fe400078e0021 */
[----:B------:R-:W3:Y:S01]  /*1e280*/  LDL R33, [R1+0x530] ;  /* 0x0005300001217983 */ /* 0x000ee20000100800 */
[----:B------:R-:W-:-:S03]  /*1e290*/  @!P0 IMAD.MOV.U32 R3, RZ, RZ, R36 ;  /* 0x000000ffff038224 */ /* 0x000fc600078e0024 */
[----:B------:R-:W3:Y:S04]  /*1e2a0*/  LDL R36, [R1+0x52c] ;  /* 0x00052c0001247983 */ /* 0x000ee80000100800 */
[----:B------:R0:W3:Y:S02]  /*1e2b0*/  @!P0 LDG.E.U8 R61, desc[UR16][R2.64] ;  /* 0x00000010023d8981 */ /* 0x0000e4000c1e1100 */
[----:B0-----:R-:W-:Y:S02]  /*1e2c0*/  @!P0 IMAD.MOV.U32 R2, RZ, RZ, R24 ;  /* 0x000000ffff028224 */ /* 0x001fe400078e0018 */
[----:B------:R-:W3:Y:S01]  /*1e2d0*/  LDL R24, [R1+0x4f0] ;  /* 0x0004f00001187983 */ /* 0x000ee20000100800 */
[----:B------:R-:W-:Y:S01]  /*1e2e0*/  PRMT R60, RZ, 0x7610, R60 ;  /* 0x00007610ff3c7816 */ /* 0x000fe2000000003c */
[----:B------:R-:W-:-:S02]  /*1e2f0*/  @!P0 IMAD.MOV.U32 R3, RZ, RZ, R37 ;  /* 0x000000ffff038224 */ /* 0x000fc400078e0025 */
        /* <DEDUP_REMOVED lines=9> */
[----:B0-----:R-:W-:Y:S01]  /*1e390*/  @!P0 IMAD.MOV.U32 R2, RZ, RZ, R38 ;  /* 0x000000ffff028224 */ /* 0x001fe200078e0026 */
[----:B------:R-:W-:Y:S01]  /*1e3a0*/  PRMT R57, RZ, 0x7610, R57 ;  /* 0x00007610ff397816 */ /* 0x000fe20000000039 */
[----:B------:R-:W3:Y:S01]  /*1e3b0*/  LDL R38, [R1+0x3ec] ;  /* 0x0003ec0001267983 */ /* 0x000ee20000100800 */
[----:B------:R-:W-:-:S03]  /*1e3c0*/  @!P0 IMAD.MOV.U32 R3, RZ, RZ, R39 ;  /* 0x000000ffff038224 */ /* 0x000fc600078e0027 */
[----:B------:R-:W3:Y:S04]  /*1e3d0*/  LDL R39, [R1+0x42c] ;  /* 0x00042c0001277983 */ /* 0x000ee80000100800 */
[----:B------:R2:W3:Y:S02]  /*1e3e0*/  @!P0 LDG.E.U8 R58, desc[UR16][R2.64] ;  /* 0x00000010023a8981 */ /* 0x0004e4000c1e1100 */
[----:B--2---:R-:W-:Y:S02]  /*1e3f0*/  @!P0 IMAD.MOV.U32 R2, RZ, RZ, R25 ;  /* 0x000000ffff028224 */ /* 0x004fe400078e0019 */
[----:B------:R-:W2:Y:S01]  /*1e400*/  LDL R25, [R1+0x430] ;  /* 0x0004300001197983 */ /* 0x000ea20000100800 */
[----:B------:R-:W-:-:S03]  /*1e410*/  @!P0 IMAD.MOV.U32 R3, RZ, RZ, R34 ;  /* 0x000000ffff038224 */ /* 0x000fc600078e0022 */
[----:B------:R-:W2:Y:S04]  /*1e420*/  LDL R34, [R1+0x3f0] ;  /* 0x0003f00001227983 */ /* 0x000ea80000100800 */
[----:B------:R0:W2:Y:S01]  /*1e430*/  @!P0 LDG.E.U8 R57, desc[UR16][R2.64] ;  /* 0x0000001002398981 */ /* 0x0000a2000c1e1100 */
[----:B------:R-:W-:Y:S02]  /*1e440*/  PRMT R56, RZ, 0x7610, R56 ;  /* 0x00007610ff387816 */ /* 0x000fe40000000038 */
[----:B------:R-:W-:Y:S02]  /*1e450*/  PRMT R55, RZ, 0x7610, R55 ;  /* 0x00007610ff377816 */ /* 0x000fe40000000037 */
[----:B------:R-:W-:Y:S01]  /*1e460*/  PRMT R252, RZ, 0x7610, R252 ;  /* 0x00007610fffc7816 */ /* 0x000fe200000000fc */
[----:B0-----:R-:W-:-:S02]  /*1e470*/  @!P0 IMAD.MOV.U32 R3, RZ, RZ, R35 ;  /* 0x000000ffff038224 */ /* 0x001fc400078e0023 */
[----:B------:R-:W2:Y:S01]  /*1e480*/  LDL R35, [R1+0x3ac] ;  /* 0x0003ac0001237983 */ /* 0x000ea20000100800 */
[----:B----4-:R-:W-:-:S03]  /*1e490*/  @!P0 IMAD.MOV.U32 R2, RZ, RZ, R26 ;  /* 0x000000ffff028224 */ /* 0x010fc600078e001a */
[----:B------:R-:W4:Y:S04]  /*1e4a0*/  LDL R26, [R1+0x3b0] ;  /* 0x0003b000011a7983 */ /* 0x000f280000100800 */
[----:B------:R0:W4:Y:S02]  /*1e4b0*/  @!P0 LDG.E.U8 R56, desc[UR16][R2.64] ;  /* 0x0000001002388981 */ /* 0x000124000c1e1100 */
[----:B0-----:R-:W-:Y:S02]  /*1e4c0*/  @!P0 IMAD.MOV.U32 R2, RZ, RZ, R48 ;  /* 0x000000ffff028224 */ /* 0x001fe400078e0030 */
[----:B------:R-:W-:-:S05]  /*1e4d0*/  @!P0 IMAD.MOV.U32 R3, RZ, RZ, R50 ;  /* 0x000000ffff038224 */ /* 0x000fca00078e0032 */
        /* <DEDUP_REMOVED lines=20> */
[----:B------:R-:W-:-:S05]  /*1e620*/  @!P0 IMAD.MOV.U32 R3, RZ, RZ, R46 ;  /* 0x000000ffff038224 */ /* 0x000fca00078e002e */
[----:B------:R2:W3:Y:S01]  /*1e630*/  @!P0 LDG.E.U8 R248, desc[UR16][R2.64] ;  /* 0x0000001002f88981 */ /* 0x0004e2000c1e1100 */
[----:B------:R-:W-:Y:S01]  /*1e640*/  PRMT R247, RZ, 0x7610, R247 ;  /* 0x00007610fff77816 */ /* 0x000fe200000000f7 */
[----:B--2---:R-:W-:Y:S02]  /*1e650*/  @!P0 IMAD.MOV.U32 R2, RZ, RZ, R25 ;  /* 0x000000ffff028224 */ /* 0x004fe400078e0019 */
[----:B------:R-:W2:Y:S01]  /*1e660*/  LDL R25, [R1+0x2b0] ;  /* 0x0002b00001197983 */ /* 0x000ea20000100800 */
[----:B------:R-:W-:Y:S01]  /*1e670*/  @!P0 IMAD.MOV.U32 R3, RZ, RZ, R39 ;  /* 0x000000ffff038224 */ /* 0x000fe200078e0027 */
[----:B------:R-:W-:-:S04]  /*1e680*/  PRMT R246, RZ, 0x7610, R246 ;  /* 0x00007610fff67816 */ /* 0x000fc800000000f6 */
[----:B------:R0:W2:Y:S02]  /*1e690*/  @!P0 LDG.E.U8 R247, desc[UR16][R2.64] ;  /* 0x0000001002f78981 */ /* 0x0000a4000c1e1100 */
[----:B0-----:R-:W-:Y:S02]  /*1e6a0*/  @!P0 IMAD.MOV.U32 R2, RZ, RZ, R34 ;  /* 0x000000ffff028224 */ /* 0x001fe400078e0022 */
[----:B------:R-:W-:Y:S01]  /*1e6b0*/  @!P0 IMAD.MOV.U32 R3, RZ, RZ, R38 ;  /* 0x000000ffff038224 */ /* 0x000fe200078e0026 */
[----:B------:R-:W2:Y:S04]  /*1e6c0*/  LDL.LU R34, [R1+0x2ac] ;  /* 0x0002ac0001227983 */ /* 0x000ea80000300800 */
[----:B------:R-:W2:Y:S04]  /*1e6d0*/  LDL R45, [R1+0x9f0] ;  /* 0x0009f000012d7983 */ /* 0x000ea80000100800 */
[----:B------:R-:W2:Y:S04]  /*1e6e0*/  LDL R39, [R1+0xdf0] ;  /* 0x000df00001277983 */ /* 0x000ea80000100800 */
[----:B------:R0:W2:Y:S04]  /*1e6f0*/  @!P0 LDG.E.U8 R246, desc[UR16][R2.64] ;  /* 0x0000001002f68981 */ /* 0x0000a8000c1e1100 */
[----:B------:R-:W2:Y:S04]  /*1e700*/  LDL.LU R51, [R1+0x230] ;  /* 0x0002300001337983 */ /* 0x000ea80000300800 */
[----:B------:R-:W2:Y:S01]  /*1e710*/  LDL.LU R46, [R1+0x26c] ;  /* 0x00026c00012e7983 */ /* 0x000ea20000300800 */
[----:B0-----:R-:W-:-:S03]  /*1e720*/  @!P0 IMAD.MOV.U32 R3, RZ, RZ, R35 ;  /* 0x000000ffff038224 */ /* 0x001fc600078e0023 */
[----:B------:R-:W2:Y:S01]  /*1e730*/  LDL.LU R35, [R1+0x270] ;  /* 0x0002700001237983 */ /* 0x000ea20000300800 */
[----:B----4-:R-:W-:-:S03]  /*1e740*/  @!P0 IMAD.MOV.U32 R2, RZ, RZ, R26 ;  /* 0x000000ffff028224 */ /* 0x010fc600078e001a */
[----:B------:R-:W4:Y:S01]  /*1e750*/  LDL.LU R26, [R1+0x22c] ;  /* 0x00022c00011a7983 */ /* 0x000f220000300800 */
[----:B------:R-:W-:Y:S02]  /*1e760*/  PRMT R245, RZ, 0x7610, R245 ;  /* 0x00007610fff57816 */ /* 0x000fe400000000f5 */
[----:B------:R-:W-:Y:S01]  /*1e770*/  PRMT R244, RZ, 0x7610, R244 ;  /* 0x00007610fff47816 */ /* 0x000fe200000000f4 */
[----:B------:R-:W4:Y:S04]  /*1e780*/  LDL R38, [R1+0xd7c] ;  /* 0x000d7c0001267983 */ /* 0x000f280000100800 */
[----:B------:R3:W4:Y:S01]  /*1e790*/  @!P0 LDG.E.U8 R245, desc[UR16][R2.64] ;  /* 0x0000001002f58981 */ /* 0x000722000c1e1100 */
[----:B------:R-:W-:-:S03]  /*1e7a0*/  PRMT R243, RZ, 0x7610, R243 ;  /* 0x00007610fff37816 */ /* 0x000fc600000000f3 */
[----:B------:R-:W4:Y:S04]  /*1e7b0*/  LDL R50, [R1+0xd3c] ;  /* 0x000d3c0001327983 */ /* 0x000f280000100800 */
[----:B------:R-:W4:Y:S01]  /*1e7c0*/  LDL R48, [R1+0xd40] ;  /* 0x000d400001307983 */ /* 0x000f220000100800 */
[----:B------:R-:W-:Y:S02]  /*1e7d0*/  PRMT R242, RZ, 0x7610, R242 ;  /* 0x00007610fff27816 */ /* 0x000fe400000000f2 */
[----:B------:R-:W-:Y:S01]  /*1e7e0*/  PRMT R241, RZ, 0x7610, R241 ;  /* 0x00007610fff17816 */ /* 0x000fe200000000f1 */
[----:B------:R-:W4:Y:S01]  /*1e7f0*/  LDL R72, [R1+0xc7c] ;  /* 0x000c7c0001487983 */ /* 0x000f220000100800 */
[----:B------:R-:W-:Y:S02]  /*1e800*/  PRMT R240, RZ, 0x7610, R240 ;  /* 0x00007610fff07816 */ /* 0x000fe400000000f0 */
[----:B------:R-:W-:Y:S01]  /*1e810*/  PRMT R239, RZ, 0x7610, R239 ;  /* 0x00007610ffef7816 */ /* 0x000fe200000000ef */
[----:B------:R-:W4:Y:S01]  /*1e820*/  LDL R54, [R1+0xc80] ;  /* 0x000c800001367983 */ /* 0x000f220000100800 */
[----:B------:R-:W-:-:S02]  /*1e830*/  PRMT R238, RZ, 0x7610, R238 ;  /* 0x00007610ffee7816 */ /* 0x000fc400000000ee */
[----:B------:R-:W-:Y:S01]  /*1e840*/  PRMT R237, RZ, 0x7610, R237 ;  /* 0x00007610ffed7816 */ /* 0x000fe200000000ed */
[----:B------:R-:W4:Y:S01]  /*1e850*/  LDL R53, [R1+0xb7c] ;  /* 0x000b7c0001357983 */ /* 0x000f220000100800 */
[----:B---3--:R-:W-:-:S03]  /*1e860*/  @!P0 IMAD.MOV.U32 R2, RZ, RZ, R33 ;  /* 0x000000ffff028224 */ /* 0x008fc600078e0021 */
[----:B------:R-:W3:Y:S01]  /*1e870*/  LDL R33, [R1+0xdc0] ;  /* 0x000dc00001217983 */ /* 0x000ee20000100800 */
[----:B------:R-:W-:-:S03]  /*1e880*/  @!P0 IMAD.MOV.U32 R3, RZ, RZ, R36 ;  /* 0x000000ffff038224 */ /* 0x000fc600078e0024 */
[----:B------:R-:W3:Y:S04]  /*1e890*/  LDL R36, [R1+0xdbc] ;  /* 0x000dbc0001247983 */ /* 0x000ee80000100800 */
[----:B------:R0:W3:Y:S01]  /*1e8a0*/  @!P0 LDG.E.U8 R244, desc[UR16][R2.64] ;  /* 0x0000001002f48981 */ /* 0x0000e2000c1e1100 */
[----:B------:R-:W-:Y:S02]  /*1e8b0*/  PRMT R236, RZ, 0x7610, R236 ;  /* 0x00007610ffec7816 */ /* 0x000fe400000000ec */
[----:B------:R-:W-:Y:S01]  /*1e8c0*/  PRMT R235, RZ, 0x7610, R235 ;  /* 0x00007610ffeb7816 */ /* 0x000fe200000000eb */
[----:B------:R-:W3:Y:S01]  /*1e8d0*/  LDL R52, [R1+0xb80] ;  /* 0x000b800001347983 */ /* 0x000ee20000100800 */
[----:B------:R-:W-:Y:S02]  /*1e8e0*/  PRMT R234, RZ, 0x7610, R234 ;  /* 0x00007610ffea7816 */ /* 0x000fe400000000ea */
[----:B------:R-:W-:Y:S01]  /*1e8f0*/  PRMT R233, RZ, 0x7610, R233 ;  /* 0x00007610ffe97816 */ /* 0x000fe200000000e9 */
[----:B------:R-:W3:Y:S01]  /*1e900*/  LDL R77, [R1+0x564] ;  /* 0x00056400014d7983 */ /* 0x000ee20000100800 */
[----:B0-----:R-:W-:-:S03]  /*1e910*/  @!P0 IMAD.MOV.U32 R2, RZ, RZ, R24 ;  /* 0x000000ffff028224 */ /* 0x001fc600078e0018 */
[----:B------:R-:W3:Y:S01]  /*1e920*/  LDL R24, [R1+0xd80] ;  /* 0x000d800001187983 */ /* 0x000ee20000100800 */
[----:B------:R-:W-:-:S03]  /*1e930*/  @!P0 IMAD.MOV.U32 R3, RZ, RZ, R37 ;  /* 0x000000ffff038224 */ /* 0x000fc600078e0025 */
[----:B------:R-:W3:Y:S04]  /*1e940*/  LDL R37, [R1+0xcfc] ;  /* 0x000cfc0001257983 */ /* 0x000ee80000100800 */
[----:B------:R0:W3:Y:S01]  /*1e950*/  @!P0 LDG.E.U8 R243, desc[UR16][R2.64] ;  /* 0x0000001002f38981 */ /* 0x0000e2000c1e1100 */
[----:B------:R-:W-:Y:S02]  /*1e960*/  PRMT R232, RZ, 0x7610, R232 ;  /* 0x00007610ffe87816 */ /* 0x000fe400000000e8 */
[----:B------:R-:W-:Y:S01]  /*1e970*/  PRMT R231, RZ, 0x7610, R231 ;  /* 0x00007610ffe77816 */ /* 0x000fe200000000e7 */
[----:B------:R-:W3:Y:S01]  /*1e980*/  LDL R75, [R1+0x568] ;  /* 0x00056800014b7983 */ /* 0x000ee20000100800 */
[----:B0-----:R-:W-:-:S03]  /*1e990*/  @!P0 IMAD.MOV.U32 R2, RZ, RZ, R29 ;  /* 0x000000ffff028224 */ /* 0x001fc600078e001d */
[----:B------:R-:W3:Y:S01]  /*1e9a0*/  LDL R29, [R1+0xd00] ;  /* 0x000d0000011d7983 */ /* 0x000ee20000100800 */
[----:B------:R-:W-:-:S03]  /*1e9b0*/  @!P0 IMAD.MOV.U32 R3, RZ, RZ, R31 ;  /* 0x000000ffff038224 */ /* 0x000fc600078e001f */
[----:B------:R-:W3:Y:S04]  /*1e9c0*/  LDL R31, [R1+0xcbc] ;  /* 0x000cbc00011f7983 */ /* 0x000ee80000100800 */
[----:B------:R2:W3:Y:S02]  /*1e9d0*/  @!P0 LDG.E.U8 R242, desc[UR16][R2.64] ;  /* 0x0000001002f28981 */ /* 0x0004e4000c1e1100 */
[----:B--2---:R-:W-:Y:S02]  /*1e9e0*/  @!P0 IMAD.MOV.U32 R2, RZ, RZ, R25 ;  /* 0x000000ffff028224 */ /* 0x004fe400078e0019 */
[----:B------:R-:W2:Y:S01]  /*1e9f0*/  LDL R25, [R1+0xcc0] ;  /* 0x000cc00001197983 */ /* 0x000ea20000100800 */
[----:B------:R-:W-:-:S05]  /*1ea00*/  @!P0 IMAD.MOV.U32 R3, RZ, RZ, R34 ;  /* 0x000000ffff038224 */ /* 0x000fca00078e0022 */
[----:B------:R0:W2:Y:S02]  /*1ea10*/  @!P0 LDG.E.U8 R241, desc[UR16][R2.64] ;  /* 0x0000001002f18981 */ /* 0x0000a4000c1e1100 */
[----:B0-----:R-:W-:Y:S02]  /*1ea20*/  @!P0 IMAD.MOV.U32 R3, RZ, RZ, R46 ;  /* 0x000000ffff038224 */ /* 0x001fe400078e002e */
[----:B------:R-:W-:-:S05]  /*1ea30*/  @!P0 IMAD.MOV.U32 R2, RZ, RZ, R35 ;  /* 0x000000ffff028224 */ /* 0x000fca00078e0023 */
[----:B------:R0:W2:Y:S02]  /*1ea40*/  @!P0 LDG.E.U8 R240, desc[UR16][R2.64] ;  /* 0x0000001002f08981 */ /* 0x0000a4000c1e1100 */
[----:B0-----:R-:W-:Y:S02]  /*1ea50*/  @!P0 IMAD.MOV.U32 R2, RZ, RZ, R51 ;  /* 0x000000ffff028224 */ /* 0x001fe400078e0033 */
[----:B----4-:R-:W-:-:S05]  /*1ea60*/  @!P0 IMAD.MOV.U32 R3, RZ, RZ, R26 ;  /* 0x000000ffff038224 */ /* 0x010fca00078e001a */
[----:B------:R0:W4:Y:S02]  /*1ea70*/  @!P0 LDG.E.U8 R239, desc[UR16][R2.64] ;  /* 0x0000001002ef8981 */ /* 0x000124000c1e1100 */
[----:B0-----:R-:W-:Y:S02]  /*1ea80*/  @!P0 IMAD.MOV.U32 R2, RZ, RZ, R39 ;  /* 0x000000ffff028224 */ /* 0x001fe400078e0027 */
[----:B------:R-:W-:Y:S01]  /*1ea90*/  @!P0 IMAD.MOV.U32 R3, RZ, RZ, R45 ;  /* 0x000000ffff038224 */ /* 0x000fe200078e002d */
[----:B------:R-:W4:Y:S04]  /*1eaa0*/  LDL R39, [R1+0xc40] ;  /* 0x000c400001277983 */ /* 0x000f280000100800 */
[----:B------:R-:W4:Y:S04]  /*1eab0*/  LDL R45, [R1+0xc3c] ;  /* 0x000c3c00012d7983 */ /* 0x000f280000100800 */
[----:B------:R3:W4:Y:S02]  /*1eac0*/  @!P0 LDG.E.U8 R238, desc[UR16][R2.64] ;  /* 0x0000001002ee8981 */ /* 0x000724000c1e1100 */
[----:B---3--:R-:W-:-:S02]  /*1ead0*/  @!P0 IMAD.MOV.U32 R2, RZ, RZ, R33 ;  /* 0x000000ffff028224 */ /* 0x008fc400078e0021 */
[----:B------:R-:W-:Y:S01]  /*1eae0*/  @!P0 IMAD.MOV.U32 R3, RZ, RZ, R36 ;  /* 0x000000ffff038224 */ /* 0x000fe200078e0024 */
[----:B------:R-:W3:Y:S04]  /*1eaf0*/  LDL R33, [R1+0xc00] ;  /* 0x000c000001217983 */ /* 0x000ee80000100800 */
[----:B------:R-:W3:Y:S04]  /*1eb00*/  LDL R36, [R1+0xbfc] ;  /* 0x000bfc0001247983 */ /* 0x000ee80000100800 */
[----:B------:R0:W3:Y:S02]  /*1eb10*/  @!P0 LDG.E.U8 R237, desc[UR16][R2.64] ;  /* 0x0000001002ed8981 */ /* 0x0000e4000c1e1100 */
[----:B0-----:R-:W-:-:S02]  /*1eb20*/  @!P0 IMAD.MOV.U32 R2, RZ, RZ, R24 ;  /* 0x000000ffff028224 */ /* 0x001fc400078e0018 */
[----:B------:R-:W3:Y:S01]  /*1eb30*/  LDL R24, [R1+0xbc0] ;  /* 0x000bc00001187983 */ /* 0x000ee20000100800 */
[----:B------:R-:W-:-:S03]  /*1eb40*/  @!P0 IMAD.MOV.U32 R3, RZ, RZ, R38 ;  /* 0x000000ffff038224 */ /* 0x000fc600078e0026 */
[----:B------:R-:W3:Y:S04]  /*1eb50*/  LDL R38, [R1+0xbbc] ;  /* 0x000bbc0001267983 */ /* 0x000ee80000100800 */
[----:B------:R0:W3:Y:S02]  /*1eb60*/  @!P0 LDG.E.U8 R236, desc[UR16][R2.64] ;  /* 0x0000001002ec8981 */ /* 0x0000e4000c1e1100 */
[----:B0-----:R-:W-:Y:S02]  /*1eb70*/  @!P0 IMAD.MOV.U32 R2, RZ, RZ, R48 ;  /* 0x000000ffff028224 */ /* 0x001fe400078e0030 */
[----:B------:R-:W-:Y:S01]  /*1eb80*/  @!P0 IMAD.MOV.U32 R3, RZ, RZ, R50 ;  /* 0x000000ffff038224 */ /* 0x000fe200078e0032 */
[----:B------:R-:W3:Y:S04]  /*1eb90*/  LDL R48, [R1+0xb00] ;  /* 0x000b000001307983 */ /* 0x000ee80000100800 */
[----:B------:R0:W3:Y:S04]  /*1eba0*/  @!P0 LDG.E.U8 R235, desc[UR16][R2.64] ;  /* 0x0000001002eb8981 */ /* 0x0000e8000c1e1100 */
[----:B------:R-:W3:Y:S01]  /*1ebb0*/  LDL R50, [R1+0xafc] ;  /* 0x000afc0001327983 */ /* 0x000ee20000100800 */
[----:B0-----:R-:W-:-:S02]  /*1ebc0*/  @!P0 IMAD.MOV.U32 R2, RZ, RZ, R29 ;  /* 0x000000ffff028224 */ /* 0x001fc400078e001d */
[----:B------:R-:W-:Y:S01]  /*1ebd0*/  @!P0 IMAD.MOV.U32 R3, RZ, RZ, R37 ;  /* 0x000000ffff038224 */ /* 0x000fe200078e0025 */
[----:B------:R-:W3:Y:S04]  /*1ebe0*/  LDL R29, [R1+0xb40] ;  /* 0x000b4000011d7983 */ /* 0x000ee80000100800 */
[----:B------:R-:W3:Y:S04]  /*1ebf0*/  LDL R37, [R1+0xb3c] ;  /* 0x000b3c0001257983 */ /* 0x000ee80000100800 */
[----:B------:R0:W3:Y:S02]  /*1ec00*/  @!P0 LDG.E.U8 R234, desc[UR16][R2.64] ;  /* 0x0000001002ea8981 */ /* 0x0000e4000c1e1100 */
[----:B0-----:R-:W-:-:S02]  /*1ec10*/  @!P0 IMAD.MOV.U32 R3, RZ, RZ, R31 ;  /* 0x000000ffff038224 */ /* 0x001fc400078e001f */
[----:B------:R-:W3:Y:S01]  /*1ec20*/  LDL R31, [R1+0xabc] ;  /* 0x000abc00011f7983 */ /* 0x000ee20000100800 */
[----:B--2---:R-:W-:-:S03]  /*1ec30*/  @!P0 IMAD.MOV.U32 R2, RZ, RZ, R25 ;  /* 0x000000ffff028224 */ /* 0x004fc600078e0019 */
[----:B------:R-:W2:Y:S04]  /*1ec40*/  LDL R25, [R1+0xac0] ;  /* 0x000ac00001197983 */ /* 0x000ea80000100800 */
[----:B------:R0:W2:Y:S02]  /*1ec50*/  @!P0 LDG.E.U8 R233, desc[UR16][R2.64] ;  /* 0x0000001002e98981 */ /* 0x0000a4000c1e1100 */
[----:B0-----:R-:W-:Y:S02]  /*1ec60*/  @!P0 IMAD.MOV.U32 R2, RZ, RZ, R54 ;  /* 0x000000ffff028224 */ /* 0x001fe400078e0036 */
[----:B------:R-:W-:Y:S01]  /*1ec70*/  @!P0 IMAD.MOV.U32 R3, RZ, RZ, R72 ;  /* 0x000000ffff038224 */ /* 0x000fe200078e0048 */
[----:B------:R-:W-:Y:S01]  /*1ec80*/  PRMT R230, RZ, 0x7610, R230 ;  /* 0x00007610ffe67816 */ /* 0x000fe200000000e6 */
[----:B------:R-:W2:Y:S04]  /*1ec90*/  LDL R72, [R1+0x4e4] ;  /* 0x0004e40001487983 */ /* 0x000ea80000100800 */
[----:B------:R4:W2:Y:S01]  /*1eca0*/  @!P0 LDG.E.U8 R232, desc[UR16][R2.64] ;  /* 0x0000001002e88981 */ /* 0x0008a2000c1e1100 */
[----:B------:R-:W-:-:S02]  /*1ecb0*/  PRMT R229, RZ, 0x7610, R229 ;  /* 0x00007610ffe57816 */ /* 0x000fc400000000e5 */
[----:B------:R-:W-:Y:S01]  /*1ecc0*/  PRMT R228, RZ, 0x7610, R228 ;  /* 0x00007610ffe47816 */ /* 0x000fe200000000e4 */
[----:B------:R-:W2:Y:S01]  /*1ecd0*/  LDL R54, [R1+0x4e8] ;  /* 0x0004e80001367983 */ /* 0x000ea20000100800 */
[----:B----4-:R-:W-:-:S03]  /*1ece0*/  @!P0 IMAD.MOV.U32 R2, RZ, RZ, R39 ;  /* 0x000000ffff028224 */ /* 0x010fc600078e0027 */
[----:B------:R-:W4:Y:S01]  /*1ecf0*/  LDL R39, [R1+0xa80] ;  /* 0x000a800001277983 */ /* 0x000f220000100800 */
[----:B------:R-:W-:-:S03]  /*1ed00*/  @!P0 IMAD.MOV.U32 R3, RZ, RZ, R45 ;  /* 0x000000ffff038224 */ /* 0x000fc600078e002d */
        /* <DEDUP_REMOVED lines=13> */
[----:B0-----:R-:W-:Y:S02]  /*1ede0*/  @!P0 IMAD.MOV.U32 R2, RZ, RZ, R52 ;  /* 0x000000ffff028224 */ /* 0x001fe400078e0034 */
[----:B------:R-:W-:Y:S01]  /*1edf0*/  @!P0 IMAD.MOV.U32 R3, RZ, RZ, R53 ;  /* 0x000000ffff038224 */ /* 0x000fe200078e0035 */
[----:B------:R-:W-:Y:S01]  /*1ee00*/  PRMT R226, RZ, 0x7610, R226 ;  /* 0x00007610ffe27816 */ /* 0x000fe200000000e2 */
[----:B------:R-:W3:Y:S04]  /*1ee10*/  LDL R53, [R1+0x4a4] ;  /* 0x0004a40001357983 */ /* 0x000ee80000100800 */
[----:B------:R0:W3:Y:S01]  /*1ee20*/  @!P0 LDG.E.U8 R228, desc[UR16][R2.64] ;  /* 0x0000001002e48981 */ /* 0x0000e2000c1e1100 */
[----:B------:R-:W-:-:S02]  /*1ee30*/  PRMT R225, RZ, 0x7610, R225 ;  /* 0x00007610ffe17816 */ /* 0x000fc400000000e1 */
[----:B------:R-:W-:Y:S01]  /*1ee40*/  PRMT R224, RZ, 0x7610, R224 ;  /* 0x00007610ffe07816 */ /* 0x000fe200000000e0 */
[----:B------:R-:W3:Y:S01]  /*1ee50*/  LDL R52, [R1+0x4a8] ;  /* 0x0004a80001347983 */ /* 0x000ee20000100800 */
[----:B0-----:R-:W-:-:S03]  /*1ee60*/  @!P0 IMAD.MOV.U32 R2, RZ, RZ, R29 ;  /* 0x000000ffff028224 */ /* 0x001fc600078e001d */
[----:B------:R-:W3:Y:S01]  /*1ee70*/  LDL R29, [R1+0x5a8] ;  /* 0x0005a800011d7983 */ /* 0x000ee20000100800 */
[----:B------:R-:W-:-:S03]  /*1ee80*/  @!P0 IMAD.MOV.U32 R3, RZ, RZ, R37 ;  /* 0x000000ffff038224 */ /* 0x000fc600078e0025 */
[----:B------:R-:W3:Y:S04]  /*1ee90*/  LDL R37, [R1+0x5a4] ;  /* 0x0005a40001257983 */ /* 0x000ee80000100800 */
[----:B------:R0:W3:Y:S02]  /*1eea0*/  @!P0 LDG.E.U8 R227, desc[UR16][R2.64] ;  /* 0x0000001002e38981 */ /* 0x0000e4000c1e1100 */
[----:B0-----:R-:W-:Y:S02]  /*1eeb0*/  @!P0 IMAD.MOV.U32 R2, RZ, RZ, R48 ;  /* 0x000000ffff028224 */ /* 0x001fe400078e0030 */
[----:B------:R-:W-:Y:S01]  /*1eec0*/  @!P0 IMAD.MOV.U32 R3, RZ, RZ, R50 ;  /* 0x000000ffff038224 */ /* 0x000fe200078e0032 */
[----:B------:R-:W-:Y:S01]  /*1eed0*/  PRMT R223, RZ, 0x7610, R223 ;  /* 0x00007610ffdf7816 */ /* 0x000fe200000000df */
[----:B------:R-:W3:Y:S04]  /*1eee0*/  LDL R50, [R1+0x424] ;  /* 0x0004240001327983 */ /* 0x000ee80000100800 */
[----:B------:R0:W3:Y:S01]  /*1eef0*/  @!P0 LDG.E.U8 R226, desc[UR16][R2.64] ;  /* 0x0000001002e28981 */ /* 0x0000e2000c1e1100 */
[----:B------:R-:W-:-:S03]  /*1ef00*/  PRMT R222, RZ, 0x7610, R222 ;  /* 0x00007610ffde7816 */ /* 0x000fc600000000de */
[----:B------:R-:W3:Y:S01]  /*1ef10*/  LDL R48, [R1+0x3e4] ;  /* 0x0003e40001307983 */ /* 0x000ee20000100800 */
[----:B0-----:R-:W-:-:S03]  /*1ef20*/  @!P0 IMAD.MOV.U32 R3, RZ, RZ, R31 ;  /* 0x000000ffff038224 */ /* 0x001fc600078e001f */
[----:B------:R-:W3:Y:S01]  /*1ef30*/  LDL R31, [R1+0x524] ;  /* 0x00052400011f7983 */ /* 0x000ee20000100800 */
[----:B--2---:R-:W-:-:S03]  /*1ef40*/  @!P0 IMAD.MOV.U32 R2, RZ, RZ, R25 ;  /* 0x000000ffff028224 */ /* 0x004fc600078e0019 */
[----:B------:R-:W2:Y:S04]  /*1ef50*/  LDL R25, [R1+0x528] ;  /* 0x0005280001197983 */ /* 0x000ea80000100800 */
[----:B------:R4:W2:Y:S02]  /*1ef60*/  @!P0 LDG.E.U8 R225, desc[UR16][R2.64] ;  /* 0x0000001002e18981 */ /* 0x0008a4000c1e1100 */
[----:B----4-:R-:W-:Y:S01]  /*1ef70*/  @!P0 IMAD.MOV.U32 R2, RZ, RZ, R39 ;  /* 0x000000ffff028224 */ /* 0x010fe200078e0027 */
[----:B------:R-:W-:Y:S01]  /*1ef80*/  PRMT R221, RZ, 0x7610, R221 ;  /* 0x00007610ffdd7816 */ /* 0x000fe200000000dd */
[----:B------:R-:W4:Y:S01]  /*1ef90*/  LDL R39, [R1+0x3a4] ;  /* 0x0003a40001277983 */ /* 0x000f220000100800 */
[----:B------:R-:W-:-:S03]  /*1efa0*/  @!P0 IMAD.MOV.U32 R3, RZ, RZ, R45 ;  /* 0x000000ffff038224 */ /* 0x000fc600078e002d */
[----:B------:R-:W4:Y:S04]  /*1efb0*/  LDL R45, [R1+0x3e8] ;  /* 0x0003e800012d7983 */ /* 0x000f280000100800 */
[----:B------:R3:W4:Y:S02]  /*1efc0*/  @!P0 LDG.E.U8 R224, desc[UR16][R2.64] ;  /* 0x0000001002e08981 */ /* 0x000724000c1e1100 */
[----:B---3--:R-:W-:Y:S02]  /*1efd0*/  @!P0 IMAD.MOV.U32 R2, RZ, RZ, R33 ;  /* 0x000000ffff028224 */ /* 0x008fe400078e0021 */
[----:B------:R-:W3:Y:S01]  /*1efe0*/  LDL R33, [R1+0x468] ;  /* 0x0004680001217983 */ /* 0x000ee20000100800 */
[----:B------:R-:W-:-:S03]  /*1eff0*/  @!P0 IMAD.MOV.U32 R3, RZ, RZ, R36 ;  /* 0x000000ffff038224 */ /* 0x000fc600078e0024 */
[----:B------:R-:W4:Y:S04]  /*1f000*/  LDL R36, [R1+0x464] ;  /* 0x0004640001247983 */ /* 0x000f280000100800 */
[----:B------:R0:W4:Y:S02]  /*1f010*/  @!P0 LDG.E.U8 R223, desc[UR16][R2.64] ;  /* 0x0000001002df8981 */ /* 0x000124000c1e1100 */
[----:B0-----:R-:W-:Y:S02]  /*1f020*/  @!P0 IMAD.MOV.U32 R2, RZ, RZ, R24 ;  /* 0x000000ffff028224 */ /* 0x001fe400078e0018 */
[----:B------:R-:W4:Y:S01]  /*1f030*/  LDL R24, [R1+0x428] ;  /* 0x0004280001187983 */ /* 0x000f220000100800 */
[----:B------:R-:W-:Y:S01]  /*1f040*/  @!P0 IMAD.MOV.U32 R3, RZ, RZ, R38 ;  /* 0x000000ffff038224 */ /* 0x000fe200078e0026 */
[----:B------:R-:W-:-:S02]  /*1f050*/  PRMT R220, RZ, 0x7610, R220 ;  /* 0x00007610ffdc7816 */ /* 0x000fc400000000dc */
[----:B------:R-:W4:Y:S04]  /*1f060*/  LDL R38, [R1+0x364] ;  /* 0x0003640001267983 */ /* 0x000f280000100800 */
[----:B------:R0:W4:Y:S02]  /*1f070*/  @!P0 LDG.E.U8 R222, desc[UR16][R2.64] ;  /* 0x0000001002de8981 */ /* 0x000124000c1e1100 */
[----:B0-----:R-:W-:Y:S02]  /*1f080*/  @!P0 IMAD.MOV.U32 R2, RZ, RZ, R29 ;  /* 0x000000ffff028224 */ /* 0x001fe400078e001d */
[----:B------:R-:W4:Y:S01]  /*1f090*/  LDL R29, [R1+0x3a8] ;  /* 0x0003a800011d7983 */ /* 0x000f220000100800 */
[----:B------:R-:W-:-:S03]  /*1f0a0*/  @!P0 IMAD.MOV.U32 R3, RZ, RZ, R37 ;  /* 0x000000ffff038224 */ /* 0x000fc600078e0025 */
[----:B------:R-:W4:Y:S04]  /*1f0b0*/  LDL R37, [R1+0x368] ;  /* 0x0003680001257983 */ /* 0x000f280000100800 */
[----:B------:R0:W4:Y:S02]  /*1f0c0*/  @!P0 LDG.E.U8 R221, desc[UR16][R2.64] ;  /* 0x0000001002dd8981 */ /* 0x000124000c1e1100 */
[----:B0-----:R-:W-:Y:S02]  /*1f0d0*/  @!P0 IMAD.MOV.U32 R2, RZ, RZ, R75 ;  /* 0x000000ffff028224 */ /* 0x001fe400078e004b */
[----:B------:R-:W-:-:S05]  /*1f0e0*/  @!P0 IMAD.MOV.U32 R3, RZ, RZ, R77 ;  /* 0x000000ffff038224 */ /* 0x000fca00078e004d */
[----:B------:R0:W4:Y:S02]  /*1f0f0*/  @!P0 LDG.E.U8 R220, desc[UR16][R2.64] ;  /* 0x0000001002dc8981 */ /* 0x000124000c1e1100 */
[----:B0-----:R-:W-:Y:S02]  /*1f100*/  @!P0 IMAD.MOV.U32 R3, RZ, RZ, R31 ;  /* 0x000000ffff038224 */ /* 0x001fe400078e001f */
[----:B------:R-:W4:Y:S01]  /*1f110*/  LDL R31, [R1+0x324] ;  /* 0x00032400011f7983 */ /* 0x000f220000100800 */
[----:B--2---:R-:W-:-:S03]  /*1f120*/  @!P0 IMAD.MOV.U32 R2, RZ, RZ, R25 ;  /* 0x000000ffff028224 */ /* 0x004fc600078e0019 */
[----:B------:R-:W2:Y:S01]  /*1f130*/  LDL R25, [R1+0x328] ;  /* 0x0003280001197983 */ /* 0x000ea20000100800 */
[----:B------:R-:W-:Y:S02]  /*1f140*/  PRMT R219, RZ, 0x7610, R219 ;  /* 0x00007610ffdb7816 */ /* 0x000fe400000000db */
[----:B------:R-:W-:-:S04]  /*1f150*/  PRMT R218, RZ, 0x7610, R218 ;  /* 0x00007610ffda7816 */ /* 0x000fc800000000da */
[----:B------:R0:W2:Y:S01]  /*1f160*/  @!P0 LDG.E.U8 R219, desc[UR16][R2.64] ;  /* 0x0000001002db8981 */ /* 0x0000a2000c1e1100 */
[----:B------:R-:W-:Y:S01]  /*1f170*/  PRMT R217, RZ, 0x7610, R217 ;  /* 0x00007610ffd97816 */ /* 0x000fe200000000d9 */
[----:B0-----:R-:W-:Y:S02]  /*1f180*/  @!P0 IMAD.MOV.U32 R2, RZ, RZ, R54 ;  /* 0x000000ffff028224 */ /* 0x001fe400078e0036 */
[----:B------:R-:W-:-:S05]  /*1f190*/  @!P0 IMAD.MOV.U32 R3, RZ, RZ, R72 ;  /* 0x000000ffff038224 */ /* 0x000fca00078e0048 */
[----:B------:R0:W2:Y:S01]  /*1f1a0*/  @!P0 LDG.E.U8 R218, desc[UR16][R2.64] ;  /* 0x0000001002da8981 */ /* 0x0000a2000c1e1100 */
[----:B------:R-:W-:Y:S01]  /*1f1b0*/  PRMT R216, RZ, 0x7610, R216 ;  /* 0x00007610ffd87816 */ /* 0x000fe200000000d8 */
[----:B0-----:R-:W-:Y:S02]  /*1f1c0*/  @!P0 IMAD.MOV.U32 R2, RZ, RZ, R52 ;  /* 0x000000ffff028224 */ /* 0x001fe400078e0034 */
[----:B------:R-:W-:-:S05]  /*1f1d0*/  @!P0 IMAD.MOV.U32 R3, RZ, RZ, R53 ;  /* 0x000000ffff038224 */ /* 0x000fca00078e0035 */
[----:B------:R3:W2:Y:S02]  /*1f1e0*/  @!P0 LDG.E.U8 R217, desc[UR16][R2.64] ;  /* 0x0000001002d98981 */ /* 0x0006a4000c1e1100 */
[----:B---3--:R-:W-:Y:S02]  /*1f1f0*/  @!P0 IMAD.MOV.U32 R2, RZ, RZ, R33 ;  /* 0x000000ffff028224 */ /* 0x008fe400078e0021 */
[----:B------:R-:W3:Y:S01]  /*1f200*/  LDL R33, [R1+0x2e8] ;  /* 0x0002e80001217983 */ /* 0x000ee20000100800 */
[----:B----4-:R-:W-:-:S03]  /*1f210*/  @!P0 IMAD.MOV.U32 R3, RZ, RZ, R36 ;  /* 0x000000ffff038224 */ /* 0x010fc600078e0024 */
[----:B------:R-:W4:Y:S04]  /*1f220*/  LDL R36, [R1+0x2e4] ;  /* 0x0002e40001247983 */ /* 0x000f280000100800 */
[----:B------:R0:W4:Y:S02]  /*1f230*/  @!P0 LDG.E.U8 R216, desc[UR16][R2.64] ;  /* 0x0000001002d88981 */ /* 0x000124000c1e1100 */
[----:B0-----:R-:W-:Y:S02]  /*1f240*/  @!P0 IMAD.MOV.U32 R2, RZ, RZ, R24 ;  /* 0x000000ffff028224 */ /* 0x001fe400078e0018 */
        /* <DEDUP_REMOVED lines=11> */
[----:B------:R-:W-:Y:S02]  /*1f300*/  @!P0 IMAD.MOV.U32 R2, RZ, RZ, R29 ;  /* 0x000000ffff028224 */ /* 0x000fe400078e001d */
[----:B------:R-:W4:Y:S04]  /*1f310*/  LDL.LU R29, [R1+0x2a4] ;  /* 0x0002a400011d7983 */ /* 0x000f280000300800 */
[----:B------:R0:W4:Y:S04]  /*1f320*/  @!P0 LDG.E.U8 R213, desc[UR16][R2.64] ;  /* 0x0000001002d58981 */ /* 0x000128000c1e1100 */
[----:B------:R-:W4:Y:S01]  /*1f330*/  LDL.LU R48, [R1+0x264] ;  /* 0x0002640001307983 */ /* 0x000f220000300800 */
[----:B0-----:R-:W-:-:S02]  /*1f340*/  @!P0 IMAD.MOV.U32 R2, RZ, RZ, R37 ;  /* 0x000000ffff028224 */ /* 0x001fc400078e0025 */
[----:B------:R-:W-:Y:S01]  /*1f350*/  @!P0 IMAD.MOV.U32 R3, RZ, RZ, R38 ;  /* 0x000000ffff038224 */ /* 0x000fe200078e0026 */
[----:B------:R-:W4:Y:S04]  /*1f360*/  LDL.LU R37, [R1+0x268] ;  /* 0x0002680001257983 */ /* 0x000f280000300800 */
[----:B------:R0:W4:Y:S04]  /*1f370*/  @!P0 LDG.E.U8 R212, desc[UR16][R2.64] ;  /* 0x0000001002d48981 */ /* 0x000128000c1e1100 */
[----:B------:R-:W4:Y:S04]  /*1f380*/  LDL R54, [R1+0x9ec] ;  /* 0x0009ec0001367983 */ /* 0x000f280000100800 */
[----:B------:R-:W4:Y:S04]  /*1f390*/  LDL R52, [R1+0xdb4] ;  /* 0x000db40001347983 */ /* 0x000f280000100800 */
[----:B------:R-:W4:Y:S01]  /*1f3a0*/  LDL R50, [R1+0xdb8] ;  /* 0x000db80001327983 */ /* 0x000f220000100800 */
[----:B0-----:R-:W-:-:S03]  /*1f3b0*/  @!P0 IMAD.MOV.U32 R3, RZ, RZ, R31 ;  /* 0x000000ffff038224 */ /* 0x001fc600078e001f */
[----:B------:R-:W4:Y:S04]  /*1f3c0*/  LDL R31, [R1+0xdec] ;  /* 0x000dec00011f7983 */ /* 0x000f280000100800 */
[----:B------:R-:W4:Y:S01]  /*1f3d0*/  LDL.LU R53, [R1+0x228] ;  /* 0x0002280001357983 */ /* 0x000f220000300800 */
[----:B--2---:R-:W-:-:S03]  /*1f3e0*/  @!P0 IMAD.MOV.U32 R2, RZ, RZ, R25 ;  /* 0x000000ffff028224 */ /* 0x004fc600078e0019 */
[----:B------:R-:W2:Y:S01]  /*1f3f0*/  LDL.LU R25, [R1+0x224] ;  /* 0x0002240001197983 */ /* 0x000ea20000300800 */
[----:B------:R-:W-:-:S03]  /*1f400*/  PRMT R211, RZ, 0x7610, R211 ;  /* 0x00007610ffd37816 */ /* 0x000fc600000000d3 */
[----:B------:R-:W2:Y:S04]  /*1f410*/  LDL R39, [R1+0xd74] ;  /* 0x000d740001277983 */ /* 0x000ea80000100800 */
[----:B------:R-:W2:Y:S01]  /*1f420*/  LDL R38, [R1+0xd78] ;  /* 0x000d780001267983 */ /* 0x000ea20000100800 */
[----:B------:R-:W-:-:S03]  /*1f430*/  PRMT R210, RZ, 0x7610, R210 ;  /* 0x00007610ffd27816 */ /* 0x000fc600000000d2 */
[----:B------:R3:W2:Y:S04]  /*1f440*/  @!P0 LDG.E.U8 R211, desc[UR16][R2.64] ;  /* 0x0000001002d38981 */ /* 0x0006a8000c1e1100 */
[----:B------:R-:W2:Y:S04]  /*1f450*/  LDL R75, [R1+0xd34] ;  /* 0x000d3400014b7983 */ /* 0x000ea80000100800 */
[----:B------:R-:W2:Y:S01]  /*1f460*/  LDL R72, [R1+0xd38] ;  /* 0x000d380001487983 */ /* 0x000ea20000100800 */
[----:B------:R-:W-:-:S03]  /*1f470*/  PRMT R209, RZ, 0x7610, R209 ;  /* 0x00007610ffd17816 */ /* 0x000fc600000000d1 */
[----:B------:R-:W2:Y:S01]  /*1f480*/  LDL R45, [R1+0xcb4] ;  /* 0x000cb400012d7983 */ /* 0x000ea20000100800 */
[----:B---3--:R-:W-:-:S03]  /*1f490*/  @!P0 IMAD.MOV.U32 R2, RZ, RZ, R33 ;  /* 0x000000ffff028224 */ /* 0x008fc600078e0021 */
[----:B------:R-:W3:Y:S01]  /*1f4a0*/  LDL R33, [R1+0xcf4] ;  /* 0x000cf40001217983 */ /* 0x000ee20000100800 */
[----:B----4-:R-:W-:-:S03]  /*1f4b0*/  @!P0 IMAD.MOV.U32 R3, RZ, RZ, R36 ;  /* 0x000000ffff038224 */ /* 0x010fc600078e0024 */
[----:B------:R-:W4:Y:S04]  /*1f4c0*/  LDL R36, [R1+0xcb8] ;  /* 0x000cb80001247983 */ /* 0x000f280000100800 */
[----:B------:R0:W4:Y:S02]  /*1f4d0*/  @!P0 LDG.E.U8 R210, desc[UR16][R2.64] ;  /* 0x0000001002d28981 */ /* 0x000124000c1e1100 */
[----:B0-----:R-:W-:Y:S02]  /*1f4e0*/  @!P0 IMAD.MOV.U32 R2, RZ, RZ, R24 ;  /* 0x000000ffff028224 */ /* 0x001fe400078e0018 */
[----:B------:R-:W4:Y:S01]  /*1f4f0*/  LDL R24, [R1+0xcf8] ;  /* 0x000cf80001187983 */ /* 0x000f220000100800 */
[----:B------:R-:W-:Y:S02]  /*1f500*/  PRMT R208, RZ, 0x7610, R208 ;  /* 0x00007610ffd07816 */ /* 0x000fe400000000d0 */
[----:B------:R-:W-:Y:S01]  /*1f510*/  PRMT R207, RZ, 0x7610, R207 ;  /* 0x00007610ffcf7816 */ /* 0x000fe200000000cf */
[----:B------:R-:W-:-:S05]  /*1f520*/  @!P0 IMAD.MOV.U32 R3, RZ, RZ, R29 ;  /* 0x000000ffff038224 */ /* 0x000fca00078e001d */
[----:B------:R0:W4:Y:S02]  /*1f530*/  @!P0 LDG.E.U8 R209, desc[UR16][R2.64] ;  /* 0x0000001002d18981 */ /* 0x000124000c1e1100 */
[----:B0-----:R-:W-:Y:S02]  /*1f540*/  @!P0 IMAD.MOV.U32 R3, RZ, RZ, R48 ;  /* 0x000000ffff038224 */ /* 0x001fe400078e0030 */
[----:B------:R-:W-:-:S05]  /*1f550*/  @!P0 IMAD.MOV.U32 R2, RZ, RZ, R37 ;  /* 0x000000ffff028224 */ /* 0x000fca00078e0025 */
[----:B------:R0:W4:Y:S02]  /*1f560*/  @!P0 LDG.E.U8 R208, desc[UR16][R2.64] ;  /* 0x0000001002d08981 */ /* 0x000124000c1e1100 */
[----:B0-----:R-:W-:Y:S02]  /*1f570*/  @!P0 IMAD.MOV.U32 R2, RZ, RZ, R53 ;  /* 0x000000ffff028224 */ /* 0x001fe400078e0035 */
[----:B--2---:R-:W-:-:S05]  /*1f580*/  @!P0 IMAD.MOV.U32 R3, RZ, RZ, R25 ;  /* 0x000000ffff038224 */ /* 0x004fca00078e0019 */
[----:B------:R0:W2:Y:S02]  /*1f590*/  @!P0 LDG.E.U8 R207, desc[UR16][R2.64] ;  /* 0x0000001002cf8981 */ /* 0x0000a4000c1e1100 */
[----:B0-----:R-:W-:Y:S02]  /*1f5a0*/  @!P0 IMAD.MOV.U32 R2, RZ, RZ, R31 ;  /* 0x000000ffff028224 */ /* 0x001fe400078e001f */
[----:B------:R-:W2:Y:S01]  /*1f5b0*/  LDL R31, [R1+0xc78] ;  /* 0x000c7800011f7983 */ /* 0x000ea20000100800 */
[----:B------:R-:W-:Y:S01]  /*1f5c0*/  PRMT R206, RZ, 0x7610, R206 ;  /* 0x00007610ffce7816 */ /* 0x000fe200000000ce */
[----:B------:R-:W-:Y:S02]  /*1f5d0*/  @!P0 IMAD.MOV.U32 R3, RZ, RZ, R54 ;  /* 0x000000ffff038224 */ /* 0x000fe400078e0036 */
[----:B------:R-:W2:Y:S01]  /*1f5e0*/  LDL R54, [R1+0xc74] ;  /* 0x000c740001367983 */ /* 0x000ea20000100800 */
[----:B------:R-:W-:-:S03]  /*1f5f0*/  PRMT R205, RZ, 0x7610, R205 ;  /* 0x00007610ffcd7816 */ /* 0x000fc600000000cd */
[----:B------:R0:W2:Y:S01]  /*1f600*/  @!P0 LDG.E.U8 R206, desc[UR16][R2.64] ;  /* 0x0000001002ce8981 */ /* 0x0000a2000c1e1100 */
[----:B------:R-:W-:Y:S01]  /*1f610*/  PRMT R204, RZ, 0x7610, R204 ;  /* 0x00007610ffcc7816 */ /* 0x000fe200000000cc */
[----:B0-----:R-:W-:Y:S02]  /*1f620*/  @!P0 IMAD.MOV.U32 R2, RZ, RZ, R50 ;  /* 0x000000ffff028224 */ /* 0x001fe400078e0032 */
[----:B------:R-:W-:Y:S01]  /*1f630*/  @!P0 IMAD.MOV.U32 R3, RZ, RZ, R52 ;  /* 0x000000ffff038224 */ /* 0x000fe200078e0034 */
[----:B------:R-:W2:Y:S04]  /*1f640*/  LDL R50, [R1+0xc38] ;  /* 0x000c380001327983 */ /* 0x000ea80000100800 */
[----:B------:R-:W2:Y:S04]  /*1f650*/  LDL R52, [R1+0xc34] ;  /* 0x000c340001347983 */ /* 0x000ea80000100800 */
[----:B------:R0:W2:Y:S01]  /*1f660*/  @!P0 LDG.E.U8 R205, desc[UR16][R2.64] ;  /* 0x0000001002cd8981 */ /* 0x0000a2000c1e1100 */
[----:B------:R-:W-:Y:S01]  /*1f670*/  PRMT R203, RZ, 0x7610, R203 ;  /* 0x00007610ffcb7816 */ /* 0x000fe200000000cb */
[----:B0-----:R-:W-:-:S02]  /*1f680*/  @!P0 IMAD.MOV.U32 R2, RZ, RZ, R38 ;  /* 0x000000ffff028224 */ /* 0x001fc400078e0026 */
[----:B------:R-:W-:Y:S01]  /*1f690*/  @!P0 IMAD.MOV.U32 R3, RZ, RZ, R39 ;  /* 0x000000ffff038224 */ /* 0x000fe200078e0027 */
[----:B------:R-:W2:Y:S04]  /*1f6a0*/  LDL R38, [R1+0xbf8] ;  /* 0x000bf80001267983 */ /* 0x000ea80000100800 */
[----:B------:R-:W2:Y:S04]  /*1f6b0*/  LDL R39, [R1+0xbf4] ;  /* 0x000bf40001277983 */ /* 0x000ea80000100800 */
[----:B------:R0:W2:Y:S02]  /*1f6c0*/  @!P0 LDG.E.U8 R204, desc[UR16][R2.64] ;  /* 0x0000001002cc8981 */ /* 0x0000a4000c1e1100 */
[----:B0-----:R-:W-:-:S02]  /*1f6d0*/  @!P0 IMAD.MOV.U32 R2, RZ, RZ, R72 ;  /* 0x000000ffff028224 */ /* 0x001fc400078e0048 */
[----:B------:R-:W-:Y:S01]  /*1f6e0*/  @!P0 IMAD.MOV.U32 R3, RZ, RZ, R75 ;  /* 0x000000ffff038224 */ /* 0x000fe200078e004b */
[----:B------:R-:W-:Y:S01]  /*1f6f0*/  PRMT R201, RZ, 0x7610, R201 ;  /* 0x00007610ffc97816 */ /* 0x000fe200000000c9 */
[----:B------:R-:W0:Y:S03]  /*1f700*/  S2R R151, SR_TID.X ;  /* 0x0000000000977919 */ /* 0x000e260000002100 */
[----:B------:R3:W2:Y:S01]  /*1f710*/  @!P0 LDG.E.U8 R203, desc[UR16][R2.64] ;  /* 0x0000001002cb8981 */ /* 0x0006a2000c1e1100 */
[----:B------:R-:W-:Y:S02]  /*1f720*/  PRMT R200, RZ, 0x7610, R200 ;  /* 0x00007610ffc87816 */ /* 0x000fe400000000c8 */
[----:B------:R-:W-:Y:S01]  /*1f730*/  PRMT R199, RZ, 0x7610, R199 ;  /* 0x00007610ffc77816 */ /* 0x000fe200000000c7 */
[----:B------:R-:W2:Y:S01]  /*1f740*/  LDL R72, [R1+0xa74] ;  /* 0x000a740001487983 */ /* 0x000ea20000100800 */
[----:B---3--:R-:W-:-:S03]  /*1f750*/  @!P0 IMAD.MOV.U32 R3, RZ, RZ, R33 ;  /* 0x000000ffff038224 */ /* 0x008fc600078e0021 */
[----:B------:R-:W3:Y:S01]  /*1f760*/  LDL R33, [R1+0xbb4] ;  /* 0x000bb40001217983 */ /* 0x000ee20000100800 */
[----:B----4-:R-:W-:-:S03]  /*1f770*/  @!P0 IMAD.MOV.U32 R2, RZ, RZ, R24 ;  /* 0x000000ffff028224 */ /* 0x010fc600078e0018 */
[----:B------:R-:W4:Y:S04]  /*1f780*/  LDL R24, [R1+0xbb8] ;  /* 0x000bb80001187983 */ /* 0x000f280000100800 */
[----:B------:R1:W4:Y:S02]  /*1f790*/  @!P0 LDG.E.U8 R201, desc[UR16][R2.64] ;  /* 0x0000001002c98981 */ /* 0x000324000c1e1100 */
[----:B-1----:R-:W-:Y:S02]  /*1f7a0*/  @!P0 IMAD.MOV.U32 R3, RZ, RZ, R45 ;  /* 0x000000ffff038224 */ /* 0x002fe400078e002d */
[----:B------:R-:W-:Y:S01]  /*1f7b0*/  @!P0 IMAD.MOV.U32 R2, RZ, RZ, R36 ;  /* 0x000000ffff028224 */ /* 0x000fe200078e0024 */
[----:B------:R-:W4:Y:S04]  /*1f7c0*/  LDL R45, [R1+0xb74] ;  /* 0x000b7400012d7983 */ /* 0x000f280000100800 */
[----:B------:R-:W4:Y:S04]  /*1f7d0*/  LDL R36, [R1+0xb78] ;  /* 0x000b780001247983 */ /* 0x000f280000100800 */
[----:B------:R2:W4:Y:S01]  /*1f7e0*/  @!P0 LDG.E.U8 R200, desc[UR16][R2.64] ;  /* 0x0000001002c88981 */ /* 0x000522000c1e1100 */
[----:B0-----:R-:W-:-:S02]  /*1f7f0*/  LOP3.LUT R146, R151, 0x7f, RZ, 0xc0, !PT ;  /* 0x0000007f97927812 */ /* 0x001fc400078ec0ff */
[----:B------:R-:W-:-:S03]  /*1f800*/  PRMT R198, RZ, 0x7610, R198 ;  /* 0x00007610ffc67816 */ /* 0x000fc600000000c6 */
[----:B------:R-:W-:Y:S04]  /*1f810*/  STS.U8 [R146+UR8], R185 ;  /* 0x000000b992007988 */ /* 0x000fe80008000008 */
[----:B------:R-:W-:Y:S04]  /*1f820*/  STS.U8 [R146+UR8+0x400], R180 ;  /* 0x000400b492007988 */ /* 0x000fe80008000008 */
[----:B------:R-:W-:Y:S04]  /*1f830*/  STS.U8 [R146+UR8+0x800], R183 ;  /* 0x000800b792007988 */ /* 0x000fe80008000008 */
[----:B------:R-:W-:Y:S04]  /*1f840*/  STS.U8 [R146+UR8+0xc00], R188 ;  /* 0x000c00bc92007988 */ /* 0x000fe80008000008 */
[----:B------:R-:W-:Y:S04]  /*1f850*/  STS.U8 [R146+UR8+0x1000], R182 ;  /* 0x001000b692007988 */ /* 0x000fe80008000008 */
[----:B------:R-:W-:Y:S01]  /*1f860*/  STS.U8 [R146+UR8+0x1400], R186 ;  /* 0x001400ba92007988 */ /* 0x000fe20008000008 */
[----:B--2---:R-:W-:-:S03]  /*1f870*/  @!P0 IMAD.MOV.U32 R2, RZ, RZ, R31 ;  /* 0x000000ffff028224 */ /* 0x004fc600078e001f */
[----:B------:R-:W2:Y:S01]  /*1f880*/  LDL R31, [R1+0xb38] ;  /* 0x000b3800011f7983 */ /* 0x000ea20000100800 */
[----:B------:R-:W-:-:S03]  /*1f890*/  @!P0 IMAD.MOV.U32 R3, RZ, RZ, R54 ;  /* 0x000000ffff038224 */ /* 0x000fc600078e0036 */
[----:B------:R-:W2:Y:S04]  /*1f8a0*/  LDL R54, [R1+0xb34] ;  /* 0x000b340001367983 */ /* 0x000ea80000100800 */
[----:B------:R0:W2:Y:S04]  /*1f8b0*/  @!P0 LDG.E.U8 R199, desc[UR16][R2.64] ;  /* 0x0000001002c78981 */ /* 0x0000a8000c1e1100 */
[----:B------:R-:W-:Y:S01]  /*1f8c0*/  STS.U8 [R146+UR8+0x1800], R191 ;  /* 0x001800bf92007988 */ /* 0x000fe20008000008 */
[----:B0-----:R-:W-:-:S03]  /*1f8d0*/  @!P0 IMAD.MOV.U32 R2, RZ, RZ, R50 ;  /* 0x000000ffff028224 */ /* 0x001fc600078e0032 */
[----:B------:R-:W2:Y:S01]  /*1f8e0*/  LDL R50, [R1+0xaf8] ;  /* 0x000af80001327983 */ /* 0x000ea20000100800 */
[----:B------:R-:W-:-:S03]  /*1f8f0*/  @!P0 IMAD.MOV.U32 R3, RZ, RZ, R52 ;  /* 0x000000ffff038224 */ /* 0x000fc600078e0034 */
[----:B------:R-:W2:Y:S04]  /*1f900*/  LDL R52, [R1+0xaf4] ;  /* 0x000af40001347983 */ /* 0x000ea80000100800 */
[----:B------:R0:W2:Y:S04]  /*1f910*/  @!P0 LDG.E.U8 R198, desc[UR16][R2.64] ;  /* 0x0000001002c68981 */ /* 0x0000a8000c1e1100 */
[----:B------:R-:W-:Y:S04]  /*1f920*/  STS.U8 [R146+UR8+0x1c00], R193 ;  /* 0x001c00c192007988 */ /* 0x000fe80008000008 */
[----:B------:R-:W-:Y:S01]  /*1f930*/  STS.U8 [R146+UR8+0x2000], R194 ;  /* 0x002000c292007988 */ /* 0x000fe20008000008 */
[----:B0-----:R-:W-:-:S03]  /*1f940*/  @!P0 IMAD.MOV.U32 R2, RZ, RZ, R38 ;  /* 0x000000ffff028224 */ /* 0x001fc600078e0026 */
[----:B------:R-:W-:Y:S01]  /*1f950*/  STS.U8 [R146+UR8+0x2400], R195 ;  /* 0x002400c392007988 */ /* 0x000fe20008000008 */
[----:B------:R-:W-:-:S03]  /*1f960*/  @!P0 IMAD.MOV.U32 R3, RZ, RZ, R39 ;  /* 0x000000ffff038224 */ /* 0x000fc600078e0027 */
[----:B------:R-:W2:Y:S04]  /*1f970*/  LDL R38, [R1+0xab8] ;  /* 0x000ab80001267983 */ /* 0x000ea80000100800 */
[----:B------:R-:W2:Y:S04]  /*1f980*/  LDL R39, [R1+0xab4] ;  /* 0x000ab40001277983 */ /* 0x000ea80000100800 */
[----:B------:R-:W-:Y:S04]  /*1f990*/  STS.U8 [R146+UR8+0x2800], R196 ;  /* 0x002800c492007988 */ /* 0x000fe80008000008 */
[----:B------:R0:W-:Y:S04]  /*1f9a0*/  STS.U8 [R146+UR8+0x2c00], R197 ;  /* 0x002c00c592007988 */ /* 0x0001e80008000008 */
[----:B------:R1:W-:Y:S01]  /*1f9b0*/  STS.U8 [R146+UR8+0x3000], R69 ;  /* 0x0030004592007988 */ /* 0x0003e20008000008 */
[----:B0-----:R-:W-:-:S03]  /*1f9c0*/  PRMT R197, RZ, 0x7610, R197 ;  /* 0x00007610ffc57816 */ /* 0x001fc600000000c5 */
[----:B-1----:R-:W2:Y:S04]  /*1f9d0*/  LDL R69, [R1+0xa78] ;  /* 0x000a780001457983 */ /* 0x002ea80000100800 */
[----:B------:R3:W2:Y:S04]  /*1f9e0*/  @!P0 LDG.E.U8 R197, desc[UR16][R2.64] ;  /* 0x0000001002c58981 */ /* 0x0006a8000c1e1100 */
[----:B------:R0:W-:Y:S01]  /*1f9f0*/  STS.U8 [R146+UR8+0x3400], R0 ;  /* 0x0034000092007988 */ /* 0x0001e20008000008 */
[----:B---3--:R-:W-:-:S03]  /*1fa00*/  @!P0 IMAD.MOV.U32 R3, RZ, RZ, R33 ;  /* 0x000000ffff038224 */ /* 0x008fc600078e0021 */
[----:B0-----:R-:W3:Y:S04]  /*1fa10*/  LDL.LU R0, [R1+0x2a0] ;  /* 0x0002a00001007983 */ /* 0x001ee80000300800 */
[----:B------:R-:W3:Y:S01]  /*1fa20*/  LDL R33, [R1+0xa34] ;  /* 0x000a340001217983 */ /* 0x000ee20000100800 */
[----:B------:R-:W-:Y:S02]  /*1fa30*/  PRMT R196, RZ, 0x7610, R196 ;  /* 0x00007610ffc47816 */ /* 0x000fe400000000c4 */
[----:B------:R-:W-:Y:S01]  /*1fa40*/  PRMT R195, RZ, 0x7610, R195 ;  /* 0x00007610ffc37816 */ /* 0x000fe200000000c3 */
[----:B------:R-:W3:Y:S01]  /*1fa50*/  LDL R77, [R1+0x49c] ;  /* 0x00049c00014d7983 */ /* 0x000ee20000100800 */
[----:B----4-:R-:W-:Y:S01]  /*1fa60*/  @!P0 IMAD.MOV.U32 R2, RZ, RZ, R24 ;  /* 0x000000ffff028224 */ /* 0x010fe200078e0018 */
[----:B------:R-:W-:-:S02]  /*1fa70*/  PRMT R194, RZ, 0x7610, R194 ;  /* 0x00007610ffc27816 */ /* 0x000fc400000000c2 */
[----:B------:R-:W4:Y:S04]  /*1fa80*/  LDL R24, [R1+0xa38] ;  /* 0x000a380001187983 */ /* 0x000f280000100800 */
[----:B------:R0:W4:Y:S01]  /*1fa90*/  @!P0 LDG.E.U8 R196, desc[UR16][R2.64] ;  /* 0x0000001002c48981 */ /* 0x000122000c1e1100 */
[----:B------:R-:W-:Y:S02]  /*1faa0*/  PRMT R193, RZ, 0x7610, R193 ;  /* 0x00007610ffc17816 */ /* 0x000fe400000000c1 */
[----:B------:R-:W-:Y:S01]  /*1fab0*/  PRMT R192, RZ, 0x7610, R192 ;  /* 0x00007610ffc07816 */ /* 0x000fe200000000c0 */
[----:B------:R-:W4:Y:S01]  /*1fac0*/  LDL R75, [R1+0x4a0] ;  /* 0x0004a000014b7983 */ /* 0x000f220000100800 */
[----:B0-----:R-:W-:-:S03]  /*1fad0*/  @!P0 IMAD.MOV.U32 R3, RZ, RZ, R45 ;  /* 0x000000ffff038224 */ /* 0x001fc600078e002d */
[----:B------:R-:W4:Y:S01]  /*1fae0*/  LDL R45, [R1+0x5dc] ;  /* 0x0005dc00012d7983 */ /* 0x000f220000100800 */
[----:B------:R-:W-:-:S03]  /*1faf0*/  @!P0 IMAD.MOV.U32 R2, RZ, RZ, R36 ;  /* 0x000000ffff028224 */ /* 0x000fc600078e0024 */
[----:B------:R-:W4:Y:S04]  /*1fb00*/  LDL R36, [R1+0x5e0] ;  /* 0x0005e00001247983 */ /* 0x000f280000100800 */
[----:B------:R2:W4:Y:S01]  /*1fb10*/  @!P0 LDG.E.U8 R195, desc[UR16][R2.64] ;  /* 0x0000001002c38981 */ /* 0x000522000c1e1100 */
[----:B------:R-:W-:Y:S01]  /*1fb20*/  PRMT R191, RZ, 0x7610, R191 ;  /* 0x00007610ffbf7816 */ /* 0x000fe200000000bf */
[----:B--2---:R-:W-:Y:S02]  /*1fb30*/  @!P0 IMAD.MOV.U32 R2, RZ, RZ, R31 ;  /* 0x000000ffff028224 */ /* 0x004fe400078e001f */
[----:B------:R-:W2:Y:S01]  /*1fb40*/  LDL R31, [R1+0x5a0] ;  /* 0x0005a000011f7983 */ /* 0x000ea20000100800 */
[----:B------:R-:W-:-:S03]  /*1fb50*/  @!P0 IMAD.MOV.U32 R3, RZ, RZ, R54 ;  /* 0x000000ffff038224 */ /* 0x000fc600078e0036 */
[----:B------:R-:W2:Y:S04]  /*1fb60*/  LDL R54, [R1+0x59c] ;  /* 0x00059c0001367983 */ /* 0x000ea80000100800 */
[----:B------:R0:W2:Y:S02]  /*1fb70*/  @!P0 LDG.E.U8 R194, desc[UR16][R2.64] ;  /* 0x0000001002c28981 */ /* 0x0000a4000c1e1100 */
[----:B0-----:R-:W-:Y:S02]  /*1fb80*/  @!P0 IMAD.MOV.U32 R2, RZ, RZ, R50 ;  /* 0x000000ffff028224 */ /* 0x001fe400078e0032 */
        /* <DEDUP_REMOVED lines=23> */
[----:B------:R-:W-:-:S03]  /*1fd00*/  @!P0 IMAD.MOV.U32 R2, RZ, RZ, R36 ;  /* 0x000000ffff028224 */ /* 0x000fc600078e0024 */
[----:B------:R-:W4:Y:S04]  /*1fd10*/  LDL R36, [R1+0x460] ;  /* 0x0004600001247983 */ /* 0x000f280000100800 */
[----:B------:R2:W4:Y:S01]  /*1fd20*/  @!P0 LDG.E.U8 R189, desc[UR16][R2.64] ;  /* 0x0000001002bd8981 */ /* 0x000522000c1e1100 */
[----:B------:R-:W-:Y:S02]  /*1fd30*/  PRMT R188, RZ, 0x7610, R188 ;  /* 0x00007610ffbc7816 */ /* 0x000fe400000000bc */
[----:B------:R-:W-:Y:S02]  /*1fd40*/  PRMT R187, RZ, 0x7610, R187 ;  /* 0x00007610ffbb7816 */ /* 0x000fe400000000bb */
[----:B------:R-:W-:Y:S01]  /*1fd50*/  PRMT R186, RZ, 0x7610, R186 ;  /* 0x00007610ffba7816 */ /* 0x000fe200000000ba */
[----:B--2---:R-:W-:-:S02]  /*1fd60*/  @!P0 IMAD.MOV.U32 R2, RZ, RZ, R31 ;  /* 0x000000ffff028224 */ /* 0x004fc400078e001f */
        /* <DEDUP_REMOVED lines=14> */
[----:B---3--:R-:W-:Y:S02]  /*1fe50*/  @!P0 IMAD.MOV.U32 R3, RZ, RZ, R33 ;  /* 0x000000ffff038224 */ /* 0x008fe400078e0021 */
[----:B------:R-:W3:Y:S01]  /*1fe60*/  LDL R33, [R1+0x31c] ;  /* 0x00031c0001217983 */ /* 0x000ee20000100800 */
[----:B----4-:R-:W-:-:S03]  /*1fe70*/  @!P0 IMAD.MOV.U32 R2, RZ, RZ, R24 ;  /* 0x000000ffff028224 */ /* 0x010fc600078e0018 */
[----:B------:R-:W4:Y:S01]  /*1fe80*/  LDL R24, [R1+0x320] ;  /* 0x0003200001187983 */ /* 0x000f220000100800 */
[----:B------:R-:W-:Y:S02]  /*1fe90*/  PRMT R185, RZ, 0x7610, R185 ;  /* 0x00007610ffb97816 */ /* 0x000fe400000000b9 */
[----:B------:R-:W-:-:S04]  /*1fea0*/  PRMT R184, RZ, 0x7610, R184 ;  /* 0x00007610ffb87816 */ /* 0x000fc800000000b8 */
[----:B------:R0:W4:Y:S02]  /*1feb0*/  @!P0 LDG.E.U8 R185, desc[UR16][R2.64] ;  /* 0x0000001002b98981 */ /* 0x000124000c1e1100 */
[----:B0-----:R-:W-:Y:S02]  /*1fec0*/  @!P0 IMAD.MOV.U32 R2, RZ, RZ, R75 ;  /* 0x000000ffff028224 */ /* 0x001fe400078e004b */
[----:B------:R-:W-:-:S05]  /*1fed0*/  @!P0 IMAD.MOV.U32 R3, RZ, RZ, R77 ;  /* 0x000000ffff038224 */ /* 0x000fca00078e004d */
[----:B------:R0:W4:Y:S02]  /*1fee0*/  @!P0 LDG.E.U8 R184, desc[UR16][R2.64] ;  /* 0x0000001002b88981 */ /* 0x000124000c1e1100 */
[----:B0-----:R-:W-:Y:S02]  /*1fef0*/  @!P0 IMAD.MOV.U32 R3, RZ, RZ, R45 ;  /* 0x000000ffff038224 */ /* 0x001fe400078e002d */
[----:B------:R-:W-:Y:S01]  /*1ff00*/  @!P0 IMAD.MOV.U32 R2, RZ, RZ, R36 ;  /* 0x000000ffff028224 */ /* 0x000fe200078e0024 */
[----:B------:R-:W4:Y:S04]  /*1ff10*/  LDL R45, [R1+0x2dc] ;  /* 0x0002dc00012d7983 */ /* 0x000f280000100800 */
[----:B------:R-:W4:Y:S01]  /*1ff20*/  LDL R36, [R1+0x2e0] ;  /* 0x0002e00001247983 */ /* 0x000f220000100800 */
[----:B------:R-:W-:-:S06]  /*1ff30*/  PRMT R183, RZ, 0x7610, R183 ;  /* 0x00007610ffb77816 */ /* 0x000fcc00000000b7 */
[----:B------:R0:W4:Y:S01]  /*1ff40*/  @!P0 LDG.E.U8 R183, desc[UR16][R2.64] ;  /* 0x0000001002b78981 */ /* 0x000122000c1e1100 */
[----:B------:R-:W-:-:S03]  /*1ff50*/  PRMT R182, RZ, 0x7610, R182 ;  /* 0x00007610ffb67816 */ /* 0x000fc600000000b6 */
[----:B------:R-:W-:Y:S01]  /*1ff60*/  STS.U8 [R146+UR8+0x3800], R165 ;  /* 0x003800a592007988 */ /* 0x000fe20008000008 */
[----:B------:R-:W-:-:S03]  /*1ff70*/  PRMT R181, RZ, 0x7610, R181 ;  /* 0x00007610ffb57816 */ /* 0x000fc600000000b5 */
[----:B------:R-:W-:Y:S01]  /*1ff80*/  STS.U8 [R146+UR8+0x3c00], R167 ;  /* 0x003c00a792007988 */ /* 0x000fe20008000008 */
[----:B0-----:R-:W-:Y:S02]  /*1ff90*/  @!P0 IMAD.MOV.U32 R3, RZ, RZ, R72 ;  /* 0x000000ffff038224 */ /* 0x001fe400078e0048 */
[----:B--2---:R-:W-:Y:S02]  /*1ffa0*/  @!P0 IMAD.MOV.U32 R2, RZ, RZ, R31 ;  /* 0x000000ffff028224 */ /* 0x004fe400078e001f */
[----:B------:R-:W2:Y:S04]  /*1ffb0*/  LDL R31, [R1+0x29c] ;  /* 0x00029c00011f7983 */ /* 0x000ea80000100800 */
[----:B------:R-:W-:Y:S04]  /*1ffc0*/  STS.U8 [R146+UR8+0x4000], R164 ;  /* 0x004000a492007988 */ /* 0x000fe80008000008 */
[----:B------:R-:W-:Y:S04]  /*1ffd0*/  STS.U8 [R146+UR8+0x4400], R166 ;  /* 0x004400a692007988 */ /* 0x000fe80008000008 */
[----:B------:R-:W-:Y:S04]  /*1ffe0*/  STS.U8 [R146+UR8+0x4800], R169 ;  /* 0x004800a992007988 */ /* 0x000fe80008000008 */
[----:B------:R0:W2:Y:S04]  /*1fff0*/  @!P0 LDG.E.U8 R182, desc[UR16][R2.64] ;  /* 0x0000001002b68981 */ /* 0x0000a8000c1e1100 */
[----:B------:R-:W-:Y:S04]  /*20000*/  STS.U8 [R146+UR8+0x4c00], R171 ;  /* 0x004c00ab92007988 */ /* 0x000fe80008000008 */
[----:B------:R-:W-:Y:S01]  /*20010*/  STS.U8 [R146+UR8+0x5000], R168 ;  /* 0x005000a892007988 */ /* 0x000fe20008000008 */
[----:B0-----:R-:W-:-:S02]  /*20020*/  @!P0 IMAD.MOV.U32 R2, RZ, RZ, R54 ;  /* 0x000000ffff028224 */ /* 0x001fc400078e0036 */
[----:B------:R-:W-:Y:S01]  /*20030*/  @!P0 IMAD.MOV.U32 R3, RZ, RZ, R69 ;  /* 0x000000ffff038224 */ /* 0x000fe200078e0045 */
[----:B------:R-:W-:Y:S01]  /*20040*/  STS.U8 [R146+UR8+0x5400], R170 ;  /* 0x005400aa92007988 */ /* 0x000fe20008000008 */
[----:B------:R-:W-:-:S03]  /*20050*/  PRMT R180, RZ, 0x7610, R180 ;  /* 0x00007610ffb47816 */ /* 0x000fc600000000b4 */
        /* <DEDUP_REMOVED lines=8> */
[----:B------:R-:W-:Y:S04]  /*200e0*/  STS.U8 [R146+UR8+0x6c00], R177 ;  /* 0x006c00b192007988 */ /* 0x000fe80008000008 */
[----:B------:R-:W-:Y:S04]  /*200f0*/  STS.U8 [R146+UR8+0x7000], R178 ;  /* 0x007000b292007988 */ /* 0x000fe80008000008 */
[----:B------:R0:W-:Y:S04]  /*20100*/  STS.U8 [R146+UR8+0x7400], R179 ;  /* 0x007400b392007988 */ /* 0x0001e80008000008 */
[----:B------:R1:W2:Y:S04]  /*20110*/  @!P0 LDG.E.U8 R180, desc[UR16][R2.64] ;  /* 0x0000001002b48981 */ /* 0x0002a8000c1e1100 */
[----:B------:R-:W2:Y:S01]  /*20120*/  LDL.LU R50, [R1+0x25c] ;  /* 0x00025c0001327983 */ /* 0x000ea20000300800 */
[----:B0-----:R-:W-:Y:S01]  /*20130*/  PRMT R179, RZ, 0x7610, R179 ;  /* 0x00007610ffb37816 */ /* 0x001fe200000000b3 */
[----:B-1----:R-:W-:-:S02]  /*20140*/  @!P0 IMAD.MOV.U32 R2, RZ, RZ, R38 ;  /* 0x000000ffff028224 */ /* 0x002fc400078e0026 */
[----:B------:R-:W-:Y:S02]  /*20150*/  @!P0 IMAD.MOV.U32 R3, RZ, RZ, R39 ;  /* 0x000000ffff038224 */ /* 0x000fe400078e0027 */
[----:B------:R-:W2:Y:S04]  /*20160*/  LDL.LU R39, [R1+0x260] ;  /* 0x0002600001277983 */ /* 0x000ea80000300800 */
[----:B------:R3:W2:Y:S04]  /*20170*/  @!P0 LDG.E.U8 R179, desc[UR16][R2.64] ;  /* 0x0000001002b38981 */ /* 0x0006a8000c1e1100 */
[----:B------:R-:W2:Y:S01]  /*20180*/  LDL R38, [R1+0x9e8] ;  /* 0x0009e80001267983 */ /* 0x000ea20000100800 */
[----:B---3--:R-:W-:-:S02]  /*20190*/  @!P0 IMAD.MOV.U32 R3, RZ, RZ, R33 ;  /* 0x000000ffff038224 */ /* 0x008fc400078e0021 */
[----:B----4-:R-:W-:Y:S01]  /*201a0*/  @!P0 IMAD.MOV.U32 R2, RZ, RZ, R24 ;  /* 0x000000ffff028224 */ /* 0x010fe200078e0018 */
[----:B------:R-:W3:Y:S04]  /*201b0*/  LDL.LU R33, [R1+0x220] ;  /* 0x0002200001217983 */ /* 0x000ee80000300800 */
[----:B------:R-:W4:Y:S01]  /*201c0*/  LDL.LU R24, [R1+0x21c] ;  /* 0x00021c0001187983 */ /* 0x000f220000300800 */
[----:B------:R-:W-:-:S03]  /*201d0*/  PRMT R178, RZ, 0x7610, R178 ;  /* 0x00007610ffb27816 */ /* 0x000fc600000000b2 */
[----:B------:R-:W4:Y:S04]  /*201e0*/  LDL R54, [R1+0xdac] ;  /* 0x000dac0001367983 */ /* 0x000f280000100800 */
[----:B------:R0:W4:Y:S01]  /*201f0*/  @!P0 LDG.E.U8 R178, desc[UR16][R2.64] ;  /* 0x0000001002b28981 */ /* 0x000122000c1e1100 */
[----:B------:R-:W-:Y:S01]  /*20200*/  PRMT R177, RZ, 0x7610, R177 ;  /* 0x00007610ffb17816 */ /* 0x000fe200000000b1 */
[----:B0-----:R-:W-:Y:S02]  /*20210*/  @!P0 IMAD.MOV.U32 R3, RZ, RZ, R45 ;  /* 0x000000ffff038224 */ /* 0x001fe400078e002d */
[----:B------:R-:W4:Y:S01]  /*20220*/  LDL R45, [R1+0xdb0] ;  /* 0x000db000012d7983 */ /* 0x000f220000100800 */
[----:B------:R-:W-:-:S03]  /*20230*/  @!P0 IMAD.MOV.U32 R2, RZ, RZ, R36 ;  /* 0x000000ffff028224 */ /* 0x000fc600078e0024 */
[----:B------:R-:W4:Y:S04]  /*20240*/  LDL.LU R36, [R1+0xde8] ;  /* 0x000de80001247983 */ /* 0x000f280000300800 */
[----:B------:R-:W4:Y:S04]  /*20250*/  LDL R83, [R1+0xd6c] ;  /* 0x000d6c0001537983 */ /* 0x000f280000100800 */
[----:B------:R-:W4:Y:S04]  /*20260*/  LDL R80, [R1+0xd70] ;  /* 0x000d700001507983 */ /* 0x000f280000100800 */
[----:B------:R2:W4:Y:S01]  /*20270*/  @!P0 LDG.E.U8 R177, desc[UR16][R2.64] ;  /* 0x0000001002b18981 */ /* 0x000522000c1e1100 */
[----:B------:R-:W-:-:S03]  /*20280*/  PRMT R176, RZ, 0x7610, R176 ;  /* 0x00007610ffb07816 */ /* 0x000fc600000000b0 */
[----:B------:R-:W4:Y:S01]  /*20290*/  LDL R72, [R1+0xd2c] ;  /* 0x000d2c0001487983 */ /* 0x000f220000100800 */
[----:B------:R-:W-:-:S03]  /*202a0*/  PRMT R175, RZ, 0x7610, R175 ;  /* 0x00007610ffaf7816 */ /* 0x000fc600000000af */
[----:B------:R-:W4:Y:S04]  /*202b0*/  LDL R78, [R1+0xcec] ;  /* 0x000cec00014e7983 */ /* 0x000f280000100800 */
[----:B------:R-:W4:Y:S01]  /*202c0*/  LDL R77, [R1+0xcf0] ;  /* 0x000cf000014d7983 */ /* 0x000f220000100800 */
[----:B------:R-:W-:-:S03]  /*202d0*/  PRMT R174, RZ, 0x7610, R174 ;  /* 0x00007610ffae7816 */ /* 0x000fc600000000ae */
[----:B------:R-:W4:Y:S04]  /*202e0*/  LDL R75, [R1+0xcac] ;  /* 0x000cac00014b7983 */ /* 0x000f280000100800 */
[----:B------:R-:W4:Y:S01]  /*202f0*/  LDL R69, [R1+0xcb0] ;  /* 0x000cb00001457983 */ /* 0x000f220000100800 */
[----:B--2---:R-:W-:-:S03]  /*20300*/  @!P0 IMAD.MOV.U32 R3, RZ, RZ, R31 ;  /* 0x000000ffff038224 */ /* 0x004fc600078e001f */
[----:B------:R-:W2:Y:S01]  /*20310*/  LDL R31, [R1+0xd30] ;  /* 0x000d3000011f7983 */ /* 0x000ea20000100800 */
[----:B------:R-:W-:-:S05]  /*20320*/  @!P0 IMAD.MOV.U32 R2, RZ, RZ, R0 ;  /* 0x000000ffff028224 */ /* 0x000fca00078e0000 */
[----:B------:R0:W2:Y:S04]  /*20330*/  @!P0 LDG.E.U8 R176, desc[UR16][R2.64] ;  /* 0x0000001002b08981 */ /* 0x0000a8000c1e1100 */
[----:B------:R1:W-:Y:S04]  /*20340*/  STL [R1+0xe30], R0 ;  /* 0x000e300001007387 */ /* 0x0003e80000100800 */
[----:B-1----:R-:W2:Y:S01]  /*20350*/  LDL R0, [R1+0xc70] ;  /* 0x000c700001007983 */ /* 0x002ea20000100800 */
[----:B0-----:R-:W-:Y:S02]  /*20360*/  @!P0 IMAD.MOV.U32 R3, RZ, RZ, R50 ;  /* 0x000000ffff038224 */ /* 0x001fe400078e0032 */
[----:B------:R-:W-:-:S05]  /*20370*/  @!P0 IMAD.MOV.U32 R2, RZ, RZ, R39 ;  /* 0x000000ffff028224 */ /* 0x000fca00078e0027 */
[----:B------:R3:W2:Y:S02]  /*20380*/  @!P0 LDG.E.U8 R175, desc[UR16][R2.64] ;  /* 0x0000001002af8981 */ /* 0x0006a4000c1e1100 */
[----:B---3--:R-:W-:Y:S02]  /*20390*/  @!P0 IMAD.MOV.U32 R2, RZ, RZ, R33 ;  /* 0x000000ffff028224 */ /* 0x008fe400078e0021 */
[----:B----4-:R-:W-:-:S05]  /*203a0*/  @!P0 IMAD.MOV.U32 R3, RZ, RZ, R24 ;  /* 0x000000ffff038224 */ /* 0x010fca00078e0018 */
[----:B------:R0:W3:Y:S02]  /*203b0*/  @!P0 LDG.E.U8 R174, desc[UR16][R2.64] ;  /* 0x0000001002ae8981 */ /* 0x0000e4000c1e1100 */
[----:B0-----:R-:W-:Y:S02]  /*203c0*/  @!P0 IMAD.MOV.U32 R3, RZ, RZ, R38 ;  /* 0x000000ffff038224 */ /* 0x001fe400078e0026 */
[----:B------:R-:W4:Y:S01]  /*203d0*/  LDL R38, [R1+0xc6c] ;  /* 0x000c6c0001267983 */ /* 0x000f220000100800 */
[----:B------:R-:W-:Y:S02]  /*203e0*/  PRMT R173, RZ, 0x7610, R173 ;  /* 0x00007610ffad7816 */ /* 0x000fe400000000ad */
[----:B------:R-:W-:Y:S02]  /*203f0*/  PRMT R172, RZ, 0x7610, R172 ;  /* 0x00007610ffac7816 */ /* 0x000fe400000000ac */
[----:B------:R-:W-:Y:S01]  /*20400*/  PRMT R171, RZ, 0x7610, R171 ;  /* 0x00007610ffab7816 */ /* 0x000fe200000000ab */
[----:B------:R-:W-:-:S05]  /*20410*/  @!P0 IMAD.MOV.U32 R2, RZ, RZ, R36 ;  /* 0x000000ffff028224 */ /* 0x000fca00078e0024 */
[----:B------:R0:W3:Y:S02]  /*20420*/  @!P0 LDG.E.U8 R173, desc[UR16][R2.64] ;  /* 0x0000001002ad8981 */ /* 0x0000e4000c1e1100 */
[----:B0-----:R-:W-:Y:S02]  /*20430*/  @!P0 IMAD.MOV.U32 R2, RZ, RZ, R45 ;  /* 0x000000ffff028224 */ /* 0x001fe400078e002d */
[----:B------:R-:W-:Y:S01]  /*20440*/  @!P0 IMAD.MOV.U32 R3, RZ, RZ, R54 ;  /* 0x000000ffff038224 */ /* 0x000fe200078e0036 */
[----:B------:R-:W3:Y:S04]  /*20450*/  LDL R45, [R1+0xc30] ;  /* 0x000c3000012d7983 */ /* 0x000ee80000100800 */
[----:B------:R-:W3:Y:S04]  /*20460*/  LDL R54, [R1+0xc2c] ;  /* 0x000c2c0001367983 */ /* 0x000ee80000100800 */
[----:B------:R0:W3:Y:S02]  /*20470*/  @!P0 LDG.E.U8 R172, desc[UR16][R2.64] ;  /* 0x0000001002ac8981 */ /* 0x0000e4000c1e1100 */
[----:B0-----:R-:W-:-:S02]  /*20480*/  @!P0 IMAD.MOV.U32 R2, RZ, RZ, R80 ;  /* 0x000000ffff028224 */ /* 0x001fc400078e0050 */
[----:B------:R-:W-:Y:S01]  /*20490*/  @!P0 IMAD.MOV.U32 R3, RZ, RZ, R83 ;  /* 0x000000ffff038224 */ /* 0x000fe200078e0053 */
[----:B------:R-:W3:Y:S04]  /*204a0*/  LDL R80, [R1+0xbf0] ;  /* 0x000bf00001507983 */ /* 0x000ee80000100800 */
[----:B------:R-:W3:Y:S04]  /*204b0*/  LDL R83, [R1+0xbec] ;  /* 0x000bec0001537983 */ /* 0x000ee80000100800 */
[----:B------:R2:W3:Y:S02]  /*204c0*/  @!P0 LDG.E.U8 R171, desc[UR16][R2.64] ;  /* 0x0000001002ab8981 */ /* 0x0004e4000c1e1100 */
[----:B--2---:R-:W-:-:S02]  /*204d0*/  @!P0 IMAD.MOV.U32 R2, RZ, RZ, R31 ;  /* 0x000000ffff028224 */ /* 0x004fc400078e001f */
[----:B------:R-:W2:Y:S01]  /*204e0*/  LDL R31, [R1+0xbb0] ;  /* 0x000bb000011f7983 */ /* 0x000ea20000100800 */
[----:B------:R-:W-:Y:S01]  /*204f0*/  PRMT R170, RZ, 0x7610, R170 ;  /* 0x00007610ffaa7816 */ /* 0x000fe200000000aa */
[----:B------:R-:W-:Y:S01]  /*20500*/  @!P0 IMAD.MOV.U32 R3, RZ, RZ, R72 ;  /* 0x000000ffff038224 */ /* 0x000fe200078e0048 */
[----:B------:R-:W-:Y:S01]  /*20510*/  PRMT R169, RZ, 0x7610, R169 ;  /* 0x00007610ffa97816 */ /* 0x000fe200000000a9 */
[----:B------:R-:W2:Y:S04]  /*20520*/  LDL R72, [R1+0xbac] ;  /* 0x000bac0001487983 */ /* 0x000ea80000100800 */
[----:B------:R0:W2:Y:S01]  /*20530*/  @!P0 LDG.E.U8 R170, desc[UR16][R2.64] ;  /* 0x0000001002aa8981 */ /* 0x0000a2000c1e1100 */
[----:B------:R-:W-:Y:S01]  /*20540*/  PRMT R168, RZ, 0x7610, R168 ;  /* 0x00007610ffa87816 */ /* 0x000fe200000000a8 */
[----:B0-----:R-:W-:-:S02]  /*20550*/  @!P0 IMAD.MOV.U32 R2, RZ, RZ, R77 ;  /* 0x000000ffff028224 */ /* 0x001fc400078e004d */
[----:B------:R-:W-:Y:S01]  /*20560*/  @!P0 IMAD.MOV.U32 R3, RZ, RZ, R78 ;  /* 0x000000ffff038224 */ /* 0x000fe200078e004e */
[----:B------:R-:W2:Y:S04]  /*20570*/  LDL R77, [R1+0xaec] ;  /* 0x000aec00014d7983 */ /* 0x000ea80000100800 */
[----:B------:R0:W2:Y:S04]  /*20580*/  @!P0 LDG.E.U8 R169, desc[UR16][R2.64] ;  /* 0x0000001002a98981 */ /* 0x0000a8000c1e1100 */
[----:B------:R-:W2:Y:S01]  /*20590*/  LDL R78, [R1+0xb70] ;  /* 0x000b7000014e7983 */ /* 0x000ea20000100800 */
[----:B0-----:R-:W-:-:S02]  /*205a0*/  @!P0 IMAD.MOV.U32 R2, RZ, RZ, R69 ;  /* 0x000000ffff028224 */ /* 0x001fc400078e0045 */
[----:B------:R-:W-:Y:S01]  /*205b0*/  @!P0 IMAD.MOV.U32 R3, RZ, RZ, R75 ;  /* 0x000000ffff038224 */ /* 0x000fe200078e004b */
[----:B------:R-:W2:Y:S04]  /*205c0*/  LDL R69, [R1+0xb2c] ;  /* 0x000b2c0001457983 */ /* 0x000ea80000100800 */
[----:B------:R0:W2:Y:S04]  /*205d0*/  @!P0 LDG.E.U8 R168, desc[UR16][R2.64] ;  /* 0x0000001002a88981 */ /* 0x0000a8000c1e1100 */
[----:B------:R-:W2:Y:S01]  /*205e0*/  LDL R75, [R1+0xaf0] ;  /* 0x000af000014b7983 */ /* 0x000ea20000100800 */
[----:B0-----:R-:W-:-:S03]  /*205f0*/  @!P0 IMAD.MOV.U32 R2, RZ, RZ, R0 ;  /* 0x000000ffff028224 */ /* 0x001fc600078e0000 */
[----:B------:R-:W2:Y:S01]  /*20600*/  LDL R0, [R1+0xb30] ;  /* 0x000b300001007983 */ /* 0x000ea20000100800 */
[----:B----4-:R-:W-:-:S03]  /*20610*/  @!P0 IMAD.MOV.U32 R3, RZ, RZ, R38 ;  /* 0x000000ffff038224 */ /* 0x010fc600078e0026 */
[----:B------:R-:W4:Y:S01]  /*20620*/  LDL.LU R38, [R1+0xb6c] ;  /* 0x000b6c0001267983 */ /* 0x000f220000300800 */
[----:B------:R-:W-:Y:S02]  /*20630*/  PRMT R167, RZ, 0x7610, R167 ;  /* 0x00007610ffa77816 */ /* 0x000fe400000000a7 */
[----:B------:R-:W-:Y:S01]  /*20640*/  PRMT R166, RZ, 0x7610, R166 ;  /* 0x00007610ffa67816 */ /* 0x000fe200000000a6 */
[----:B------:R-:W4:Y:S04]  /*20650*/  LDL R84, [R1+0xa6c] ;  /* 0x000a6c0001547983 */ /* 0x000f280000100800 */
[----:B------:R3:W4:Y:S01]  /*20660*/  @!P0 LDG.E.U8 R167, desc[UR16][R2.64] ;  /* 0x0000001002a78981 */ /* 0x000722000c1e1100 */
[----:B------:R-:W-:Y:S01]  /*20670*/  PRMT R165, RZ, 0x7610, R165 ;  /* 0x00007610ffa57816 */ /* 0x000fe200000000a5 */
[----:B------:R-:W0:Y:S02]  /*20680*/  S2R R150, SR_TID.X ;  /* 0x0000000000967919 */ /* 0x000e240000002100 */
[----:B------:R-:W-:Y:S01]  /*20690*/  STS.U8 [R146+UR8+0x7800], R18 ;  /* 0x0078001292007988 */ /* 0x000fe20008000008 */
[----:B------:R-:W-:-:S03]  /*206a0*/  PRMT R164, RZ, 0x7610, R164 ;  /* 0x00007610ffa47816 */ /* 0x000fc600000000a4 */
[----:B------:R-:W4:Y:S04]  /*206b0*/  LDL R86, [R1+0x4d4] ;  /* 0x0004d40001567983 */ /* 0x000f280000100800 */
[----:B------:R-:W4:Y:S01]  /*206c0*/  LDL R85, [R1+0x4d8] ;  /* 0x0004d80001557983 */ /* 0x000f220000100800 */
[----:B---3--:R-:W-:-:S03]  /*206d0*/  @!P0 IMAD.MOV.U32 R2, RZ, RZ, R45 ;  /* 0x000000ffff028224 */ /* 0x008fc600078e002d */
[----:B------:R-:W3:Y:S01]  /*206e0*/  LDL R45, [R1+0xab0] ;  /* 0x000ab000012d7983 */ /* 0x000ee20000100800 */
[----:B------:R-:W-:-:S03]  /*206f0*/  @!P0 IMAD.MOV.U32 R3, RZ, RZ, R54 ;  /* 0x000000ffff038224 */ /* 0x000fc600078e0036 */
[----:B------:R-:W3:Y:S04]  /*20700*/  LDL R54, [R1+0xaac] ;  /* 0x000aac0001367983 */ /* 0x000ee80000100800 */
[----:B------:R1:W3:Y:S02]  /*20710*/  @!P0 LDG.E.U8 R166, desc[UR16][R2.64] ;  /* 0x0000001002a68981 */ /* 0x0002e4000c1e1100 */
[----:B-1----:R-:W-:Y:S01]  /*20720*/  @!P0 IMAD.MOV.U32 R2, RZ, RZ, R80 ;  /* 0x000000ffff028224 */ /* 0x002fe200078e0050 */
[----:B0-----:R-:W-:Y:S01]  /*20730*/  LOP3.LUT R150, R150, 0x7f, RZ, 0xc0, !PT ;  /* 0x0000007f96967812 */ /* 0x001fe200078ec0ff */
[----:B------:R-:W-:Y:S01]  /*20740*/  STS.U8 [R146+UR8+0x7c00], R21 ;  /* 0x007c001592007988 */ /* 0x000fe20008000008 */
[----:B------:R-:W-:-:S03]  /*20750*/  @!P0 IMAD.MOV.U32 R3, RZ, RZ, R83 ;  /* 0x000000ffff038224 */ /* 0x000fc600078e0053 */
[----:B------:R-:W3:Y:S04]  /*20760*/  LDL R83, [R1+0xa70] ;  /* 0x000a700001537983 */ /* 0x000ee80000100800 */
[----:B------:R2:W3:Y:S04]  /*20770*/  @!P0 LDG.E.U8 R165, desc[UR16][R2.64] ;  /* 0x0000001002a58981 */ /* 0x0004e8000c1e1100 */
[----:B------:R-:W3:Y:S01]  /*20780*/  LDL R80, [R1+0x5d4] ;  /* 0x0005d40001507983 */ /* 0x000ee20000100800 */
[----:B--2---:R-:W-:-:S03]  /*20790*/  @!P0 IMAD.MOV.U32 R2, RZ, RZ, R31 ;  /* 0x000000ffff028224 */ /* 0x004fc600078e001f */
[----:B------:R-:W2:Y:S01]  /*207a0*/  LDL R31, [R1+0xa30] ;  /* 0x000a3000011f7983 */ /* 0x000ea20000100800 */
[----:B------:R-:W-:-:S05]  /*207b0*/  LOP3.LUT R52, R150, 0x10, RZ, 0x3c, !PT ;  /* 0x0000001096347812 */ /* 0x000fca00078e3cff */
[----:B------:R-:W-:Y:S04]  /*207c0*/  STS.U8 [R52+UR8+0x80], R20 ;  /* 0x0000801434007988 */ /* 0x000fe80008000008 */
[----:B------:R-:W-:Y:S04]  /*207d0*/  STS.U8 [R52+UR8+0x480], R23 ;  /* 0x0004801734007988 */ /* 0x000fe80008000008 */
[----:B------:R-:W-:Y:S04]  /*207e0*/  STS.U8 [R52+UR8+0x880], R153 ;  /* 0x0008809934007988 */ /* 0x000fe80008000008 */
[----:B------:R-:W-:Y:S04]  /*207f0*/  STS.U8 [R52+UR8+0xc80], R155 ;  /* 0x000c809b34007988 */ /* 0x000fe80008000008 */
[----:B------:R-:W-:Y:S04]  /*20800*/  STS.U8 [R52+UR8+0x1080], R152 ;  /* 0x0010809834007988 */ /* 0x000fe80008000008 */
[----:B------:R-:W-:Y:S01]  /*20810*/  STS.U8 [R52+UR8+0x1480], R154 ;  /* 0x0014809a34007988 */ /* 0x000fe20008000008 */
[----:B------:R-:W-:-:S03]  /*20820*/  @!P0 IMAD.MOV.U32 R3, RZ, RZ, R72 ;  /* 0x000000ffff038224 */ /* 0x000fc600078e0048 */
[----:B------:R-:W-:Y:S04]  /*20830*/  STS.U8 [R52+UR8+0x1880], R156 ;  /* 0x0018809c34007988 */ /* 0x000fe80008000008 */
[----:B------:R-:W-:Y:S04]  /*20840*/  STS.U8 [R52+UR8+0x1c80], R157 ;  /* 0x001c809d34007988 */ /* 0x000fe80008000008 */
[----:B------:R-:W-:Y:S04]  /*20850*/  STS.U8 [R52+UR8+0x2080], R158 ;  /* 0x0020809e34007988 */ /* 0x000fe80008000008 */
[----:B------:R-:W-:Y:S04]  /*20860*/  STS.U8 [R52+UR8+0x2480], R159 ;  /* 0x0024809f34007988 */ /* 0x000fe80008000008 */
[----:B------:R-:W-:Y:S04]  /*20870*/  STS.U8 [R52+UR8+0x2880], R160 ;  /* 0x002880a034007988 */ /* 0x000fe80008000008 */
[----:B------:R-:W2:Y:S04]  /*20880*/  LDL R72, [R1+0xa2c] ;  /* 0x000a2c0001487983 */ /* 0x000ea80000100800 */
[----:B------:R-:W-:Y:S04]  /*20890*/  STS.U8 [R52+UR8+0x2c80], R161 ;  /* 0x002c80a134007988 */ /* 0x000fe80008000008 */
[----:B------:R-:W-:Y:S04]  /*208a0*/  STS.U8 [R52+UR8+0x3080], R162 ;  /* 0x003080a234007988 */ /* 0x000fe80008000008 */
[----:B------:R0:W-:Y:S04]  /*208b0*/  STS.U8 [R52+UR8+0x3480], R163 ;  /* 0x003480a334007988 */ /* 0x0001e80008000008 */
[----:B------:R1:W2:Y:S01]  /*208c0*/  @!P0 LDG.E.U8 R164, desc[UR16][R2.64] ;  /* 0x0000001002a48981 */ /* 0x0002a2000c1e1100 */
[----:B0-----:R-:W-:Y:S01]  /*208d0*/  PRMT R163, RZ, 0x7610, R163 ;  /* 0x00007610ffa37816 */ /* 0x001fe200000000a3 */
[----:B-1----:R-:W-:-:S02]  /*208e0*/  @!P0 IMAD.MOV.U32 R2, RZ, RZ, R78 ;  /* 0x000000ffff028224 */ /* 0x002fc400078e004e */
[----:B------:R-:W2:Y:S01]  /*208f0*/  LDL R78, [R1+0x5d8] ;  /* 0x0005d800014e7983 */ /* 0x000ea20000100800 */
[----:B----4-:R-:W-:-:S05]  /*20900*/  @!P0 IMAD.MOV.U32 R3, RZ, RZ, R38 ;  /* 0x000000ffff038224 */ /* 0x010fca00078e0026 */
[----:B------:R0:W4:Y:S02]  /*20910*/  @!P0 LDG.E.U8 R163, desc[UR16][R2.64] ;  /* 0x0000001002a38981 */ /* 0x000124000c1e1100 */
[----:B0-----:R-:W-:Y:S02]  /*20920*/  @!P0 IMAD.MOV.U32 R3, RZ, RZ, R69 ;  /* 0x000000ffff038224 */ /* 0x001fe400078e0045 */
[----:B------:R-:W-:Y:S01]  /*20930*/  @!P0 IMAD.MOV.U32 R2, RZ, RZ, R0 ;  /* 0x000000ffff028224 */ /* 0x000fe200078e0000 */
[----:B------:R-:W4:Y:S04]  /*20940*/  LDL R69, [R1+0x594] ;  /* 0x0005940001457983 */ /* 0x000f280000100800 */
[----:B------:R-:W4:Y:S01]  /*20950*/  LDL R0, [R1+0x598] ;  /* 0x0005980001007983 */ /* 0x000f220000100800 */
[----:B------:R-:W-:-:S02]  /*20960*/  PRMT R162, RZ, 0x7610, R162 ;  /* 0x00007610ffa27816 */ /* 0x000fc400000000a2 */
[----:B------:R-:W-:-:S04]  /*20970*/  PRMT R161, RZ, 0x7610, R161 ;  /* 0x00007610ffa17816 */ /* 0x000fc800000000a1 */
[----:B------:R0:W4:Y:S01]  /*20980*/  @!P0 LDG.E.U8 R162, desc[UR16][R2.64] ;  /* 0x0000001002a28981 */ /* 0x000122000c1e1100 */
[----:B------:R-:W-:Y:S01]  /*20990*/  PRMT R160, RZ, 0x7610, R160 ;  /* 0x00007610ffa07816 */ /* 0x000fe200000000a0 */
[----:B0-----:R-:W-:Y:S02]  /*209a0*/  @!P0 IMAD.MOV.U32 R2, RZ, RZ, R75 ;  /* 0x000000ffff028224 */ /* 0x001fe400078e004b */
[----:B------:R-:W-:Y:S01]  /*209b0*/  @!P0 IMAD.MOV.U32 R3, RZ, RZ, R77 ;  /* 0x000000ffff038224 */ /* 0x000fe200078e004d */
[----:B------:R-:W4:Y:S04]  /*209c0*/  LDL R75, [R1+0x558] ;  /* 0x00055800014b7983 */ /* 0x000f280000100800 */
[----:B------:R-:W4:Y:S04]  /*209d0*/  LDL R77, [R1+0x554] ;  /* 0x00055400014d7983 */ /* 0x000f280000100800 */
[----:B------:R3:W4:Y:S01]  /*209e0*/  @!P0 LDG.E.U8 R161, desc[UR16][R2.64] ;  /* 0x0000001002a18981 */ /* 0x000722000c1e1100 */
[----:B------:R-:W-:Y:S01]  /*209f0*/  PRMT R159, RZ, 0x7610, R159 ;  /* 0x00007610ff9f7816 */ /* 0x000fe2000000009f */
[----:B---3--:R-:W-:-:S02]  /*20a00*/  @!P0 IMAD.MOV.U32 R2, RZ, RZ, R45 ;  /* 0x000000ffff028224 */ /* 0x008fc400078e002d */
[----:B------:R-:W-:Y:S01]  /*20a10*/  @!P0 IMAD.MOV.U32 R3, RZ, RZ, R54 ;  /* 0x000000ffff038224 */ /* 0x000fe200078e0036 */
[----:B------:R-:W3:Y:S04]  /*20a20*/  LDL R45, [R1+0x518] ;  /* 0x00051800012d7983 */ /* 0x000ee80000100800 */
[----:B------:R-:W3:Y:S04]  /*20a30*/  LDL R54, [R1+0x514] ;  /* 0x0005140001367983 */ /* 0x000ee80000100800 */
[----:B------:R0:W3:Y:S02]  /*20a40*/  @!P0 LDG.E.U8 R160, desc[UR16][R2.64] ;  /* 0x0000001002a08981 */ /* 0x0000e4000c1e1100 */
[----:B0-----:R-:W-:-:S02]  /*20a50*/  @!P0 IMAD.MOV.U32 R2, RZ, RZ, R83 ;  /* 0x000000ffff028224 */ /* 0x001fc400078e0053 */
[----:B------:R-:W-:Y:S01]  /*20a60*/  @!P0 IMAD.MOV.U32 R3, RZ, RZ, R84 ;  /* 0x000000ffff038224 */ /* 0x000fe200078e0054 */
[----:B------:R-:W-:Y:S01]  /*20a70*/  PRMT R158, RZ, 0x7610, R158 ;  /* 0x00007610ff9e7816 */ /* 0x000fe2000000009e */
[----:B------:R-:W3:Y:S04]  /*20a80*/  LDL R84, [R1+0x454] ;  /* 0x0004540001547983 */ /* 0x000ee80000100800 */
[----:B------:R2:W3:Y:S01]  /*20a90*/  @!P0 LDG.E.U8 R159, desc[UR16][R2.64] ;  /* 0x00000010029f8981 */ /* 0x0004e2000c1e1100 */
[----:B------:R-:W-:-:S03]  /*20aa0*/  PRMT R157, RZ, 0x7610, R157 ;  /* 0x00007610ff9d7816 */ /* 0x000fc6000000009d */
[----:B------:R-:W3:Y:S01]  /*20ab0*/  LDL R83, [R1+0x458] ;  /* 0x0004580001537983 */ /* 0x000ee20000100800 */
[----:B--2---:R-:W-:-:S03]  /*20ac0*/  @!P0 IMAD.MOV.U32 R2, RZ, RZ, R31 ;  /* 0x000000ffff028224 */ /* 0x004fc600078e001f */
[----:B------:R-:W2:Y:S01]  /*20ad0*/  LDL R31, [R1+0x498] ;  /* 0x00049800011f7983 */ /* 0x000ea20000100800 */
[----:B------:R-:W-:-:S03]  /*20ae0*/  @!P0 IMAD.MOV.U32 R3, RZ, RZ, R72 ;  /* 0x000000ffff038224 */ /* 0x000fc600078e0048 */
[----:B------:R-:W2:Y:S04]  /*20af0*/  LDL R72, [R1+0x494] ;  /* 0x0004940001487983 */ /* 0x000ea80000100800 */
[----:B------:R0:W2:Y:S02]  /*20b00*/  @!P0 LDG.E.U8 R158, desc[UR16][R2.64] ;  /* 0x00000010029e8981 */ /* 0x0000a4000c1e1100 */
[----:B0-----:R-:W-:Y:S01]  /*20b10*/  @!P0 IMAD.MOV.U32 R3, RZ, RZ, R80 ;  /* 0x000000ffff038224 */ /* 0x001fe200078e0050 */
[----:B------:R-:W-:Y:S01]  /*20b20*/  PRMT R156, RZ, 0x7610, R156 ;  /* 0x00007610ff9c7816 */ /* 0x000fe2000000009c */
[----:B------:R-:W2:Y:S01]  /*20b30*/  LDL R80, [R1+0x3d4] ;  /* 0x0003d40001507983 */ /* 0x000ea20000100800 */
[----:B------:R-:W-:-:S03]  /*20b40*/  @!P0 IMAD.MOV.U32 R2, RZ, RZ, R78 ;  /* 0x000000ffff028224 */ /* 0x000fc600078e004e */
[----:B------:R-:W2:Y:S04]  /*20b50*/  LDL R78, [R1+0x3d8] ;  /* 0x0003d800014e7983 */ /* 0x000ea80000100800 */
[----:B------:R4:W2:Y:S02]  /*20b60*/  @!P0 LDG.E.U8 R157, desc[UR16][R2.64] ;  /* 0x00000010029d8981 */ /* 0x0008a4000c1e1100 */
[----:B----4-:R-:W-:Y:S02]  /*20b70*/  @!P0 IMAD.MOV.U32 R3, RZ, RZ, R69 ;  /* 0x000000ffff038224 */ /* 0x010fe400078e0045 */
[----:B------:R-:W4:Y:S01]  /*20b80*/  LDL R69, [R1+0x414] ;  /* 0x0004140001457983 */ /* 0x000f220000100800 */
[----:B------:R-:W-:-:S03]  /*20b90*/  @!P0 IMAD.MOV.U32 R2, RZ, RZ, R0 ;  /* 0x000000ffff028224 */ /* 0x000fc600078e0000 */
[----:B------:R-:W4:Y:S01]  /*20ba0*/  LDL R0, [R1+0x418] ;  /* 0x0004180001007983 */ /* 0x000f220000100800 */
[----:B------:R-:W-:-:S03]  /*20bb0*/  PRMT R155, RZ, 0x7610, R155 ;  /* 0x00007610ff9b7816 */ /* 0x000fc6000000009b */
[----:B------:R0:W4:Y:S01]  /*20bc0*/  @!P0 LDG.E.U8 R156, desc[UR16][R2.64] ;  /* 0x00000010029c8981 */ /* 0x000122000c1e1100 */
[----:B------:R-:W-:Y:S02]  /*20bd0*/  PRMT R154, RZ, 0x7610, R154 ;  /* 0x00007610ff9a7816 */ /* 0x000fe4000000009a */
[----:B------:R-:W-:Y:S01]  /*20be0*/  PRMT R153, RZ, 0x7610, R153 ;  /* 0x00007610ff997816 */ /* 0x000fe20000000099 */
[----:B0-----:R-:W-:Y:S02]  /*20bf0*/  @!P0 IMAD.MOV.U32 R2, RZ, RZ, R75 ;  /* 0x000000ffff028224 */ /* 0x001fe400078e004b */
        /* <DEDUP_REMOVED lines=10> */
[----:B------:R-:W-:-:S05]  /*20ca0*/  @!P0 IMAD.MOV.U32 R3, RZ, RZ, R86 ;  /* 0x000000ffff038224 */ /* 0x000fca00078e0056 */
[----:B------:R2:W3:Y:S02]  /*20cb0*/  @!P0 LDG.E.U8 R153, desc[UR16][R2.64] ;  /* 0x0000001002998981 */ /* 0x0004e4000c1e1100 */
[----:B--2---:R-:W-:Y:S02]  /*20cc0*/  @!P0 IMAD.MOV.U32 R2, RZ, RZ, R31 ;  /* 0x000000ffff028224 */ /* 0x004fe400078e001f */
[----:B------:R-:W2:Y:S01]  /*20cd0*/  LDL R31, [R1+0x318] ;  /* 0x00031800011f7983 */ /* 0x000ea20000100800 */
[----:B------:R-:W-:Y:S02]  /*20ce0*/  PRMT R152, RZ, 0x7610, R152 ;  /* 0x00007610ff987816 */ /* 0x000fe40000000098 */
[----:B------:R-:W-:Y:S01]  /*20cf0*/  PRMT R23, RZ, 0x7610, R23 ;  /* 0x00007610ff177816 */ /* 0x000fe20000000017 */
[----:B------:R-:W-:Y:S04]  /*20d00*/  STS.U8 [R52+UR8+0x3880], R8 ;  /* 0x0038800834007988 */ /* 0x000fe80008000008 */
[----:B------:R-:W-:Y:S04]  /*20d10*/  STS.U8 [R52+UR8+0x3c80], R9 ;  /* 0x003c800934007988 */ /* 0x000fe80008000008 */
[----:B------:R-:W-:Y:S04]  /*20d20*/  STS.U8 [R52+UR8+0x4080], R4 ;  /* 0x0040800434007988 */ /* 0x000fe80008000008 */
[----:B------:R-:W-:Y:S04]  /*20d30*/  STS.U8 [R52+UR8+0x4480], R5 ;  /* 0x0044800534007988 */ /* 0x000fe80008000008 */
[----:B------:R-:W-:Y:S04]  /*20d40*/  STS.U8 [R52+UR8+0x4880], R7 ;  /* 0x0048800734007988 */ /* 0x000fe80008000008 */
[----:B------:R-:W-:Y:S01]  /*20d50*/  STS.U8 [R52+UR8+0x4c80], R12 ;  /* 0x004c800c34007988 */ /* 0x000fe20008000008 */
[----:B------:R-:W-:-:S03]  /*20d60*/  @!P0 IMAD.MOV.U32 R3, RZ, RZ, R72 ;  /* 0x000000ffff038224 */ /* 0x000fc600078e0048 */
[----:B------:R-:W2:Y:S04]  /*20d70*/  LDL R72, [R1+0x314] ;  /* 0x0003140001487983 */ /* 0x000ea80000100800 */
[----:B------:R0:W2:Y:S02]  /*20d80*/  @!P0 LDG.E.U8 R152, desc[UR16][R2.64] ;  /* 0x0000001002988981 */ /* 0x0000a4000c1e1100 */
[----:B0-----:R-:W-:Y:S02]  /*20d90*/  @!P0 IMAD.MOV.U32 R2, RZ, RZ, R83 ;  /* 0x000000ffff028224 */ /* 0x001fe400078e0053 */
[----:B------:R-:W-:-:S05]  /*20da0*/  @!P0 IMAD.MOV.U32 R3, RZ, RZ, R84 ;  /* 0x000000ffff038224 */ /* 0x000fca00078e0054 */
[----:B------:R4:W2:Y:S04]  /*20db0*/  @!P0 LDG.E.U8 R23, desc[UR16][R2.64] ;  /* 0x0000001002178981 */ /* 0x0008a8000c1e1100 */
[----:B------:R-:W-:Y:S04]  /*20dc0*/  STS.U8 [R52+UR8+0x5080], R6 ;  /* 0x0050800634007988 */ /* 0x000fe80008000008 */
        /* <DEDUP_REMOVED lines=8> */
[----:B------:R0:W-:Y:S01]  /*20e50*/  STS.U8 [R52+UR8+0x7480], R66 ;  /* 0x0074804234007988 */ /* 0x0001e20008000008 */
[----:B----4-:R-:W-:-:S03]  /*20e60*/  @!P0 IMAD.MOV.U32 R3, RZ, RZ, R69 ;  /* 0x000000ffff038224 */ /* 0x010fc600078e0045 */
[----:B------:R-:W4:Y:S01]  /*20e70*/  LDL R69, [R1+0x2d8] ;  /* 0x0002d80001457983 */ /* 0x000f220000100800 */
[----:B------:R-:W-:-:S03]  /*20e80*/  @!P0 IMAD.MOV.U32 R2, RZ, RZ, R0 ;  /* 0x000000ffff028224 */ /* 0x000fc600078e0000 */
[----:B------:R-:W4:Y:S04]  /*20e90*/  LDL.LU R0, [R1+0x2d4] ;  /* 0x0002d40001007983 */ /* 0x000f280000300800 */
[----:B0-----:R-:W4:Y:S01]  /*20ea0*/  LDL R66, [R1+0x294] ;  /* 0x0002940001427983 */ /* 0x001f220000100800 */
[----:B------:R-:W-:Y:S02]  /*20eb0*/  PRMT R22, RZ, 0x7610, R22 ;  /* 0x00007610ff167816 */ /* 0x000fe40000000016 */
[----:B------:R-:W-:-:S04]  /*20ec0*/  PRMT R21, RZ, 0x7610, R21 ;  /* 0x00007610ff157816 */ /* 0x000fc80000000015 */
[----:B------:R0:W4:Y:S01]  /*20ed0*/  @!P0 LDG.E.U8 R22, desc[UR16][R2.64] ;  /* 0x0000001002168981 */ /* 0x000122000c1e1100 */
[----:B------:R-:W-:Y:S01]  /*20ee0*/  PRMT R20, RZ, 0x7610, R20 ;  /* 0x00007610ff147816 */ /* 0x000fe20000000014 */
[----:B0-----:R-:W-:Y:S02]  /*20ef0*/  @!P0 IMAD.MOV.U32 R2, RZ, RZ, R78 ;  /* 0x000000ffff028224 */ /* 0x001fe400078e004e */
[----:B------:R-:W-:-:S05]  /*20f00*/  @!P0 IMAD.MOV.U32 R3, RZ, RZ, R80 ;  /* 0x000000ffff038224 */ /* 0x000fca00078e0050 */
[----:B------:R0:W4:Y:S02]  /*20f10*/  @!P0 LDG.E.U8 R21, desc[UR16][R2.64] ;  /* 0x0000001002158981 */ /* 0x000124000c1e1100 */
[----:B0-----:R-:W-:Y:S02]  /*20f20*/  @!P0 IMAD.MOV.U32 R2, RZ, RZ, R75 ;  /* 0x000000ffff028224 */ /* 0x001fe400078e004b */
[----:B------:R-:W-:-:S05]  /*20f30*/  @!P0 IMAD.MOV.U32 R3, RZ, RZ, R77 ;  /* 0x000000ffff038224 */ /* 0x000fca00078e004d */
[----:B------:R3:W4:Y:S01]  /*20f40*/  @!P0 LDG.E.U8 R20, desc[UR16][R2.64] ;  /* 0x0000001002148981 */ /* 0x000722000c1e1100 */
[----:B------:R-:W-:-:S03]  /*20f50*/  PRMT R19, RZ, 0x7610, R19 ;  /* 0x00007610ff137816 */ /* 0x000fc60000000013 */
[----:B------:R-:W-:Y:S01]  /*20f60*/  STS.U8 [R52+UR8+0x7880], R74 ;  /* 0x0078804a34007988 */ /* 0x000fe20008000008 */
[----:B---3--:R-:W-:-:S03]  /*20f70*/  @!P0 IMAD.MOV.U32 R2, RZ, RZ, R45 ;  /* 0x000000ffff028224 */ /* 0x008fc600078e002d */
[----:B------:R-:W3:Y:S01]  /*20f80*/  LDL.LU R45, [R1+0x298] ;  /* 0x00029800012d7983 */ /* 0x000ee20000300800 */
[----:B------:R-:W-:-:S03]  /*20f90*/  @!P0 IMAD.MOV.U32 R3, RZ, RZ, R54 ;  /* 0x000000ffff038224 */ /* 0x000fc600078e0036 */
[----:B------:R0:W-:Y:S04]  /*20fa0*/  STS.U8 [R52+UR8+0x7c80], R41 ;  /* 0x007c802934007988 */ /* 0x0001e80008000008 */
[----:B------:R2:W3:Y:S04]  /*20fb0*/  @!P0 LDG.E.U8 R19, desc[UR16][R2.64] ;  /* 0x0000001002138981 */ /* 0x0004e8000c1e1100 */
[----:B0-----:R-:W3:Y:S04]  /*20fc0*/  LDL.LU R52, [R1+0x254] ;  /* 0x0002540001347983 */ /* 0x001ee80000300800 */
[----:B------:R-:W3:Y:S04]  /*20fd0*/  LDL.LU R41, [R1+0x258] ;  /* 0x0002580001297983 */ /* 0x000ee80000300800 */
[----:B------:R-:W3:Y:S01]  /*20fe0*/  LDL.LU R251, [R1+0x214] ;  /* 0x0002140001fb7983 */ /* 0x000ee20000300800 */
[----:B--2---:R-:W-:-:S03]  /*20ff0*/  @!P0 IMAD.MOV.U32 R2, RZ, RZ, R31 ;  /* 0x000000ffff028224 */ /* 0x004fc600078e001f */
[----:B------:R-:W2:Y:S01]  /*21000*/  LDL.LU R31, [R1+0x218] ;  /* 0x00021800011f7983 */ /* 0x000ea20000300800 */
[----:B------:R-:W0:Y:S03]  /*21010*/  S2R R150, SR_TID.X ;  /* 0x0000000000967919 */ /* 0x000e260000002100 */
[----:B------:R-:W2:Y:S04]  /*21020*/  LDL R81, [R1+0x9e4] ;  /* 0x0009e40001517983 */ /* 0x000ea80000100800 */
[----:B------:R-:W2:Y:S04]  /*21030*/  LDL R80, [R1+0xde4] ;  /* 0x000de40001507983 */ /* 0x000ea80000100800 */
[----:B------:R-:W2:Y:S04]  /*21040*/  LDL R78, [R1+0xda4] ;  /* 0x000da400014e7983 */ /* 0x000ea80000100800 */
[----:B------:R-:W2:Y:S01]  /*21050*/  LDL R77, [R1+0xda8] ;  /* 0x000da800014d7983 */ /* 0x000ea20000100800 */
[----:B------:R-:W-:-:S02]  /*21060*/  PRMT R18, RZ, 0x7610, R18 ;  /* 0x00007610ff127816 */ /* 0x000fc40000000012 */
[----:B0-----:R-:W-:-:S04]  /*21070*/  LOP3.LUT R150, R150, 0x7f, RZ, 0xc0, !PT ;  /* 0x0000007f96967812 */ /* 0x001fc800078ec0ff */
[----:B------:R-:W-:-:S05]  /*21080*/  LOP3.LUT R54, R150, 0x20, RZ, 0x3c, !PT ;  /* 0x0000002096367812 */ /* 0x000fca00078e3cff */
[----:B------:R0:W-:Y:S01]  /*21090*/  STS.U8 [R54+UR8+0x100], R71 ;  /* 0x0001004736007988 */ /* 0x0001e20008000008 */
[----:B------:R-:W-:Y:S01]  /*210a0*/  @!P0 IMAD.MOV.U32 R3, RZ, RZ, R72 ;  /* 0x000000ffff038224 */ /* 0x000fe200078e0048 */
[----:B------:R-:W-:Y:S02]  /*210b0*/  PRMT R15, RZ, 0x7610, R15 ;  /* 0x00007610ff0f7816 */ /* 0x000fe4000000000f */
[----:B------:R1:W-:Y:S04]  /*210c0*/  STS.U8 [R54+UR8+0x500], R68 ;  /* 0x0005004436007988 */ /* 0x0003e80008000008 */
[----:B------:R1:W2:Y:S04]  /*210d0*/  @!P0 LDG.E.U8 R18, desc[UR16][R2.64] ;  /* 0x0000001002128981 */ /* 0x0002a8000c1e1100 */
[----:B------:R1:W-:Y:S04]  /*210e0*/  STS.U8 [R54+UR8+0x900], R65 ;  /* 0x0009004136007988 */ /* 0x0003e80008000008 */
[----:B------:R-:W-:Y:S04]  /*210f0*/  STS.U8 [R54+UR8+0xd00], R63 ;  /* 0x000d003f36007988 */ /* 0x000fe80008000008 */
[----:B----4-:R4:W-:Y:S04]  /*21100*/  STL [R1+0xe34], R0 ;  /* 0x000e340001007387 */ /* 0x0109e80000100800 */
[----:B------:R-:W2:Y:S04]  /*21110*/  LDL R75, [R1+0xd64] ;  /* 0x000d6400014b7983 */ /* 0x000ea80000100800 */
[----:B------:R-:W2:Y:S04]  /*21120*/  LDL R74, [R1+0xd68] ;  /* 0x000d6800014a7983 */ /* 0x000ea80000100800 */
[----:B------:R-:W2:Y:S04]  /*21130*/  LDL R72, [R1+0xd24] ;  /* 0x000d240001487983 */ /* 0x000ea80000100800 */
[----:B0-----:R-:W2:Y:S01]  /*21140*/  LDL R71, [R1+0xd28] ;  /* 0x000d280001477983 */ /* 0x001ea20000100800 */
[----:B-1----:R-:W-:-:S02]  /*21150*/  @!P0 IMAD.MOV.U32 R2, RZ, RZ, R69 ;  /* 0x000000ffff028224 */ /* 0x002fc400078e0045 */
[----:B------:R-:W-:Y:S01]  /*21160*/  @!P0 IMAD.MOV.U32 R3, RZ, RZ, R0 ;  /* 0x000000ffff038224 */ /* 0x000fe200078e0000 */
[----:B------:R-:W2:Y:S04]  /*21170*/  LDL R69, [R1+0xce4] ;  /* 0x000ce40001457983 */ /* 0x000ea80000100800 */
[----:B------:R-:W2:Y:S04]  /*21180*/  LDL R68, [R1+0xce8] ;  /* 0x000ce80001447983 */ /* 0x000ea80000100800 */
[----:B------:R0:W2:Y:S04]  /*21190*/  @!P0 LDG.E.U8 R15, desc[UR16][R2.64] ;  /* 0x00000010020f8981 */ /* 0x0000a8000c1e1100 */
[----:B------:R-:W2:Y:S04]  /*211a0*/  LDL R65, [R1+0xca8] ;  /* 0x000ca80001417983 */ /* 0x000ea80000100800 */
[----:B----4-:R-:W4:Y:S01]  /*211b0*/  LDL R0, [R1+0xc68] ;  /* 0x000c680001007983 */ /* 0x010f220000100800 */
[----:B0-----:R-:W-:-:S03]  /*211c0*/  @!P0 IMAD.MOV.U32 R3, RZ, RZ, R66 ;  /* 0x000000ffff038224 */ /* 0x001fc600078e0042 */
[----:B------:R-:W4:Y:S04]  /*211d0*/  LDL R66, [R1+0xca4] ;  /* 0x000ca40001427983 */ /* 0x000f280000100800 */
[----:B------:R-:W4:Y:S01]  /*211e0*/  LDL R63, [R1+0xc64] ;  /* 0x000c6400013f7983 */ /* 0x000f220000100800 */
[----:B------:R-:W-:Y:S02]  /*211f0*/  PRMT R14, RZ, 0x7610, R14 ;  /* 0x00007610ff0e7816 */ /* 0x000fe4000000000e */
[----:B------:R-:W-:Y:S01]  /*21200*/  PRMT R13, RZ, 0x7610, R13 ;  /* 0x00007610ff0d7816 */ /* 0x000fe2000000000d */
[----:B---3--:R-:W-:-:S05]  /*21210*/  @!P0 IMAD.MOV.U32 R2, RZ, RZ, R45 ;  /* 0x000000ffff028224 */ /* 0x008fca00078e002d */
[----:B------:R0:W3:Y:S01]  /*21220*/  @!P0 LDG.E.U8 R14, desc[UR16][R2.64] ;  /* 0x00000010020e8981 */ /* 0x0000e2000c1e1100 */
[----:B------:R-:W-:Y:S01]  /*21230*/  PRMT R12, RZ, 0x7610, R12 ;  /* 0x00007610ff0c7816 */ /* 0x000fe2000000000c */
[----:B0-----:R-:W-:Y:S02]  /*21240*/  @!P0 IMAD.MOV.U32 R3, RZ, RZ, R52 ;  /* 0x000000ffff038224 */ /* 0x001fe400078e0034 */
[----:B------:R-:W-:-:S05]  /*21250*/  @!P0 IMAD.MOV.U32 R2, RZ, RZ, R41 ;  /* 0x000000ffff028224 */ /* 0x000fca00078e0029 */
[----:B------:R0:W3:Y:S02]  /*21260*/  @!P0 LDG.E.U8 R13, desc[UR16][R2.64] ;  /* 0x00000010020d8981 */ /* 0x0000e4000c1e1100 */
[----:B0-----:R-:W-:Y:S02]  /*21270*/  @!P0 IMAD.MOV.U32 R3, RZ, RZ, R251 ;  /* 0x000000ffff038224 */ /* 0x001fe400078e00fb */
[----:B--2---:R-:W-:-:S05]  /*21280*/  @!P0 IMAD.MOV.U32 R2, RZ, RZ, R31 ;  /* 0x000000ffff028224 */ /* 0x004fca00078e001f */
[----:B------:R0:W2:Y:S01]  /*21290*/  @!P0 LDG.E.U8 R12, desc[UR16][R2.64] ;  /* 0x00000010020c8981 */ /* 0x0000a2000c1e1100 */
[----:B------:R-:W-:Y:S02]  /*212a0*/  PRMT R11, RZ, 0x7610, R11 ;  /* 0x00007610ff0b7816 */ /* 0x000fe4000000000b */
[----:B------:R-:W-:Y:S01]  /*212b0*/  PRMT R9, RZ, 0x7610, R9 ;  /* 0x00007610ff097816 */ /* 0x000fe20000000009 */
[----:B0-----:R-:W-:Y:S02]  /*212c0*/  @!P0 IMAD.MOV.U32 R2, RZ, RZ, R80 ;  /* 0x000000ffff028224 */ /* 0x001fe400078e0050 */
[----:B------:R-:W-:-:S05]  /*212d0*/  @!P0 IMAD.MOV.U32 R3, RZ, RZ, R81 ;  /* 0x000000ffff038224 */ /* 0x000fca00078e0051 */
[----:B------:R0:W2:Y:S01]  /*212e0*/  @!P0 LDG.E.U8 R11, desc[UR16][R2.64] ;  /* 0x00000010020b8981 */ /* 0x0000a2000c1e1100 */
[----:B------:R-:W-:Y:S01]  /*212f0*/  PRMT R8, RZ, 0x7610, R8 ;  /* 0x00007610ff087816 */ /* 0x000fe20000000008 */
[----:B0-----:R-:W-:Y:S02]  /*21300*/  @!P0 IMAD.MOV.U32 R2, RZ, RZ, R77 ;  /* 0x000000ffff028224 */ /* 0x001fe400078e004d */
[----:B------:R-:W-:-:S05]  /*21310*/  @!P0 IMAD.MOV.U32 R3, RZ, RZ, R78 ;  /* 0x000000ffff038224 */ /* 0x000fca00078e004e */
[----:B------:R0:W2:Y:S01]  /*21320*/  @!P0 LDG.E.U8 R9, desc[UR16][R2.64] ;  /* 0x0000001002098981 */ /* 0x0000a2000c1e1100 */
[----:B------:R-:W-:-:S03]  /*21330*/  PRMT R7, RZ, 0x7610, R7 ;  /* 0x00007610ff077816 */ /* 0x000fc60000000007 */
[----:B------:R-:W-:Y:S01]  /*21340*/  STS.U8 [R54+UR8+0x1100], R82 ;  /* 0x0011005236007988 */ /* 0x000fe20008000008 */
[----:B------:R-:W-:-:S03]  /*21350*/  PRMT R6, RZ, 0x7610, R6 ;  /* 0x00007610ff067816 */ /* 0x000fc60000000006 */
[----:B------:R-:W-:Y:S04]  /*21360*/  STS.U8 [R54+UR8+0x1500], R79 ;  /* 0x0015004f36007988 */ /* 0x000fe80008000008 */
[----:B------:R-:W-:Y:S04]  /*21370*/  STS.U8 [R54+UR8+0x1900], R76 ;  /* 0x0019004c36007988 */ /* 0x000fe80008000008 */
[----:B------:R-:W-:Y:S04]  /*21380*/  STS.U8 [R54+UR8+0x1d00], R73 ;  /* 0x001d004936007988 */ /* 0x000fe80008000008 */
[----:B------:R-:W-:Y:S04]  /*21390*/  STS.U8 [R54+UR8+0x2100], R70 ;  /* 0x0021004636007988 */ /* 0x000fe80008000008 */
[----:B------:R-:W-:Y:S04]  /*213a0*/  STS.U8 [R54+UR8+0x2500], R67 ;  /* 0x0025004336007988 */ /* 0x000fe80008000008 */
[----:B------:R-:W-:Y:S01]  /*213b0*/  STS.U8 [R54+UR8+0x2900], R64 ;  /* 0x0029004036007988 */ /* 0x000fe20008000008 */
[----:B------:R-:W-:-:S03]  /*213c0*/  PRMT R5, RZ, 0x7610, R5 ;  /* 0x00007610ff057816 */ /* 0x000fc60000000005 */
        /* <DEDUP_REMOVED lines=11> */
[----:B------:R-:W-:Y:S01]  /*21480*/  STS.U8 [R54+UR8+0x5900], R248 ;  /* 0x005900f836007988 */ /* 0x000fe20008000008 */
[----:B0-----:R-:W-:-:S02]  /*21490*/  @!P0 IMAD.MOV.U32 R3, RZ, RZ, R75 ;  /* 0x000000ffff038224 */ /* 0x001fc400078e004b */
[----:B------:R-:W-:-:S05]  /*214a0*/  @!P0 IMAD.MOV.U32 R2, RZ, RZ, R74 ;  /* 0x000000ffff028224 */ /* 0x000fca00078e004a */
[----:B------:R0:W2:Y:S02]  /*214b0*/  @!P0 LDG.E.U8 R8, desc[UR16][R2.64] ;  /* 0x0000001002088981 */ /* 0x0000a4000c1e1100 */
[----:B0-----:R-:W-:Y:S02]  /*214c0*/  @!P0 IMAD.MOV.U32 R2, RZ, RZ, R71 ;  /* 0x000000ffff028224 */ /* 0x001fe400078e0047 */
[----:B------:R-:W-:-:S05]  /*214d0*/  @!P0 IMAD.MOV.U32 R3, RZ, RZ, R72 ;  /* 0x000000ffff038224 */ /* 0x000fca00078e0048 */
[----:B------:R0:W2:Y:S02]  /*214e0*/  @!P0 LDG.E.U8 R7, desc[UR16][R2.64] ;  /* 0x0000001002078981 */ /* 0x0000a4000c1e1100 */
[----:B0-----:R-:W-:Y:S02]  /*214f0*/  @!P0 IMAD.MOV.U32 R2, RZ, RZ, R68 ;  /* 0x000000ffff028224 */ /* 0x001fe400078e0044 */
[----:B------:R-:W-:-:S05]  /*21500*/  @!P0 IMAD.MOV.U32 R3, RZ, RZ, R69 ;  /* 0x000000ffff038224 */ /* 0x000fca00078e0045 */
[----:B------:R0:W2:Y:S02]  /*21510*/  @!P0 LDG.E.U8 R6, desc[UR16][R2.64] ;  /* 0x0000001002068981 */ /* 0x0000a4000c1e1100 */
[----:B0-----:R-:W-:Y:S02]  /*21520*/  @!P0 IMAD.MOV.U32 R2, RZ, RZ, R65 ;  /* 0x000000ffff028224 */ /* 0x001fe400078e0041 */
[----:B----4-:R-:W-:Y:S01]  /*21530*/  @!P0 IMAD.MOV.U32 R3, RZ, RZ, R66 ;  /* 0x000000ffff038224 */ /* 0x010fe200078e0042 */
[----:B------:R-:W-:Y:S04]  /*21540*/  STS.U8 [R54+UR8+0x5d00], R247 ;  /* 0x005d00f736007988 */ /* 0x000fe80008000008 */
[----:B------:R0:W4:Y:S04]  /*21550*/  @!P0 LDG.E.U8 R5, desc[UR16][R2.64] ;  /* 0x0000001002058981 */ /* 0x000128000c1e1100 */
[----:B------:R-:W-:Y:S01]  /*21560*/  STS.U8 [R54+UR8+0x6100], R246 ;  /* 0x006100f636007988 */ /* 0x000fe20008000008 */
[----:B0-----:R-:W-:Y:S01]  /*21570*/  @!P0 IMAD.MOV.U32 R2, RZ, RZ, R0 ;  /* 0x000000ffff028224 */ /* 0x001fe200078e0000 */
[----:B------:R-:W-:-:S02]  /*21580*/  LOP3.LUT R0, R150, 0x30, RZ, 0x3c, !PT ;  /* 0x0000003096007812 */ /* 0x000fc400078e3cff */
[----:B------:R-:W0:Y:S01]  /*21590*/  S2R R150, SR_TID.X ;  /* 0x0000000000967919 */ /* 0x000e220000002100 */
        /* <DEDUP_REMOVED lines=24> */
[----:B------:R-:W-:-:S03]  /*21720*/  PRMT R4, RZ, 0x7610, R4 ;  /* 0x00007610ff047816 */ /* 0x000fc60000000004 */
[----:B------:R-:W-:Y:S01]  /*21730*/  STS.U8 [R0+UR8+0x4580], R221 ;  /* 0x004580dd00007988 */ /* 0x000fe20008000008 */
[----:B------:R-:W-:-:S03]  /*21740*/  @!P0 IMAD.MOV.U32 R3, RZ, RZ, R63 ;  /* 0x000000ffff038224 */ /* 0x000fc600078e003f */
[----:B------:R-:W-:Y:S04]  /*21750*/  STS.U8 [R0+UR8+0x4980], R220 ;  /* 0x004980dc00007988 */ /* 0x000fe80008000008 */
[----:B------:R-:W-:Y:S01]  /*21760*/  STS.U8 [R0+UR8+0x4d80], R219 ;  /* 0x004d80db00007988 */ /* 0x000fe20008000008 */
[----:B0-----:R-:W-:-:S03]  /*21770*/  LOP3.LUT R150, R150, 0x7f, RZ, 0xc0, !PT ;  /* 0x0000007f96967812 */ /* 0x001fc600078ec0ff */
[----:B------:R-:W-:Y:S04]  /*21780*/  STS.U8 [R0+UR8+0x5180], R218 ;  /* 0x005180da00007988 */ /* 0x000fe80008000008 */
[----:B------:R-:W-:Y:S04]  /*21790*/  STS.U8 [R0+UR8+0x5580], R217 ;  /* 0x005580d900007988 */ /* 0x000fe80008000008 */
[----:B------:R-:W-:Y:S04]  /*217a0*/  STS.U8 [R0+UR8+0x5980], R216 ;  /* 0x005980d800007988 */ /* 0x000fe80008000008 */
[----:B------:R-:W-:Y:S04]  /*217b0*/  STS.U8 [R0+UR8+0x5d80], R215 ;  /* 0x005d80d700007988 */ /* 0x000fe80008000008 */
[----:B------:R-:W-:Y:S04]  /*217c0*/  STS.U8 [R0+UR8+0x6180], R214 ;  /* 0x006180d600007988 */ /* 0x000fe80008000008 */
[----:B------:R-:W-:Y:S04]  /*217d0*/  STS.U8 [R0+UR8+0x6580], R213 ;  /* 0x006580d500007988 */ /* 0x000fe80008000008 */
[----:B------:R0:W4:Y:S04]  /*217e0*/  @!P0 LDG.E.U8 R4, desc[UR16][R2.64] ;  /* 0x0000001002048981 */ /* 0x000128000c1e1100 */
[----:B------:R-:W-:Y:S04]  /*217f0*/  STS.U8 [R0+UR8+0x6980], R212 ;  /* 0x006980d400007988 */ /* 0x000fe80008000008 */
[----:B------:R-:W-:Y:S01]  /*21800*/  STS.U8 [R0+UR8+0x6d80], R211 ;  /* 0x006d80d300007988 */ /* 0x000fe20008000008 */
[----:B0-----:R-:W-:-:S03]  /*21810*/  LOP3.LUT R2, R150, 0x40, RZ, 0x3c, !PT ;  /* 0x0000004096027812 */ /* 0x001fc600078e3cff */
[----:B------:R-:W-:Y:S04]  /*21820*/  STS.U8 [R0+UR8+0x7180], R210 ;  /* 0x007180d200007988 */ /* 0x000fe80008000008 */
[----:B------:R-:W-:Y:S04]  /*21830*/  STS.U8 [R0+UR8+0x7580], R209 ;  /* 0x007580d100007988 */ /* 0x000fe80008000008 */
[----:B------:R-:W-:Y:S04]  /*21840*/  STS.U8 [R0+UR8+0x7980], R208 ;  /* 0x007980d000007988 */ /* 0x000fe80008000008 */
[----:B------:R0:W-:Y:S04]  /*21850*/  STS.U8 [R0+UR8+0x7d80], R207 ;  /* 0x007d80cf00007988 */ /* 0x0001e80008000008 */
        /* <DEDUP_REMOVED lines=62> */
[----:B------:R1:W-:Y:S04]  /*21c40*/  STL [R1+0xe38], R251 ;  /* 0x000e38fb01007387 */ /* 0x0003e80000100800 */
[----:B---3--:R-:W-:Y:S04]  /*21c50*/  STS.U8 [R0+UR8+0x7680], R14 ;  /* 0x0076800e00007988 */ /* 0x008fe80008000008 */
[----:B------:R-:W-:Y:S04]  /*21c60*/  STS.U8 [R0+UR8+0x7a80], R13 ;  /* 0x007a800d00007988 */ /* 0x000fe80008000008 */
[----:B------:R-:W3:Y:S04]  /*21c70*/  LDL R3, [R1+0xddc] ;  /* 0x000ddc0001037983 */ /* 0x000ee80000100800 */
[----:B0-----:R-:W3:Y:S04]  /*21c80*/  LDL R2, [R1+0xde0] ;  /* 0x000de00001027983 */ /* 0x001ee80000100800 */
[----:B------:R-:W4:Y:S04]  /*21c90*/  LDL R64, [R1+0xd9c] ;  /* 0x000d9c0001407983 */ /* 0x000f280000100800 */
[----:B------:R-:W4:Y:S04]  /*21ca0*/  LDL R63, [R1+0xda0] ;  /* 0x000da000013f7983 */ /* 0x000f280000100800 */
[----:B--2---:R0:W-:Y:S04]  /*21cb0*/  STS.U8 [R0+UR8+0x7e80], R12 ;  /* 0x007e800c00007988 */ /* 0x0041e80008000008 */
[----:B-1----:R-:W2:Y:S04]  /*21cc0*/  LDL.LU R251, [R1+0x3c8] ;  /* 0x0003c80001fb7983 */ /* 0x002ea80000300800 */
[----:B0-----:R-:W2:Y:S04]  /*21cd0*/  LDL.LU R0, [R1+0x3cc] ;  /* 0x0003cc0001007983 */ /* 0x001ea80000300800 */
[----:B------:R-:W2:Y:S04]  /*21ce0*/  LDL.LU R221, [R1+0x3c4] ;  /* 0x0003c40001dd7983 */ /* 0x000ea80000300800 */
        /* <DEDUP_REMOVED lines=25> */
[----:B------:R-:W2:Y:S04]  /*21e80*/  LDL R58, [R1+0xd5c] ;  /* 0x000d5c00013a7983 */ /* 0x000ea80000100800 */
        /* <DEDUP_REMOVED lines=8> */
[----:B------:R-:W2:Y:S01]  /*21f10*/  LDL R59, [R1+0xc60] ;  /* 0x000c6000013b7983 */ /* 0x000ea20000100800 */
[----:B------:R-:W-:-:S03]  /*21f20*/  PRMT R191, RZ, 0x7610, R191 ;  /* 0x00007610ffbf7816 */ /* 0x000fc600000000bf */
[----:B------:R-:W2:Y:S04]  /*21f30*/  LDL.LU R194, [R1+0x208] ;  /* 0x0002080001c27983 */ /* 0x000ea80000300800 */
[----:B------:R-:W2:Y:S04]  /*21f40*/  LDL.LU R193, [R1+0x20c] ;  /* 0x00020c0001c17983 */ /* 0x000ea80000300800 */
[----:B------:R-:W2:Y:S04]  /*21f50*/  LDL.LU R192, [R1+0x204] ;  /* 0x0002040001c07983 */ /* 0x000ea80000300800 */
[----:B------:R-:W2:Y:S04]  /*21f60*/  LDL R70, [R1+0xc24] ;  /* 0x000c240001467983 */ /* 0x000ea80000100800 */
[----:B------:R-:W2:Y:S01]  /*21f70*/  LDL R69, [R1+0xc28] ;  /* 0x000c280001457983 */ /* 0x000ea20000100800 */
[----:B------:R-:W-:-:S02]  /*21f80*/  PRMT R190, RZ, 0x7610, R190 ;  /* 0x00007610ffbe7816 */ /* 0x000fc400000000be */
[----:B------:R-:W-:Y:S01]  /*21f90*/  PRMT R189, RZ, 0x7610, R189 ;  /* 0x00007610ffbd7816 */ /* 0x000fe200000000bd */
[----:B------:R-:W2:Y:S01]  /*21fa0*/  LDL R68, [R1+0xba4] ;  /* 0x000ba40001447983 */ /* 0x000ea20000100800 */
[----:B------:R-:W-:Y:S02]  /*21fb0*/  PRMT R188, RZ, 0x7610, R188 ;  /* 0x00007610ffbc7816 */ /* 0x000fe400000000bc */
[----:B------:R-:W-:Y:S01]  /*21fc0*/  PRMT R187, RZ, 0x7610, R187 ;  /* 0x00007610ffbb7816 */ /* 0x000fe200000000bb */
[----:B------:R-:W2:Y:S01]  /*21fd0*/  LDL R67, [R1+0xba8] ;  /* 0x000ba80001437983 */ /* 0x000ea20000100800 */
[----:B------:R-:W-:Y:S02]  /*21fe0*/  PRMT R186, RZ, 0x7610, R186 ;  /* 0x00007610ffba7816 */ /* 0x000fe400000000ba */
[----:B------:R-:W-:Y:S01]  /*21ff0*/  PRMT R185, RZ, 0x7610, R185 ;  /* 0x00007610ffb97816 */ /* 0x000fe200000000b9 */
        /* <DEDUP_REMOVED lines=12> */
[----:B------:R-:W2:Y:S04]  /*220c0*/  LDL R73, [R1+0x504] ;  /* 0x0005040001497983 */ /* 0x000ea80000100800 */
[----:B---3--:R4:W3:Y:S02]  /*220d0*/  @!P0 LDG.E.U8 R191, desc[UR16][R2.64] ;  /* 0x0000001002bf8981 */ /* 0x0088e4000c1e1100 */
[----:B----4-:R-:W-:Y:S02]  /*220e0*/  @!P0 IMAD.MOV.U32 R2, RZ, RZ, R63 ;  /* 0x000000ffff028224 */ /* 0x010fe400078e003f */
[----:B------:R-:W-:Y:S01]  /*220f0*/  @!P0 IMAD.MOV.U32 R3, RZ, RZ, R64 ;  /* 0x000000ffff038224 */ /* 0x000fe200078e0040 */
[----:B------:R-:W4:Y:S04]  /*22100*/  LDL R63, [R1+0xc20] ;  /* 0x000c2000013f7983 */ /* 0x000f280000100800 */
[----:B------:R-:W3:Y:S04]  /*22110*/  LDL R64, [R1+0xc1c] ;  /* 0x000c1c0001407983 */ /* 0x000ee80000100800 */
[----:B------:R2:W3:Y:S02]  /*22120*/  @!P0 LDG.E.U8 R190, desc[UR16][R2.64] ;  /* 0x0000001002be8981 */ /* 0x0004e4000c1e1100 */
        /* <DEDUP_REMOVED lines=11> */
[----:B------:R-:W-:Y:S01]  /*221e0*/  @!P0 IMAD.MOV.U32 R3, RZ, RZ, R66 ;  /* 0x000000ffff038224 */ /* 0x000fe200078e0042 */
[----:B------:R-:W2:Y:S04]  /*221f0*/  LDL R65, [R1+0xb68] ;  /* 0x000b680001417983 */ /* 0x000ea80000100800 */
[----:B------:R0:W2:Y:S04]  /*22200*/  @!P0 LDG.E.U8 R187, desc[UR16][R2.64] ;  /* 0x0000001002bb8981 */ /* 0x0000a8000c1e1100 */
[----:B------:R-:W2:Y:S01]  /*22210*/  LDL R66, [R1+0xb64] ;  /* 0x000b640001427983 */ /* 0x000ea20000100800 */
[----:B0-----:R-:W-:-:S02]  /*22220*/  @!P0 IMAD.MOV.U32 R2, RZ, RZ, R61 ;  /* 0x000000ffff028224 */ /* 0x001fc400078e003d */
[----:B------:R-:W-:Y:S01]  /*22230*/  @!P0 IMAD.MOV.U32 R3, RZ, RZ, R62 ;  /* 0x000000ffff038224 */ /* 0x000fe200078e003e */
[----:B------:R-:W2:Y:S04]  /*22240*/  LDL R61, [R1+0xba0] ;  /* 0x000ba000013d7983 */ /* 0x000ea80000100800 */
[----:B------:R-:W2:Y:S04]  /*22250*/  LDL R62, [R1+0xb9c] ;  /* 0x000b9c00013e7983 */ /* 0x000ea80000100800 */
[----:B------:R0:W2:Y:S02]  /*22260*/  @!P0 LDG.E.U8 R186, desc[UR16][R2.64] ;  /* 0x0000001002ba8981 */ /* 0x0000a4000c1e1100 */
        /* <DEDUP_REMOVED lines=10> */
[----:B----4-:R-:W-:-:S03]  /*22310*/  @!P0 IMAD.MOV.U32 R2, RZ, RZ, R63 ;  /* 0x000000ffff028224 */ /* 0x010fc600078e003f */
[----:B------:R-:W4:Y:S01]  /*22320*/  LDL R63, [R1+0xb28] ;  /* 0x000b2800013f7983 */ /* 0x000f220000100800 */
[----:B---3--:R-:W-:-:S03]  /*22330*/  @!P0 IMAD.MOV.U32 R3, RZ, RZ, R64 ;  /* 0x000000ffff038224 */ /* 0x008fc600078e0040 */
[----:B------:R-:W3:Y:S04]  /*22340*/  LDL R64, [R1+0xb24] ;  /* 0x000b240001407983 */ /* 0x000ee80000100800 */
[----:B------:R2:W3:Y:S02]  /*22350*/  @!P0 LDG.E.U8 R183, desc[UR16][R2.64] ;  /* 0x0000001002b78981 */ /* 0x0004e4000c1e1100 */
        /* <DEDUP_REMOVED lines=12> */
[----:B------:R-:W-:Y:S01]  /*22420*/  PRMT R176, RZ, 0x7610, R176 ;  /* 0x00007610ffb07816 */ /* 0x000fe200000000b0 */
[----:B------:R-:W2:Y:S04]  /*22430*/  LDL R68, [R1+0xa5c] ;  /* 0x000a5c0001447983 */ /* 0x000ea80000100800 */
[----:B------:R0:W2:Y:S04]  /*22440*/  @!P0 LDG.E.U8 R180, desc[UR16][R2.64] ;  /* 0x0000001002b48981 */ /* 0x0000a8000c1e1100 */
[----:B------:R-:W2:Y:S01]  /*22450*/  LDL R67, [R1+0xa60] ;  /* 0x000a600001437983 */ /* 0x000ea20000100800 */
[----:B0-----:R-:W-:-:S03]  /*22460*/  @!P0 IMAD.MOV.U32 R2, RZ, RZ, R61 ;  /* 0x000000ffff028224 */ /* 0x001fc600078e003d */
        /* <DEDUP_REMOVED lines=15> */
[----:B----4-:R-:W-:Y:S01]  /*22560*/  @!P0 IMAD.MOV.U32 R2, RZ, RZ, R63 ;  /* 0x000000ffff028224 */ /* 0x010fe200078e003f */
[----:B------:R-:W-:Y:S01]  /*22570*/  PRMT R174, RZ, 0x7610, R174 ;  /* 0x00007610ffae7816 */ /* 0x000fe200000000ae */
[----:B------:R-:W4:Y:S01]  /*22580*/  LDL R63, [R1+0x5c8] ;  /* 0x0005c800013f7983 */ /* 0x000f220000100800 */
[----:B---3--:R-:W-:Y:S01]  /*22590*/  @!P0 IMAD.MOV.U32 R3, RZ, RZ, R64 ;  /* 0x000000ffff038224 */ /* 0x008fe200078e0040 */
[----:B------:R-:W-:-:S02]  /*225a0*/  PRMT R173, RZ, 0x7610, R173 ;  /* 0x00007610ffad7816 */ /* 0x000fc400000000ad */
[----:B------:R-:W3:Y:S04]  /*225b0*/  LDL R64, [R1+0x5c4] ;  /* 0x0005c40001407983 */ /* 0x000ee80000100800 */
[----:B------:R2:W3:Y:S02]  /*225c0*/  @!P0 LDG.E.U8 R176, desc[UR16][R2.64] ;  /* 0x0000001002b08981 */ /* 0x0004e4000c1e1100 */
[----:B--2---:R-:W-:Y:S02]  /*225d0*/  @!P0 IMAD.MOV.U32 R3, RZ, RZ, R58 ;  /* 0x000000ffff038224 */ /* 0x004fe400078e003a */
[----:B------:R-:W2:Y:S01]  /*225e0*/  LDL R58, [R1+0xa24] ;  /* 0x000a2400013a7983 */ /* 0x000ea20000100800 */
[----:B------:R-:W-:-:S03]  /*225f0*/  @!P0 IMAD.MOV.U32 R2, RZ, RZ, R57 ;  /* 0x000000ffff028224 */ /* 0x000fc600078e0039 */
[----:B------:R-:W4:Y:S04]  /*22600*/  LDL R57, [R1+0xa28] ;  /* 0x000a280001397983 */ /* 0x000f280000100800 */
[----:B------:R0:W3:Y:S02]  /*22610*/  @!P0 LDG.E.U8 R175, desc[UR16][R2.64] ;  /* 0x0000001002af8981 */ /* 0x0000e4000c1e1100 */
[----:B0-----:R-:W-:Y:S02]  /*22620*/  @!P0 IMAD.MOV.U32 R3, RZ, RZ, R56 ;  /* 0x000000ffff038224 */ /* 0x001fe400078e0038 */
[----:B------:R-:W3:Y:S01]  /*22630*/  LDL R56, [R1+0x5cc] ;  /* 0x0005cc0001387983 */ /* 0x000ee20000100800 */
[----:B------:R-:W-:-:S03]  /*22640*/  @!P0 IMAD.MOV.U32 R2, RZ, RZ, R55 ;  /* 0x000000ffff028224 */ /* 0x000fc600078e0037 */
[----:B------:R-:W3:Y:S04]  /*22650*/  LDL R55, [R1+0x5d0] ;  /* 0x0005d00001377983 */ /* 0x000ee80000100800 */
[----:B------:R0:W3:Y:S01]  /*22660*/  @!P0 LDG.E.U8 R174, desc[UR16][R2.64] ;  /* 0x0000001002ae8981 */ /* 0x0000e2000c1e1100 */
[----:B------:R-:W-:Y:S02]  /*22670*/  PRMT R172, RZ, 0x7610, R172 ;  /* 0x00007610ffac7816 */ /* 0x000fe400000000ac */
[----:B------:R-:W-:Y:S02]  /*22680*/  PRMT R171, RZ, 0x7610, R171 ;  /* 0x00007610ffab7816 */ /* 0x000fe400000000ab */
[----:B------:R-:W-:Y:S01]  /*22690*/  PRMT R170, RZ, 0x7610, R170 ;  /* 0x00007610ffaa7816 */ /* 0x000fe200000000aa */
[----:B0-----:R-:W-:Y:S01]  /*226a0*/  @!P0 IMAD.MOV.U32 R2, RZ, RZ, R61 ;  /* 0x000000ffff028224 */ /* 0x001fe200078e003d */
[----:B------:R-:W-:Y:S01]  /*226b0*/  PRMT R169, RZ, 0x7610, R169 ;  /* 0x00007610ffa97816 */ /* 0x000fe200000000a9 */
        /* <DEDUP_REMOVED lines=19> */
[----:B------:R0:W3:Y:S04]  /*227f0*/  @!P0 LDG.E.U8 R170, desc[UR16][R2.64] ;  /* 0x0000001002aa8981 */ /* 0x0000e8000c1e1100 */
[----:B------:R-:W3:Y:S01]  /*22800*/  LDL R60, [R1+0x584] ;  /* 0x00058400013c7983 */ /* 0x000ee20000100800 */
[----:B0-----:R-:W-:-:S02]  /*22810*/  @!P0 IMAD.MOV.U32 R2, RZ, RZ, R67 ;  /* 0x000000ffff028224 */ /* 0x001fc400078e0043 */
[----:B------:R-:W-:Y:S01]  /*22820*/  @!P0 IMAD.MOV.U32 R3, RZ, RZ, R68 ;  /* 0x000000ffff038224 */ /* 0x000fe200078e0044 */
[----:B------:R-:W-:Y:S01]  /*22830*/  PRMT R166, RZ, 0x7610, R166 ;  /* 0x00007610ffa67816 */ /* 0x000fe200000000a6 */
[----:B------:R-:W3:Y:S04]  /*22840*/  LDL R68, [R1+0x4c8] ;  /* 0x0004c80001447983 */ /* 0x000ee80000100800 */
[----:B------:R2:W3:Y:S04]  /*22850*/  @!P0 LDG.E.U8 R169, desc[UR16][R2.64] ;  /* 0x0000001002a98981 */ /* 0x0004e8000c1e1100 */
[----:B------:R-:W3:Y:S01]  /*22860*/  LDL R67, [R1+0x48c] ;  /* 0x00048c0001437983 */ /* 0x000ee20000100800 */
[----:B--2---:R-:W-:-:S03]  /*22870*/  @!P0 IMAD.MOV.U32 R3, RZ, RZ, R58 ;  /* 0x000000ffff038224 */ /* 0x004fc600078e003a */
[----:B------:R-:W2:Y:S01]  /*22880*/  LDL R58, [R1+0x54c] ;  /* 0x00054c00013a7983 */ /* 0x000ea20000100800 */
[----:B----4-:R-:W-:-:S03]  /*22890*/  @!P0 IMAD.MOV.U32 R2, RZ, RZ, R57 ;  /* 0x000000ffff028224 */ /* 0x010fc600078e0039 */
[----:B------:R-:W4:Y:S04]  /*228a0*/  LDL R57, [R1+0x550] ;  /* 0x0005500001397983 */ /* 0x000f280000100800 */
[----:B------:R0:W4:Y:S02]  /*228b0*/  @!P0 LDG.E.U8 R168, desc[UR16][R2.64] ;  /* 0x0000001002a88981 */ /* 0x000124000c1e1100 */
[----:B0-----:R-:W-:Y:S02]  /*228c0*/  @!P0 IMAD.MOV.U32 R2, RZ, RZ, R65 ;  /* 0x000000ffff028224 */ /* 0x001fe400078e0041 */
[----:B------:R-:W-:Y:S01]  /*228d0*/  @!P0 IMAD.MOV.U32 R3, RZ, RZ, R66 ;  /* 0x000000ffff038224 */ /* 0x000fe200078e0042 */
[----:B------:R-:W-:Y:S01]  /*228e0*/  PRMT R165, RZ, 0x7610, R165 ;  /* 0x00007610ffa57816 */ /* 0x000fe200000000a5 */
[----:B------:R-:W4:Y:S04]  /*228f0*/  LDL R66, [R1+0x490] ;  /* 0x0004900001427983 */ /* 0x000f280000100800 */
[----:B------:R3:W4:Y:S04]  /*22900*/  @!P0 LDG.E.U8 R167, desc[UR16][R2.64] ;  /* 0x0000001002a78981 */ /* 0x000728000c1e1100 */
[----:B------:R-:W4:Y:S01]  /*22910*/  LDL R65, [R1+0x484] ;  /* 0x0004840001417983 */ /* 0x000f220000100800 */
[----:B---3--:R-:W-:-:S03]  /*22920*/  @!P0 IMAD.MOV.U32 R3, RZ, RZ, R56 ;  /* 0x000000ffff038224 */ /* 0x008fc600078e0038 */
[----:B------:R-:W3:Y:S01]  /*22930*/  LDL R56, [R1+0x544] ;  /* 0x0005440001387983 */ /* 0x000ee20000100800 */
[----:B------:R-:W-:-:S03]  /*22940*/  @!P0 IMAD.MOV.U32 R2, RZ, RZ, R55 ;  /* 0x000000ffff028224 */ /* 0x000fc600078e0037 */
[----:B------:R-:W3:Y:S04]  /*22950*/  LDL R55, [R1+0x548] ;  /* 0x0005480001377983 */ /* 0x000ee80000100800 */
[----:B------:R0:W3:Y:S01]  /*22960*/  @!P0 LDG.E.U8 R166, desc[UR16][R2.64] ;  /* 0x0000001002a68981 */ /* 0x0000e2000c1e1100 */
[----:B------:R-:W-:Y:S01]  /*22970*/  PRMT R164, RZ, 0x7610, R164 ;  /* 0x00007610ffa47816 */ /* 0x000fe200000000a4 */
[----:B0-----:R-:W-:Y:S02]  /*22980*/  @!P0 IMAD.MOV.U32 R2, RZ, RZ, R63 ;  /* 0x000000ffff028224 */ /* 0x001fe400078e003f */
[----:B------:R-:W-:Y:S01]  /*22990*/  @!P0 IMAD.MOV.U32 R3, RZ, RZ, R64 ;  /* 0x000000ffff038224 */ /* 0x000fe200078e0040 */
[----:B------:R-:W3:Y:S04]  /*229a0*/  LDL R63, [R1+0x44c] ;  /* 0x00044c00013f7983 */ /* 0x000ee80000100800 */
[----:B------:R-:W3:Y:S04]  /*229b0*/  LDL R64, [R1+0x488] ;  /* 0x0004880001407983 */ /* 0x000ee80000100800 */
[----:B------:R0:W3:Y:S01]  /*229c0*/  @!P0 LDG.E.U8 R165, desc[UR16][R2.64] ;  /* 0x0000001002a58981 */ /* 0x0000e2000c1e1100 */
[----:B------:R-:W-:Y:S01]  /*229d0*/  PRMT R163, RZ, 0x7610, R163 ;  /* 0x00007610ffa37816 */ /* 0x000fe200000000a3 */
[----:B0-----:R-:W-:-:S02]  /*229e0*/  @!P0 IMAD.MOV.U32 R2, RZ, RZ, R61 ;  /* 0x000000ffff028224 */ /* 0x001fc400078e003d */
[----:B------:R-:W-:Y:S01]  /*229f0*/  @!P0 IMAD.MOV.U32 R3, RZ, RZ, R62 ;  /* 0x000000ffff038224 */ /* 0x000fe200078e003e */
[----:B------:R-:W3:Y:S04]  /*22a00*/  LDL R61, [R1+0x444] ;  /* 0x00044400013d7983 */ /* 0x000ee80000100800 */
[----:B------:R-:W3:Y:S04]  /*22a10*/  LDL R62, [R1+0x450] ;  /* 0x00045000013e7983 */ /* 0x000ee80000100800 */
[----:B------:R0:W3:Y:S01]  /*22a20*/  @!P0 LDG.E.U8 R164, desc[UR16][R2.64] ;  /* 0x0000001002a48981 */ /* 0x0000e2000c1e1100 */
[----:B------:R-:W-:Y:S01]  /*22a30*/  PRMT R162, RZ, 0x7610, R162 ;  /* 0x00007610ffa27816 */ /* 0x000fe200000000a2 */
[----:B0-----:R-:W-:-:S02]  /*22a40*/  @!P0 IMAD.MOV.U32 R2, RZ, RZ, R59 ;  /* 0x000000ffff028224 */ /* 0x001fc400078e003b */
[----:B------:R-:W3:Y:S01]  /*22a50*/  LDL R59, [R1+0x40c] ;  /* 0x00040c00013b7983 */ /* 0x000ee20000100800 */
[----:B------:R-:W-:-:S03]  /*22a60*/  @!P0 IMAD.MOV.U32 R3, RZ, RZ, R60 ;  /* 0x000000ffff038224 */ /* 0x000fc600078e003c */
[----:B------:R-:W3:Y:S04]  /*22a70*/  LDL R60, [R1+0x448] ;  /* 0x00044800013c7983 */ /* 0x000ee80000100800 */
[----:B------:R2:W3:Y:S02]  /*22a80*/  @!P0 LDG.E.U8 R163, desc[UR16][R2.64] ;  /* 0x0000001002a38981 */ /* 0x0004e4000c1e1100 */
[----:B--2---:R-:W-:Y:S02]  /*22a90*/  @!P0 IMAD.MOV.U32 R3, RZ, RZ, R58 ;  /* 0x000000ffff038224 */ /* 0x004fe400078e003a */
[----:B------:R-:W2:Y:S01]  /*22aa0*/  LDL R58, [R1+0x410] ;  /* 0x00041000013a7983 */ /* 0x000ea20000100800 */
[----:B----4-:R-:W-:-:S03]  /*22ab0*/  @!P0 IMAD.MOV.U32 R2, RZ, RZ, R57 ;  /* 0x000000ffff028224 */ /* 0x010fc600078e0039 */
[----:B------:R-:W4:Y:S04]  /*22ac0*/  LDL R57, [R1+0x404] ;  /* 0x0004040001397983 */ /* 0x000f280000100800 */
[----:B------:R3:W4:Y:S02]  /*22ad0*/  @!P0 LDG.E.U8 R162, desc[UR16][R2.64] ;  /* 0x0000001002a28981 */ /* 0x000724000c1e1100 */
[----:B---3--:R-:W-:Y:S02]  /*22ae0*/  @!P0 IMAD.MOV.U32 R3, RZ, RZ, R56 ;  /* 0x000000ffff038224 */ /* 0x008fe400078e0038 */
[----:B------:R-:W3:Y:S01]  /*22af0*/  LDL R56, [R1+0x408] ;  /* 0x0004080001387983 */ /* 0x000ee20000100800 */
[----:B------:R-:W-:-:S03]  /*22b00*/  @!P0 IMAD.MOV.U32 R2, RZ, RZ, R55 ;  /* 0x000000ffff028224 */ /* 0x000fc600078e0037 */
[----:B------:R-:W3:Y:S01]  /*22b10*/  LDL R55, [R1+0x3d0] ;  /* 0x0003d00001377983 */ /* 0x000ee20000100800 */
[----:B------:R-:W-:Y:S02]  /*22b20*/  PRMT R161, RZ, 0x7610, R161 ;  /* 0x00007610ffa17816 */ /* 0x000fe400000000a1 */
[----:B------:R-:W-:-:S04]  /*22b30*/  PRMT R160, RZ, 0x7610, R160 ;  /* 0x00007610ffa07816 */ /* 0x000fc800000000a0 */
[----:B------:R0:W3:Y:S01]  /*22b40*/  @!P0 LDG.E.U8 R161, desc[UR16][R2.64] ;  /* 0x0000001002a18981 */ /* 0x0000e2000c1e1100 */
[----:B------:R-:W-:Y:S01]  /*22b50*/  PRMT R159, RZ, 0x7610, R159 ;  /* 0x00007610ff9f7816 */ /* 0x000fe2000000009f */
[----:B0-----:R-:W-:Y:S02]  /*22b60*/  @!P0 IMAD.MOV.U32 R2, RZ, RZ, R74 ;  /* 0x000000ffff028224 */ /* 0x001fe400078e004a */
[----:B------:R-:W-:-:S05]  /*22b70*/  @!P0 IMAD.MOV.U32 R3, RZ, RZ, R75 ;  /* 0x000000ffff038224 */ /* 0x000fca00078e004b */
        /* <DEDUP_REMOVED lines=30> */
[----:B0-----:R-:W-:Y:S01]  /*22d60*/  @!P0 IMAD.MOV.U32 R3, RZ, RZ, R59 ;  /* 0x000000ffff038224 */ /* 0x001fe200078e003b */
[----:B------:R-:W-:Y:S02]  /*22d70*/  PRMT R22, RZ, 0x7610, R22 ;  /* 0x00007610ff167816 */ /* 0x000fe40000000016 */
[----:B------:R-:W-:Y:S02]  /*22d80*/  PRMT R21, RZ, 0x7610, R21 ;  /* 0x00007610ff157816 */ /* 0x000fe40000000015 */
[----:B------:R-:W-:Y:S02]  /*22d90*/  PRMT R20, RZ, 0x7610, R20 ;  /* 0x00007610ff147816 */ /* 0x000fe40000000014 */
[----:B------:R-:W-:Y:S02]  /*22da0*/  PRMT R19, RZ, 0x7610, R19 ;  /* 0x00007610ff137816 */ /* 0x000fe40000000013 */
[----:B------:R-:W-:-:S02]  /*22db0*/  PRMT R18, RZ, 0x7610, R18 ;  /* 0x00007610ff127816 */ /* 0x000fc40000000012 */
[----:B------:R-:W-:Y:S02]  /*22dc0*/  PRMT R15, RZ, 0x7610, R15 ;  /* 0x00007610ff0f7816 */ /* 0x000fe4000000000f */
[----:B------:R-:W-:Y:S02]  /*22dd0*/  PRMT R14, RZ, 0x7610, R14 ;  /* 0x00007610ff0e7816 */ /* 0x000fe4000000000e */
[----:B------:R-:W-:Y:S02]  /*22de0*/  PRMT R13, RZ, 0x7610, R13 ;  /* 0x00007610ff0d7816 */ /* 0x000fe4000000000d */
[----:B------:R-:W-:Y:S02]  /*22df0*/  LOP3.LUT R151, R151, 0x7f, RZ, 0xc0, !PT ;  /* 0x0000007f97977812 */ /* 0x000fe400078ec0ff */
[----:B------:R-:W-:Y:S02]  /*22e00*/  PRMT R12, RZ, 0x7610, R12 ;  /* 0x00007610ff0c7816 */ /* 0x000fe4000000000c */
[----:B------:R-:W-:-:S05]  /*22e10*/  LOP3.LUT R54, R151, 0x60, RZ, 0x3c, !PT ;  /* 0x0000006097367812 */ /* 0x000fca00078e3cff */
[----:B------:R0:W-:Y:S04]  /*22e20*/  STS.U8 [R54+UR8+0x300], R11 ;  /* 0x0003000b36007988 */ /* 0x0001e80008000008 */
[----:B------:R1:W-:Y:S01]  /*22e30*/  STS.U8 [R54+UR8+0x700], R9 ;  /* 0x0007000936007988 */ /* 0x0003e20008000008 */
[----:B0-----:R-:W-:Y:S01]  /*22e40*/  PRMT R11, RZ, 0x7610, R11 ;  /* 0x00007610ff0b7816 */ /* 0x001fe2000000000b */
[----:B--2---:R-:W-:-:S05]  /*22e50*/  @!P0 IMAD.MOV.U32 R2, RZ, RZ, R58 ;  /* 0x000000ffff028224 */ /* 0x004fca00078e003a */
[----:B------:R4:W2:Y:S02]  /*22e60*/  @!P0 LDG.E.U8 R152, desc[UR16][R2.64] ;  /* 0x0000001002988981 */ /* 0x0008a4000c1e1100 */
[----:B----4-:R-:W-:Y:S02]  /*22e70*/  @!P0 IMAD.MOV.U32 R3, RZ, RZ, R57 ;  /* 0x000000ffff038224 */ /* 0x010fe400078e0039 */
[----:B---3--:R-:W-:-:S05]  /*22e80*/  @!P0 IMAD.MOV.U32 R2, RZ, RZ, R56 ;  /* 0x000000ffff028224 */ /* 0x008fca00078e0038 */
[----:B------:R0:W3:Y:S02]  /*22e90*/  @!P0 LDG.E.U8 R23, desc[UR16][R2.64] ;  /* 0x0000001002178981 */ /* 0x0000e4000c1e1100 */
[----:B0-----:R-:W-:Y:S02]  /*22ea0*/  @!P0 IMAD.MOV.U32 R2, RZ, RZ, R55 ;  /* 0x000000ffff028224 */ /* 0x001fe400078e0037 */
[----:B------:R-:W-:-:S05]  /*22eb0*/  @!P0 IMAD.MOV.U32 R3, RZ, RZ, R0 ;  /* 0x000000ffff038224 */ /* 0x000fca00078e0000 */
[----:B------:R0:W4:Y:S02]  /*22ec0*/  @!P0 LDG.E.U8 R22, desc[UR16][R2.64] ;  /* 0x0000001002168981 */ /* 0x000124000c1e1100 */
[----:B0-----:R-:W-:Y:S02]  /*22ed0*/  @!P0 IMAD.MOV.U32 R2, RZ, RZ, R251 ;  /* 0x000000ffff028224 */ /* 0x001fe400078e00fb */
        /* <DEDUP_REMOVED lines=22> */
[----:B------:R0:W3:Y:S01]  /*23040*/  @!P0 LDG.E.U8 R12, desc[UR16][R2.64] ;  /* 0x00000010020c8981 */ /* 0x0000e2000c1e1100 */
[----:B-1----:R-:W-:Y:S01]  /*23050*/  PRMT R9, RZ, 0x7610, R9 ;  /* 0x00007610ff097816 */ /* 0x002fe20000000009 */
[----:B0-----:R-:W-:Y:S02]  /*23060*/  @!P0 IMAD.MOV.U32 R2, RZ, RZ, R195 ;  /* 0x000000ffff028224 */ /* 0x001fe400078e00c3 */
[----:B------:R-:W-:-:S05]  /*23070*/  @!P0 IMAD.MOV.U32 R3, RZ, RZ, R193 ;  /* 0x000000ffff038224 */ /* 0x000fca00078e00c1 */
[----:B------:R0:W3:Y:S04]  /*23080*/  @!P0 LDG.E.U8 R11, desc[UR16][R2.64] ;  /* 0x00000010020b8981 */ /* 0x0000e8000c1e1100 */
[----:B------:R1:W-:Y:S01]  /*23090*/  STS.U8 [R54+UR8+0xb00], R8 ;  /* 0x000b000836007988 */ /* 0x0003e20008000008 */
[----:B0-----:R-:W-:Y:S02]  /*230a0*/  @!P0 IMAD.MOV.U32 R2, RZ, RZ, R215 ;  /* 0x000000ffff028224 */ /* 0x001fe400078e00d7 */
[----:B------:R-:W-:Y:S01]  /*230b0*/  @!P0 IMAD.MOV.U32 R3, RZ, RZ, R213 ;  /* 0x000000ffff038224 */ /* 0x000fe200078e00d5 */
[----:B-1----:R-:W-:-:S04]  /*230c0*/  PRMT R8, RZ, 0x7610, R8 ;  /* 0x00007610ff087816 */ /* 0x002fc80000000008 */
        /* <DEDUP_REMOVED lines=20> */
[----:B------:R0:W3:Y:S02]  /*23210*/  @!P0 LDG.E.U8 R5, desc[UR16][R2.64] ;  /* 0x0000001002058981 */ /* 0x0000e4000c1e1100 */
[----:B0-----:R-:W-:Y:S02]  /*23220*/  @!P0 IMAD.MOV.U32 R2, RZ, RZ, R194 ;  /* 0x000000ffff028224 */ /* 0x001fe400078e00c2 */
[----:B------:R-:W-:-:S05]  /*23230*/  @!P0 IMAD.MOV.U32 R3, RZ, RZ, R192 ;  /* 0x000000ffff038224 */ /* 0x000fca00078e00c0 */
[----:B------:R0:W3:Y:S04]  /*23240*/  @!P0 LDG.E.U8 R4, desc[UR16][R2.64] ;  /* 0x0000001002048981 */ /* 0x0000e8000c1e1100 */
        /* <DEDUP_REMOVED lines=16> */
[----:B--2---:R-:W-:Y:S01]  /*23350*/  STS.U8 [R54+UR8+0x5f00], R152 ;  /* 0x005f009836007988 */ /* 0x004fe20008000008 */
[----:B0-----:R-:W-:-:S03]  /*23360*/  LOP3.LUT R2, R146, 0x70, RZ, 0x3c, !PT ;  /* 0x0000007092027812 */ /* 0x001fc600078e3cff */
[----:B----4-:R-:W-:Y:S04]  /*23370*/  STS.U8 [R54+UR8+0x6300], R22 ;  /* 0x0063001636007988 */ /* 0x010fe80008000008 */
[----:B---3--:R-:W-:Y:S01]  /*23380*/  STS.U8 [R54+UR8+0x6700], R20 ;  /* 0x0067001436007988 */ /* 0x008fe20008000008 */
[----:B------:R-:W-:Y:S02]  /*23390*/  IMAD.MOV.U32 R250, RZ, RZ, R25 ;  /* 0x000000fffffa7224 */ /* 0x000fe400078e0019 */
[----:B------:R-:W-:Y:S02]  /*233a0*/  IMAD.MOV.U32 R252, RZ, RZ, R24 ;  /* 0x000000fffffc7224 */ /* 0x000fe400078e0018 */
[----:B------:R-:W-:Y:S01]  /*233b0*/  IMAD.MOV.U32 R230, RZ, RZ, R27 ;  /* 0x000000ffffe67224 */ /* 0x000fe200078e001b */
[----:B------:R-:W2:Y:S01]  /*233c0*/  LDL.LU.64 R24, [R1] ;  /* 0x0000000001187983 */ /* 0x000ea20000300a00 */
[----:B------:R-:W-:-:S02]  /*233d0*/  IMAD.MOV.U32 R249, RZ, RZ, R26 ;  /* 0x000000fffff97224 */ /* 0x000fc400078e001a */
[----:B------:R-:W-:Y:S01]  /*233e0*/  IMAD.MOV.U32 R229, RZ, RZ, R29 ;  /* 0x000000ffffe57224 */ /* 0x000fe200078e001d */
[----:B------:R-:W2:Y:S01]  /*233f0*/  LDL.LU.64 R26, [R1+0x8] ;  /* 0x00000800011a7983 */ /* 0x000ea20000300a00 */
[----:B------:R-:W-:Y:S02]  /*23400*/  IMAD.MOV.U32 R248, RZ, RZ, R28 ;  /* 0x000000fffff87224 */ /* 0x000fe400078e001c */
[----:B------:R-:W-:Y:S01]  /*23410*/  IMAD.MOV.U32 R246, RZ, RZ, R31 ;  /* 0x000000fffff67224 */ /* 0x000fe200078e001f */
[----:B------:R-:W2:Y:S01]  /*23420*/  LDL.LU.64 R28, [R1+0x10] ;  /* 0x00001000011c7983 */ /* 0x000ea20000300a00 */
[----:B------:R-:W-:Y:S02]  /*23430*/  IMAD.MOV.U32 R247, RZ, RZ, R30 ;  /* 0x000000fffff77224 */ /* 0x000fe400078e001e */
[----:B------:R-:W-:Y:S01]  /*23440*/  IMAD.MOV.U32 R245, RZ, RZ, R33 ;  /* 0x000000fffff57224 */ /* 0x000fe200078e0021 */
[----:B------:R-:W2:Y:S01]  /*23450*/  LDL.LU.64 R30, [R1+0x18] ;  /* 0x00001800011e7983 */ /* 0x000ea20000300a00 */
[----:B------:R-:W-:-:S02]  /*23460*/  IMAD.MOV.U32 R228, RZ, RZ, R32 ;  /* 0x000000ffffe47224 */ /* 0x000fc400078e0020 */
[----:B------:R-:W-:Y:S01]  /*23470*/  IMAD.MOV.U32 R231, RZ, RZ, R35 ;  /* 0x000000ffffe77224 */ /* 0x000fe200078e0023 */
[----:B------:R-:W2:Y:S04]  /*23480*/  LDL.LU.64 R32, [R1+0x20] ;  /* 0x0000200001207983 */ /* 0x000ea80000300a00 */
[----:B------:R-:W-:Y:S01]  /*23490*/  STS.U8 [R54+UR8+0x6b00], R18 ;  /* 0x006b001236007988 */ /* 0x000fe20008000008 */
        /* <DEDUP_REMOVED lines=9> */
[----:B------:R-:W2:Y:S04]  /*23530*/  LDL.LU.64 R38, [R1+0x38] ;  /* 0x0000380001267983 */ /* 0x000ea80000300a00 */
[----:B------:R-:W-:Y:S01]  /*23540*/  STS.U8 [R54+UR8+0x7300], R14 ;  /* 0x0073000e36007988 */ /* 0x000fe20008000008 */
        /* <DEDUP_REMOVED lines=21> */
[----:B------:R-:W-:-:S03]  /*236a0*/  IMAD.MOV.U32 R237, RZ, RZ, R46 ;  /* 0x000000ffffed7224 */ /* 0x000fc600078e002e */
        /* <DEDUP_REMOVED lines=8> */
[----:B------:R-:W2:Y:S01]  /*23730*/  LDL.LU.64 R46, [R1+0x58] ;  /* 0x00005800012e7983 */ /* 0x000ea20000300a00 */
[----:B------:R-:W-:-:S03]  /*23740*/  IMAD.MOV.U32 R244, RZ, RZ, R53 ;  /* 0x000000fffff47224 */ /* 0x000fc600078e0035 */
[----:B------:R-:W-:Y:S01]  /*23750*/  STS.U8 [R2+UR8+0x3780], R171 ;  /* 0x003780ab02007988 */ /* 0x000fe20008000008 */
[----:B------:R-:W-:-:S03]  /*23760*/  IMAD.MOV.U32 R243, RZ, RZ, R52 ;  /* 0x000000fffff37224 */ /* 0x000fc600078e0034 */
[----:B------:R-:W2:Y:S04]  /*23770*/  LDL.LU.64 R48, [R1+0x60] ;  /* 0x0000600001307983 */ /* 0x000ea80000300a00 */
[----:B------:R-:W-:Y:S04]  /*23780*/  STS.U8 [R2+UR8+0x3b80], R169 ;  /* 0x003b80a902007988 */ /* 0x000fe80008000008 */
[----:B------:R-:W2:Y:S04]  /*23790*/  LDL.LU.64 R50, [R1+0x68] ;  /* 0x0000680001327983 */ /* 0x000ea80000300a00 */
[----:B------:R-:W-:Y:S04]  /*237a0*/  STS.U8 [R2+UR8+0x3f80], R167 ;  /* 0x003f80a702007988 */ /* 0x000fe80008000008 */
[----:B------:R-:W2:Y:S04]  /*237b0*/  LDL.LU.64 R52, [R1+0x70] ;  /* 0x0000700001347983 */ /* 0x000ea80000300a00 */
[----:B------:R-:W-:Y:S04]  /*237c0*/  STS.U8 [R2+UR8+0x4380], R165 ;  /* 0x004380a502007988 */ /* 0x000fe80008000008 */
[----:B0-----:R-:W2:Y:S04]  /*237d0*/  LDL.LU.64 R54, [R1+0x78] ;  /* 0x0000780001367983 */ /* 0x001ea80000300a00 */
[----:B------:R-:W-:Y:S04]  /*237e0*/  STS.U8 [R2+UR8+0x4780], R163 ;  /* 0x004780a302007988 */ /* 0x000fe80008000008 */
[----:B------:R-:W2:Y:S04]  /*237f0*/  LDL.LU.64 R56, [R1+0x80] ;  /* 0x0000800001387983 */ /* 0x000ea80000300a00 */
        /* <DEDUP_REMOVED lines=26> */
[----:B------:R0:W-:Y:S04]  /*239a0*/  STS.U8 [R2+UR8+0x7f80], R4 ;  /* 0x007f800402007988 */ /* 0x0001e80008000008 */
[----:B------:R-:W2:Y:S04]  /*239b0*/  LDL.LU.64 R84, [R1+0xf0] ;  /* 0x0000f00001547983 */ /* 0x000ea80000300a00 */
[----:B------:R-:W2:Y:S01]  /*239c0*/  LDL.LU.64 R86, [R1+0xf8] ;  /* 0x0000f80001567983 */ /* 0x000ea20000300a00 */
[----:B0-----:R-:W0:Y:S03]  /*239d0*/  LDC R2, c[0x0][0x230] ;  /* 0x00008c00ff027b82 */ /* 0x001e260000000800 */
[----:B------:R-:W2:Y:S04]  /*239e0*/  LDL.LU.64 R88, [R1+0x100] ;  /* 0x0001000001587983 */ /* 0x000ea80000300a00 */
        /* <DEDUP_REMOVED lines=17> */
[----:B------:R-:W2:Y:S01]  /*23b00*/  LDL.LU.64 R124, [R1+0x190] ;  /* 0x00019000017c7983 */ /* 0x000ea20000300a00 */
[----:B0-----:R-:W-:-:S03]  /*23b10*/  VIADD R2, R2, 0x7f ;  /* 0x0000007f02027836 */ /* 0x001fc60000000000 */
[----:B------:R-:W2:Y:S04]  /*23b20*/  LDL.LU.64 R126, [R1+0x198] ;  /* 0x00019800017e7983 */ /* 0x000ea80000300a00 */
[----:B------:R-:W2:Y:S04]  /*23b30*/  LDL.LU.64 R128, [R1+0x1a0] ;  /* 0x0001a00001807983 */ /* 0x000ea80000300a00 */
[----:B------:R-:W2:Y:S04]  /*23b40*/  LDL.LU.64 R130, [R1+0x1a8] ;  /* 0x0001a80001827983 */ /* 0x000ea80000300a00 */
[----:B------:R-:W2:Y:S04]  /*23b50*/  LDL.LU.64 R132, [R1+0x1b0] ;  /* 0x0001b00001847983 */ /* 0x000ea80000300a00 */
[----:B------:R-:W2:Y:S01]  /*23b60*/  LDL.LU.64 R134, [R1+0x1b8] ;  /* 0x0001b80001867983 */ /* 0x000ea20000300a00 */
[----:B------:R-:W-:-:S03]  /*23b70*/  SHF.R.S32.HI R3, RZ, 0x1f, R2 ;  /* 0x0000001fff037819 */ /* 0x000fc60000011402 */
[----:B------:R-:W2:Y:S01]  /*23b80*/  LDL.LU.64 R136, [R1+0x1c0] ;  /* 0x0001c00001887983 */ /* 0x000ea20000300a00 */
[----:B------:R-:W-:-:S03]  /*23b90*/  VIADD R202, R202, 0x1 ;  /* 0x00000001caca7836 */ /* 0x000fc60000000000 */
[----:B------:R-:W2:Y:S04]  /*23ba0*/  LDL.LU.64 R138, [R1+0x1c8] ;  /* 0x0001c800018a7983 */ /* 0x000ea80000300a00 */
[----:B------:R-:W2:Y:S04]  /*23bb0*/  LDL.LU.64 R140, [R1+0x1d0] ;  /* 0x0001d000018c7983 */ /* 0x000ea80000300a00 */
[----:B------:R-:W2:Y:S04]  /*23bc0*/  LDL.LU.64 R142, [R1+0x1d8] ;  /* 0x0001d800018e7983 */ /* 0x000ea80000300a00 */
[----:B------:R-:W2:Y:S01]  /*23bd0*/  LDL.LU.64 R144, [R1+0x1e0] ;  /* 0x0001e00001907983 */ /* 0x000ea20000300a00 */
[----:B------:R-:W-:-:S03]  /*23be0*/  LEA.HI R2, R3, R2, RZ, 0x7 ;  /* 0x0000000203027211 */ /* 0x000fc600078f38ff */
[----:B------:R-:W2:Y:S04]  /*23bf0*/  LDL.LU.64 R146, [R1+0x1e8] ;  /* 0x0001e80001927983 */ /* 0x000ea80000300a00 */
[----:B------:R-:W2:Y:S04]  /*23c00*/  LDL.LU.64 R148, [R1+0x1f0] ;  /* 0x0001f00001947983 */ /* 0x000ea80000300a00 */
[----:B------:R-:W2:Y:S04]  /*23c10*/  LDL.LU.64 R150, [R1+0x1f8] ;  /* 0x0001f80001967983 */ /* 0x000ea80000300a00 */
[----:B------:R0:W-:Y:S04]  /*23c20*/  STL [R1+0x200], R202 ;  /* 0x000200ca01007387 */ /* 0x0001e80000100800 */
[----:B------:R-:W3:Y:S01]  /*23c30*/  LDL.LU R3, [R1+0x9e0] ;  /* 0x0009e00001037983 */ /* 0x000ee20000300800 */
[----:B------:R-:W-:Y:S01]  /*23c40*/  SHF.R.S32.HI R2, RZ, 0x7, R2 ;  /* 0x00000007ff027819 */ /* 0x000fe20000011402 */
[----:B------:R1:W-:Y:S06]  /*23c50*/  MEMBAR.ALL.CTA ;  /* 0x0000000000007992 */ /* 0x0003ec0000008000 */
[----:B-1----:R-:W1:Y:S01]  /*23c60*/  FENCE.VIEW.ASYNC.S ;  /* 0x00000000000073c6 */ /* 0x002e620000000000 */
[----:B------:R-:W-:-:S02]  /*23c70*/  ISETP.NE.U32.AND P0, PT, R202, R2, PT ;  /* 0x00000002ca00720c */ /* 0x000fc40003f05070 */
[----:B0-----:R-:W0:Y:S08]  /*23c80*/  LDC R202, c[0x0][0x238] ;  /* 0x00008e00ffca7b82 */ /* 0x001e300000000800 */
[----:B-1----:R-:W-:Y:S01]  /*23c90*/  BAR.SYNC.DEFER_BLOCKING 0x0 ;  /* 0x0000000000007b1d */ /* 0x002fe20000010000 */
[----:B0-----:R-:W-:-:S05]  /*23ca0*/  IMAD.SHL.U32 R202, R202, 0x80, RZ ;  /* 0x00000080caca7824 */ /* 0x001fca00078e00ff */
[----:B---3--:R-:W-:-:S05]  /*23cb0*/  IADD3 R3, P5, R202, R3, RZ ;  /* 0x00000003ca037210 */ /* 0x008fca0007fbe0ff */
[----:B------:R0:W-:Y:S04]  /*23cc0*/  STL [R1+0x9e0], R3 ;  /* 0x0009e00301007387 */ /* 0x0001e80000100800 */
[----:B0-----:R-:W3:Y:S02]  /*23cd0*/  LDL.LU R3, [R1+0x9d8] ;  /* 0x0009d80001037983 */ /* 0x001ee40000300800 */
[----:B---3--:R-:W-:-:S05]  /*23ce0*/  IADD3 R3, P6, R202, R3, RZ ;  /* 0x00000003ca037210 */ /* 0x008fca0007fde0ff */
[----:B------:R0:W-:Y:S04]  /*23cf0*/  STL [R1+0x9d8], R3 ;  /* 0x0009d80301007387 */ /* 0x0001e80000100800 */
[----:B0-----:R-:W3:Y:S01]  /*23d00*/  LDL.LU R3, [R1+0x9d0] ;  /* 0x0009d00001037983 */ /* 0x001ee20000300800 */
[C---:B------:R-:W-:Y:S02]  /*23d10*/  IADD3 R16, P2, R202.reuse, R16, RZ ;  /* 0x00000010ca107210 */ /* 0x040fe40007f5e0ff */
[C---:B------:R-:W-:Y:S02]  /*23d20*/  IADD3 R10, P3, R202.reuse, R10, RZ ;  /* 0x0000000aca0a7210 */ /* 0x040fe40007f7e0ff */
[----:B---3--:R-:W-:-:S05]  /*23d30*/  IADD3 R3, P1, R202, R3, RZ ;  /* 0x00000003ca037210 */ /* 0x008fca0007f3e0ff */
[----:B------:R-:W-:Y:S04]  /*23d40*/  STL [R1+0x9d0], R3 ;  /* 0x0009d00301007387 */ /* 0x000fe80000100800 */
[----:B------:R0:W-:Y:S04]  /*23d50*/  STL [R1+0x9c8], R16 ;  /* 0x0009c81001007387 */ /* 0x0001e80000100800 */
[----:B0-----:R-:W3:Y:S04]  /*23d60*/  LDL.LU R16, [R1+0x10a8] ;  /* 0x0010a80001107983 */ /* 0x001ee80000300800 */
[----:B------:R0:W-:Y:S04]  /*23d70*/  STL [R1+0x9c0], R10 ;  /* 0x0009c00a01007387 */ /* 0x0001e80000100800 */
[----:B------:R-:W4:Y:S01]  /*23d80*/  LDL.LU R3, [R1+0x9b8] ;  /* 0x0009b80001037983 */ /* 0x000f220000300800 */
[----:B------:R-:W-:-:S02]  /*23d90*/  IADD3 R17, P4, R202, R17, RZ ;  /* 0x00000011ca117210 */ /* 0x000fc40007f9e0ff */
[----:B0-----:R-:W-:-:S05]  /*23da0*/  SHF.R.S32.HI R10, RZ, 0x1f, R202 ;  /* 0x0000001fff0a7819 */ /* 0x001fca00000114ca */
[----:B---3--:R-:W-:Y:S01]  /*23db0*/  IMAD.X R16, R10, 0x1, R16, P4 ;  /* 0x000000010a107824 */ /* 0x008fe200020e0610 */
[----:B----4-:R-:W-:-:S05]  /*23dc0*/  IADD3 R3, P4, R202, R3, RZ ;  /* 0x00000003ca037210 */ /* 0x010fca0007f9e0ff */
[----:B------:R0:W-:Y:S04]  /*23dd0*/  STL [R1+0x9b8], R3 ;  /* 0x0009b80301007387 */ /* 0x0001e80000100800 */
[----:B0-----:R-:W3:Y:S02]  /*23de0*/  LDL.LU R3, [R1+0x9dc] ;  /* 0x0009dc0001037983 */ /* 0x001ee40000300800 */
[----:B---3--:R-:W-:-:S05]  /*23df0*/  IMAD.X R3, R10, 0x1, R3, P5 ;  /* 0x000000010a037824 */ /* 0x008fca00028e0603 */
[----:B------:R0:W-:Y:S04]  /*23e00*/  STL [R1+0x9dc], R3 ;  /* 0x0009dc0301007387 */ /* 0x0001e80000100800 */
[----:B0-----:R-:W3:Y:S02]  /*23e10*/  LDL.LU R3, [R1+0x9b0] ;  /* 0x0009b00001037983 */ /* 0x001ee40000300800 */
[----:B---3--:R-:W-:-:S05]  /*23e20*/  IADD3 R3, P5, R202, R3, RZ ;  /* 0x00000003ca037210 */ /* 0x008fca0007fbe0ff */
        /* <DEDUP_REMOVED lines=148> */
[----:B0-----:R-:W3:Y:S01]  /*24770*/  LDL.LU R3, [R1+0x8e8] ;  /* 0x0008e80001037983 */ /* 0x001ee20000300800 */
[----:B--2---:R-:W-:Y:S01]  /*24780*/  WARPGROUP.ARRIVE ;  /* 0x00000000000079c5 */ /* 0x004fe20000000000 */
[----:B------:R-:W-:-:S05]  /*24790*/  UMOV UR13, 0x40000040 ;  /* 0x40000040000d7882 */ /* 0x000fca0000000000 */
[----:B------:R-:W-:Y:S01]  /*247a0*/  QGMMA.64x256x32.F32.E5M2.E5M2 R24, gdesc[UR12], R24, gsb0 ;  /* 0x03e000000c1879f3 */ /* 0x000fe20008003818 */
[----:B---3--:R-:W-:-:S05]  /*247b0*/  IADD3 R3, P6, R202, R3, RZ ;  /* 0x00000003ca037210 */ /* 0x008fca0007fde0ff */
[----:B------:R0:W-:Y:S04]  /*247c0*/  STL [R1+0x8e8], R3 ;  /* 0x0008e80301007387 */ /* 0x0001e80000100800 */
[----:B0-----:R-:W2:Y:S01]  /*247d0*/  LDL.LU R3, [R1+0x90c] ;  /* 0x00090c0001037983 */ /* 0x001ea20000300800 */
[----:B------:R-:W-:Y:S02]  /*247e0*/  WARPGROUP.DEPBAR.LE gsb0, 0x0 ;  /* 0x00008000000079c5 */ /* 0x000fe40000010000 */
[----:B------:R-:W-:-:S15]  /*247f0*/  WARPGROUP.ARRIVE ;  /* 0x00000000000079c5 */ /* 0x000fde0000000000 */
[----:B------:R-:W-:Y:S01]  /*24800*/  QGMMA.64x256x32.F32.E5M2.E5M2 R24, gdesc[UR4], R24, gsb0 ;  /* 0x03e00000041879f3 */ /* 0x000fe20008003818 */
[----:B--2---:R-:W-:-:S05]  /*24810*/  IMAD.X R3, R10, 0x1, R3, P1 ;  /* 0x000000010a037824 */ /* 0x004fca00008e0603 */
[----:B------:R0:W-:Y:S04]  /*24820*/  STL [R1+0x90c], R3 ;  /* 0x00090c0301007387 */ /* 0x0001e80000100800 */
[----:B0-----:R-:W2:Y:S01]  /*24830*/  LDL.LU R3, [R1+0x8e0] ;  /* 0x0008e00001037983 */ /* 0x001ea20000300800 */
[----:B------:R-:W-:Y:S02]  /*24840*/  WARPGROUP.DEPBAR.LE gsb0, 0x0 ;  /* 0x00008000000079c5 */ /* 0x000fe40000010000 */
[----:B------:R-:W-:-:S15]  /*24850*/  WARPGROUP.ARRIVE ;  /* 0x00000000000079c5 */ /* 0x000fde0000000000 */
[----:B------:R-:W-:Y:S01]  /*24860*/  QGMMA.64x256x32.F32.E5M2.E5M2 R24, gdesc[UR24], R24, gsb0 ;  /* 0x03e00000181879f3 */ /* 0x000fe20008003818 */
[----:B--2---:R-:W-:-:S05]  /*24870*/  IADD3 R3, P1, R202, R3, RZ ;  /* 0x00000003ca037210 */ /* 0x004fca0007f3e0ff */
[----:B------:R0:W-:Y:S04]  /*24880*/  STL [R1+0x8e0], R3 ;  /* 0x0008e00301007387 */ /* 0x0001e80000100800 */
[----:B0-----:R-:W2:Y:S01]  /*24890*/  LDL.LU R3, [R1+0x904] ;  /* 0x0009040001037983 */ /* 0x001ea20000300800 */
[----:B------:R-:W-:Y:S02]  /*248a0*/  WARPGROUP.DEPBAR.LE gsb0, 0x0 ;  /* 0x00008000000079c5 */ /* 0x000fe40000010000 */
[----:B------:R-:W-:-:S15]  /*248b0*/  WARPGROUP.ARRIVE ;  /* 0x00000000000079c5 */ /* 0x000fde0000000000 */
[----:B------:R-:W-:Y:S03]  /*248c0*/  QGMMA.64x256x32.F32.E5M2.E5M2 R24, gdesc[UR20], R24, gsb0 ;  /* 0x03e00000141879f3 */ /* 0x000fe60008003818 */
[----:B------:R-:W-:Y:S02]  /*248d0*/  WARPGROUP.DEPBAR.LE gsb0, 0x0 ;  /* 0x00008000000079c5 */ /* 0x000fe40000010000 */
[----:B--2---:R-:W-:-:S05]  /*248e0*/  IMAD.X R3, R10, 0x1, R3, P2 ;  /* 0x000000010a037824 */ /* 0x004fca00010e0603 */
[----:B------:R-:W-:Y:S04]  /*248f0*/  STL [R1+0x904], R3 ;  /* 0x0009040301007387 */ /* 0x000fe80000100800 */
[----:B------:R-:W-:Y:S04]  /*24900*/  STL.64 [R1], R24 ;  /* 0x0000001801007387 */ /* 0x000fe80000100a00 */
        /* <DEDUP_REMOVED lines=63> */
[----:B0-----:R-:W2:Y:S04]  /*24d00*/  LDL.LU.64 R150, [R1+0x10a0] ;  /* 0x0010a00001967983 */ /* 0x001ea80000300a00 */
[----:B------:R-:W3:Y:S04]  /*24d10*/  LDL.LU.64 R148, [R1+0x1098] ;  /* 0x0010980001947983 */ /* 0x000ee80000300a00 */
[----:B------:R-:W4:Y:S04]  /*24d20*/  LDL.LU.64 R146, [R1+0x1090] ;  /* 0x0010900001927983 */ /* 0x000f280000300a00 */
[----:B------:R-:W2:Y:S04]  /*24d30*/  LDL.LU.64 R144, [R1+0x1088] ;  /* 0x0010880001907983 */ /* 0x000ea80000300a00 */
[----:B------:R-:W3:Y:S04]  /*24d40*/  LDL.LU.64 R142, [R1+0x1080] ;  /* 0x00108000018e7983 */ /* 0x000ee80000300a00 */
[----:B------:R-:W4:Y:S04]  /*24d50*/  LDL.LU.64 R140, [R1+0x1078] ;  /* 0x00107800018c7983 */ /* 0x000f280000300a00 */
[----:B------:R-:W2:Y:S04]  /*24d60*/  LDL.LU.64 R138, [R1+0x1070] ;  /* 0x00107000018a7983 */ /* 0x000ea80000300a00 */
[----:B------:R-:W3:Y:S04]  /*24d70*/  LDL.LU.64 R136, [R1+0x1068] ;  /* 0x0010680001887983 */ /* 0x000ee80000300a00 */
[----:B------:R-:W4:Y:S04]  /*24d80*/  LDL.LU.64 R134, [R1+0x1060] ;  /* 0x0010600001867983 */ /* 0x000f280000300a00 */
[----:B------:R-:W2:Y:S04]  /*24d90*/  LDL.LU.64 R132, [R1+0x1058] ;  /* 0x0010580001847983 */ /* 0x000ea80000300a00 */
[----:B------:R-:W3:Y:S04]  /*24da0*/  LDL.LU.64 R130, [R1+0x1050] ;  /* 0x0010500001827983 */ /* 0x000ee80000300a00 */
        /* <DEDUP_REMOVED lines=52> */
[----:B------:R-:W3:Y:S01]  /*250f0*/  LDL.LU.64 R24, [R1+0xea8] ;  /* 0x000ea80001187983 */ /* 0x000ee20000300a00 */
[----:B----4-:R-:W-:-:S02]  /*25100*/  IMAD.X R134, R10, 0x1, R134, P1 ;  /* 0x000000010a867824 */ /* 0x010fc400008e0686 */
[C---:B--2---:R-:W-:Y:S02]  /*25110*/  IMAD.X R132, R10.reuse, 0x1, R132, P6 ;  /* 0x000000010a847824 */ /* 0x044fe400030e0684 */
[C---:B---3--:R-:W-:Y:S02]  /*25120*/  IMAD.X R130, R10.reuse, 0x1, R130, P5 ;  /* 0x000000010a827824 */ /* 0x048fe400028e0682 */
[C---:B------:R-:W-:Y:S02]  /*25130*/  IMAD.X R128, R10.reuse, 0x1, R128, P4 ;  /* 0x000000010a807824 */ /* 0x040fe400020e0680 */
[----:B------:R-:W-:Y:S01]  /*25140*/  IMAD.X R126, R10, 0x1, R126, P3 ;  /* 0x000000010a7e7824 */ /* 0x000fe200018e067e */
[C---:B------:R-:W-:Y:S02]  /*25150*/  IADD3 R125, P2, R202.reuse, R125, RZ ;  /* 0x0000007dca7d7210 */ /* 0x040fe40007f5e0ff */
[----:B------:R-:W-:-:S03]  /*25160*/  IADD3 R127, P3, R202, R127, RZ ;  /* 0x0000007fca7f7210 */ /* 0x000fc60007f7e0ff */
[----:B------:R0:W-:Y:S01]  /*25170*/  STL [R1+0x8d8], R125 ;  /* 0x0008d87d01007387 */ /* 0x0001e20000100800 */
[C---:B------:R-:W-:Y:S02]  /*25180*/  IADD3 R129, P4, R202.reuse, R129, RZ ;  /* 0x00000081ca817210 */ /* 0x040fe40007f9e0ff */
[C---:B------:R-:W-:Y:S01]  /*25190*/  IADD3 R131, P5, R202.reuse, R131, RZ ;  /* 0x00000083ca837210 */ /* 0x040fe20007fbe0ff */
[----:B0-----:R-:W2:Y:S04]  /*251a0*/  LDL.LU R125, [R1+0xea4] ;  /* 0x000ea400017d7983 */ /* 0x001ea80000300800 */
[----:B------:R0:W-:Y:S01]  /*251b0*/  STL [R1+0x8fc], R126 ;  /* 0x0008fc7e01007387 */ /* 0x0001e20000100800 */
[----:B------:R-:W-:-:S03]  /*251c0*/  IADD3 R133, P6, R202, R133, RZ ;  /* 0x00000085ca857210 */ /* 0x000fc60007fde0ff */
[----:B0-----:R-:W2:Y:S04]  /*251d0*/  LDL.LU R126, [R1+0xea0] ;  /* 0x000ea000017e7983 */ /* 0x001ea80000300800 */
[----:B------:R0:W-:Y:S04]  /*251e0*/  STL [R1+0x8d0], R127 ;  /* 0x0008d07f01007387 */ /* 0x0001e80000100800 */
[----:B0-----:R-:W2:Y:S04]  /*251f0*/  LDL.LU R127, [R1+0xe9c] ;  /* 0x000e9c00017f7983 */ /* 0x001ea80000300800 */
[----:B------:R0:W-:Y:S01]  /*25200*/  STL [R1+0x8f4], R128 ;  /* 0x0008f48001007387 */ /* 0x0001e20000100800 */
[----:B------:R-:W-:-:S03]  /*25210*/  IADD3 R135, P1, R202, R135, RZ ;  /* 0x00000087ca877210 */ /* 0x000fc60007f3e0ff */
[----:B0-----:R-:W2:Y:S04]  /*25220*/  LDL.LU R128, [R1+0xe98] ;  /* 0x000e980001807983 */ /* 0x001ea80000300800 */
[----:B------:R0:W-:Y:S01]  /*25230*/  STL [R1+0x8c8], R129 ;  /* 0x0008c88101007387 */ /* 0x0001e20000100800 */
[----:B------:R-:W-:-:S03]  /*25240*/  IMAD.X R136, R10, 0x1, R136, P2 ;  /* 0x000000010a887824 */ /* 0x000fc600010e0688 */
        /* <DEDUP_REMOVED lines=46> */
[----:B------:R0:W-:Y:S04]  /*25530*/  STL [R1+0x888], R145 ;  /* 0x0008889101007387 */ /* 0x0001e80000100800 */
        /* <DEDUP_REMOVED lines=13> */
[----:B------:R-:W3:Y:S02]  /*25610*/  LDL.LU R3, [R1+0x894] ;  /* 0x0008940001037983 */ /* 0x000ee40000300800 */
        /* <DEDUP_REMOVED lines=483> */
[----:B---3--:R-:W-:-:S05]  /*27450*/  IADD3 R3, P6, R3, UR9, RZ ;  /* 0x0000000903037c10 */ /* 0x008fca000ffde0ff */
        /* <DEDUP_REMOVED lines=27> */
[----:B------:R0:W-:Y:S02]  /*27610*/  STL [R1+0x5ec], R3 ;  /* 0x0005ec0301007387 */ /* 0x0001e40000100800 */
[----:B0-----:R-:W-:Y:S02]  /*27620*/  IMAD.MOV.U32 R3, RZ, RZ, R222 ;  /* 0x000000ffff037224 */ /* 0x001fe400078e00de */
[----:B------:R-:W-:Y:S02]  /*27630*/  IMAD.MOV.U32 R222, RZ, RZ, R223 ;  /* 0x000000ffffde7224 */ /* 0x000fe400078e00df */
[----:B------:R-:W-:Y:S02]  /*27640*/  IMAD.MOV.U32 R223, RZ, RZ, R224 ;  /* 0x000000ffffdf7224 */ /* 0x000fe400078e00e0 */
[----:B------:R-:W-:Y:S02]  /*27650*/  IMAD.MOV.U32 R224, RZ, RZ, R225 ;  /* 0x000000ffffe07224 */ /* 0x000fe400078e00e1 */
[----:B------:R-:W-:-:S02]  /*27660*/  IMAD.MOV.U32 R225, RZ, RZ, R226 ;  /* 0x000000ffffe17224 */ /* 0x000fc400078e00e2 */
[----:B------:R-:W-:Y:S01]  /*27670*/  IMAD.MOV.U32 R226, RZ, RZ, R227 ;  /* 0x000000ffffe27224 */ /* 0x000fe200078e00e3 */
[----:B------:R-:W-:Y:S01]  /*27680*/  IADD3 R3, P5, R3, UR9, RZ ;  /* 0x0000000903037c10 */ /* 0x000fe2000ffbe0ff */
[----:B------:R-:W-:Y:S02]  /*27690*/  IMAD.MOV.U32 R227, RZ, RZ, R228 ;  /* 0x000000ffffe37224 */ /* 0x000fe400078e00e4 */
[----:B------:R-:W-:Y:S02]  /*276a0*/  IMAD.MOV.U32 R228, RZ, RZ, R229 ;  /* 0x000000ffffe47224 */ /* 0x000fe400078e00e5 */
[----:B------:R-:W-:Y:S02]  /*276b0*/  IMAD.MOV.U32 R229, RZ, RZ, R230 ;  /* 0x000000ffffe57224 */ /* 0x000fe400078e00e6 */
[----:B------:R-:W3:Y:S04]  /*276c0*/  LDL.LU R230, [R1+0x29c] ;  /* 0x00029c0001e67983 */ /* 0x000ee80000300800 */
[----:B------:R0:W-:Y:S04]  /*276d0*/  STL [R1+0xde8], R3 ;  /* 0x000de80301007387 */ /* 0x0001e80000100800 */
[----:B0-----:R-:W4:Y:S02]  /*276e0*/  LDL.LU R3, [R1+0x9fc] ;  /* 0x0009fc0001037983 */ /* 0x001f240000300800 */
[----:B----4-:R-:W-:-:S05]  /*276f0*/  IADD3.X R3, R3, UR11, RZ, P6, !PT ;  /* 0x0000000b03037c10 */ /* 0x010fca000b7fe4ff */
[----:B------:R0:W-:Y:S04]  /*27700*/  STL [R1+0x9fc], R3 ;  /* 0x0009fc0301007387 */ /* 0x0001e80000100800 */
[----:B0-----:R-:W4:Y:S02]  /*27710*/  LDL.LU R3, [R1+0xde4] ;  /* 0x000de40001037983 */ /* 0x001f240000300800 */
[----:B----4-:R-:W-:-:S05]  /*27720*/  IADD3 R3, P6, R3, UR9, RZ ;  /* 0x0000000903037c10 */ /* 0x010fca000ffde0ff */
        /* <DEDUP_REMOVED lines=504> */
[----:B------:R0:W-:Y:S02]  /*296b0*/  STL [R1+0xb48], R3 ;  /* 0x000b480301007387 */ /* 0x0001e40000100800 */
[----:B0-----:R-:W-:Y:S02]  /*296c0*/  IMAD.MOV.U32 R3, RZ, RZ, R222 ;  /* 0x000000ffff037224 */ /* 0x001fe400078e00de */
[----:B------:R-:W-:Y:S02]  /*296d0*/  IMAD.MOV.U32 R222, RZ, RZ, R223 ;  /* 0x000000ffffde7224 */ /* 0x000fe400078e00df */
[----:B------:R-:W-:Y:S02]  /*296e0*/  IMAD.MOV.U32 R223, RZ, RZ, R225 ;  /* 0x000000ffffdf7224 */ /* 0x000fe400078e00e1 */
[----:B------:R-:W-:Y:S02]  /*296f0*/  IMAD.MOV.U32 R225, RZ, RZ, R226 ;  /* 0x000000ffffe17224 */ /* 0x000fe400078e00e2 */
[----:B------:R-:W-:-:S02]  /*29700*/  IMAD.MOV.U32 R226, RZ, RZ, R227 ;  /* 0x000000ffffe27224 */ /* 0x000fc400078e00e3 */
[----:B------:R-:W-:Y:S01]  /*29710*/  IMAD.MOV.U32 R227, RZ, RZ, R228 ;  /* 0x000000ffffe37224 */ /* 0x000fe200078e00e4 */
[----:B------:R-:W-:Y:S01]  /*29720*/  IADD3.X R3, R3, UR11, RZ, P1, !PT ;  /* 0x0000000b03037c10 */ /* 0x000fe20008ffe4ff */
[----:B------:R-:W-:Y:S02]  /*29730*/  IMAD.MOV.U32 R228, RZ, RZ, R229 ;  /* 0x000000ffffe47224 */ /* 0x000fe400078e00e5 */
[----:B---3--:R-:W-:Y:S02]  /*29740*/  IMAD.MOV.U32 R229, RZ, RZ, R230 ;  /* 0x000000ffffe57224 */ /* 0x008fe400078e00e6 */
[----:B------:R-:W-:Y:S02]  /*29750*/  IMAD.MOV.U32 R230, RZ, RZ, R231 ;  /* 0x000000ffffe67224 */ /* 0x000fe400078e00e7 */
[----:B------:R-:W3:Y:S04]  /*29760*/  LDL.LU R231, [R1+0x294] ;  /* 0x0002940001e77983 */ /* 0x000ee80000300800 */
        /* <DEDUP_REMOVED lines=510> */
[----:B------:R0:W-:Y:S02]  /*2b750*/  STL [R1+0x4ac], R3 ;  /* 0x0004ac0301007387 */ /* 0x0001e40000100800 */
[----:B0-----:R-:W-:Y:S02]  /*2b760*/  IMAD.MOV.U32 R3, RZ, RZ, R222 ;  /* 0x000000ffff037224 */ /* 0x001fe400078e00de */
[----:B------:R-:W-:Y:S02]  /*2b770*/  IMAD.MOV.U32 R222, RZ, RZ, R223 ;  /* 0x000000ffffde7224 */ /* 0x000fe400078e00df */
[----:B------:R-:W4:Y:S01]  /*2b780*/  LDL.LU R223, [R1+0x2bc] ;  /* 0x0002bc0001df7983 */ /* 0x000f220000300800 */
[----:B------:R-:W-:-:S05]  /*2b790*/  IADD3 R3, P2, R3, UR9, RZ ;  /* 0x0000000903037c10 */ /* 0x000fca000ff5e0ff */
[----:B------:R0:W-:Y:S04]  /*2b7a0*/  STL [R1+0x480], R3 ;  /* 0x0004800301007387 */ /* 0x0001e80000100800 */
[----:B0-----:R-:W2:Y:S02]  /*2b7b0*/  LDL.LU R3, [R1+0x4a4] ;  /* 0x0004a40001037983 */ /* 0x001ea40000300800 */
[----:B--2---:R-:W-:-:S05]  /*2b7c0*/  IADD3.X R3, R3, UR11, RZ, P3, !PT ;  /* 0x0000000b03037c10 */ /* 0x004fca0009ffe4ff */
[----:B------:R0:W-:Y:S04]  /*2b7d0*/  STL [R1+0x4a4], R3 ;  /* 0x0004a40301007387 */ /* 0x0001e80000100800 */
[----:B0-----:R-:W2:Y:S02]  /*2b7e0*/  LDL.LU R3, [R1+0x478] ;  /* 0x0004780001037983 */ /* 0x001ea40000300800 */
[----:B--2---:R-:W-:-:S05]  /*2b7f0*/  IADD3 R3, P3, R3, UR9, RZ ;  /* 0x0000000903037c10 */ /* 0x004fca000ff7e0ff */
        /* <DEDUP_REMOVED lines=128> */
[----:B--2---:R-:W-:Y:S02]  /*2c000*/  IADD3.X R3, R3, UR11, RZ, P1, !PT ;  /* 0x0000000b03037c10 */ /* 0x004fe40008ffe4ff */
[----:B------:R-:W-:-:S03]  /*2c010*/  IADD3 R251, P1, R251, UR9, RZ ;  /* 0x00000009fbfb7c10 */ /* 0x000fc6000ff3e0ff */
[----:B------:R-:W-:Y:S04]  /*2c020*/  STL [R1+0x3f4], R3 ;  /* 0x0003f40301007387 */ /* 0x000fe80000100800 */
[----:B------:R0:W-:Y:S04]  /*2c030*/  STL [R1+0x3c8], R251 ;  /* 0x0003c8fb01007387 */ /* 0x0001e80000100800 */
[----:B0-----:R-:W2:Y:S04]  /*2c040*/  LDL.LU R251, [R1+0xe38] ;  /* 0x000e380001fb7983 */ /* 0x001ea80000300800 */
[----:B------:R-:W3:Y:S02]  /*2c050*/  LDL.LU R3, [R1+0x3ec] ;  /* 0x0003ec0001037983 */ /* 0x000ee40000300800 */
[----:B---3--:R-:W-:-:S05]  /*2c060*/  IADD3.X R3, R3, UR11, RZ, P2, !PT ;  /* 0x0000000b03037c10 */ /* 0x008fca00097fe4ff */
[----:B------:R0:W-:Y:S04]  /*2c070*/  STL [R1+0x3ec], R3 ;  /* 0x0003ec0301007387 */ /* 0x0001e80000100800 */
[----:B0-----:R-:W3:Y:S02]  /*2c080*/  LDL.LU R3, [R1+0x3c0] ;  /* 0x0003c00001037983 */ /* 0x001ee40000300800 */
[----:B---3--:R-:W-:-:S05]  /*2c090*/  IADD3 R3, P2, R3, UR9, RZ ;  /* 0x0000000903037c10 */ /* 0x008fca000ff5e0ff */
[----:B------:R0:W-:Y:S04]  /*2c0a0*/  STL [R1+0x3c0], R3 ;  /* 0x0003c00301007387 */ /* 0x0001e80000100800 */
[----:B0-----:R-:W3:Y:S02]  /*2c0b0*/  LDL.LU R3, [R1+0x3e4] ;  /* 0x0003e40001037983 */ /* 0x001ee40000300800 */
        /* <DEDUP_REMOVED lines=14> */
[----:B0-----:R-:W3:Y:S01]  /*2c1a0*/  LDL.LU R3, [R1+0x3a8] ;  /* 0x0003a80001037983 */ /* 0x001ee20000300800 */
[----:B------:R-:W-:Y:S02]  /*2c1b0*/  IADD3.X R0, R0, UR11, RZ, P6, !PT ;  /* 0x0000000b00007c10 */ /* 0x000fe4000b7fe4ff */
[----:B---3--:R-:W-:-:S05]  /*2c1c0*/  IADD3 R3, P5, R3, UR9, RZ ;  /* 0x0000000903037c10 */ /* 0x008fca000ffbe0ff */
[----:B------:R-:W-:Y:S04]  /*2c1d0*/  STL [R1+0x3a8], R3 ;  /* 0x0003a80301007387 */ /* 0x000fe80000100800 */
[----:B------:R0:W-:Y:S04]  /*2c1e0*/  STL [R1+0x3cc], R0 ;  /* 0x0003cc0001007387 */ /* 0x0001e80000100800 */
[----:B0-----:R-:W3:Y:S04]  /*2c1f0*/  LDL.LU R0, [R1+0xe34] ;  /* 0x000e340001007983 */ /* 0x001ee80000300800 */
[----:B------:R-:W4:Y:S01]  /*2c200*/  LDL.LU R3, [R1+0x3a0] ;  /* 0x0003a00001037983 */ /* 0x000f220000300800 */
[----:B------:R-:W-:-:S02]  /*2c210*/  IADD3.X R221, R221, UR11, RZ, P1, !PT ;  /* 0x0000000bdddd7c10 */ /* 0x000fc40008ffe4ff */
[----:B----4-:R-:W-:-:S05]  /*2c220*/  IADD3 R3, P6, R3, UR9, RZ ;  /* 0x0000000903037c10 */ /* 0x010fca000ffde0ff */
[----:B------:R-:W-:Y:S04]  /*2c230*/  STL [R1+0x3a0], R3 ;  /* 0x0003a00301007387 */ /* 0x000fe80000100800 */
[----:B------:R0:W-:Y:S04]  /*2c240*/  STL [R1+0x3c4], R221 ;  /* 0x0003c4dd01007387 */ /* 0x0001e80000100800 */
[----:B0-----:R-:W4:Y:S02]  /*2c250*/  LDL.LU R221, [R1+0x398] ;  /* 0x0003980001dd7983 */ /* 0x001f240000300800 */
[----:B----4-:R-:W-:-:S05]  /*2c260*/  IADD3 R221, P1, R221, UR9, RZ ;  /* 0x00000009dddd7c10 */ /* 0x010fca000ff3e0ff */
[----:B------:R0:W-:Y:S04]  /*2c270*/  STL [R1+0x398], R221 ;  /* 0x000398dd01007387 */ /* 0x0001e80000100800 */
[----:B0-----:R-:W4:Y:S02]  /*2c280*/  LDL.LU R221, [R1+0x3bc] ;  /* 0x0003bc0001dd7983 */ /* 0x001f240000300800 */
[----:B----4-:R-:W-:Y:S02]  /*2c290*/  IADD3.X R221, R221, UR11, RZ, P2, !PT ;  /* 0x0000000bdddd7c10 */ /* 0x010fe400097fe4ff */
[----:B------:R-:W-:-:S03]  /*2c2a0*/  IADD3 R220, P2, R220, UR9, RZ ;  /* 0x00000009dcdc7c10 */ /* 0x000fc6000ff5e0ff */
[----:B------:R0:W-:Y:S04]  /*2c2b0*/  STL [R1+0x3bc], R221 ;  /* 0x0003bcdd01007387 */ /* 0x0001e80000100800 */
[----:B------:R-:W-:Y:S04]  /*2c2c0*/  STL [R1+0x390], R220 ;  /* 0x000390dc01007387 */ /* 0x000fe80000100800 */
[----:B0-----:R-:W4:Y:S02]  /*2c2d0*/  LDL.LU R221, [R1+0x3b4] ;  /* 0x0003b40001dd7983 */ /* 0x001f240000300800 */
[----:B----4-:R-:W-:-:S02]  /*2c2e0*/  IADD3.X R221, R221, UR11, RZ, P3, !PT ;  /* 0x0000000bdddd7c10 */ /* 0x010fc40009ffe4ff */
[----:B------:R-:W-:-:S03]  /*2c2f0*/  IADD3 R219, P3, R219, UR9, RZ ;  /* 0x00000009dbdb7c10 */ /* 0x000fc6000ff7e0ff */
[----:B------:R0:W-:Y:S04]  /*2c300*/  STL [R1+0x3b4], R221 ;  /* 0x0003b4dd01007387 */ /* 0x0001e80000100800 */
[----:B------:R-:W-:Y:S04]  /*2c310*/  STL [R1+0x388], R219 ;  /* 0x000388db01007387 */ /* 0x000fe80000100800 */
        /* <DEDUP_REMOVED lines=21> */
[----:B0-----:R-:W4:Y:S01]  /*2c470*/  LDL.LU R221, [R1+0x368] ;  /* 0x0003680001dd7983 */ /* 0x001f220000300800 */
[----:B------:R-:W-:Y:S02]  /*2c480*/  IADD3.X R218, R218, UR11, RZ, P2, !PT ;  /* 0x0000000bdada7c10 */ /* 0x000fe400097fe4ff */
[----:B----4-:R-:W-:-:S05]  /*2c490*/  IADD3 R221, P1, R221, UR9, RZ ;  /* 0x00000009dddd7c10 */ /* 0x010fca000ff3e0ff */
[----:B------:R0:W-:Y:S04]  /*2c4a0*/  STL [R1+0x368], R221 ;  /* 0x000368dd01007387 */ /* 0x0001e80000100800 */
[----:B------:R-:W-:Y:S04]  /*2c4b0*/  STL [R1+0x38c], R218 ;  /* 0x00038cda01007387 */ /* 0x000fe80000100800 */
[----:B0-----:R-:W4:Y:S01]  /*2c4c0*/  LDL.LU R221, [R1+0x360] ;  /* 0x0003600001dd7983 */ /* 0x001f220000300800 */
[----:B------:R-:W-:Y:S02]  /*2c4d0*/  IADD3.X R217, R217, UR11, RZ, P3, !PT ;  /* 0x0000000bd9d97c10 */ /* 0x000fe40009ffe4ff */
[----:B----4-:R-:W-:-:S05]  /*2c4e0*/  IADD3 R221, P2, R221, UR9, RZ ;  /* 0x00000009dddd7c10 */ /* 0x010fca000ff5e0ff */
[----:B------:R0:W-:Y:S04]  /*2c4f0*/  STL [R1+0x360], R221 ;  /* 0x000360dd01007387 */ /* 0x0001e80000100800 */
[----:B------:R-:W-:Y:S04]  /*2c500*/  STL [R1+0x384], R217 ;  /* 0x000384d901007387 */ /* 0x000fe80000100800 */
        /* <DEDUP_REMOVED lines=111> */
[----:B------:R-:W-:Y:S01]  /*2cc00*/  WARPGROUP.ARRIVE ;  /* 0x00000000000079c5 */ /* 0x000fe20000000000 */
[----:B------:R-:W-:Y:S01]  /*2cc10*/  UMOV UR30, UR14 ;  /* 0x0000000e001e7c82 */ /* 0x000fe20008000000 */
[----:B------:R-:W-:-:S04]  /*2cc20*/  UMOV UR31, UR15 ;  /* 0x0000000f001f7c82 */ /* 0x000fc80008000000 */
[----:B------:R-:W-:Y:S01]  /*2cc30*/  QGMMA.64x256x32.F32.E5M2.E5M2 R24, gdesc[UR28], R24, gsb0 ;  /* 0x03e000001c1879f3 */ /* 0x000fe20008003818 */
[----:B----4-:R-:W-:-:S05]  /*2cc40*/  IADD3 R221, P5, R221, UR9, RZ ;  /* 0x00000009dddd7c10 */ /* 0x010fca000ffbe0ff */
[----:B------:R0:W-:Y:S04]  /*2cc50*/  STL [R1+0x2b8], R221 ;  /* 0x0002b8dd01007387 */ /* 0x0001e80000100800 */
[----:B0-----:R-:W4:Y:S01]  /*2cc60*/  LDL.LU R221, [R1+0x2dc] ;  /* 0x0002dc0001dd7983 */ /* 0x001f220000300800 */
[----:B------:R-:W-:Y:S02]  /*2cc70*/  WARPGROUP.DEPBAR.LE gsb0, 0x0 ;  /* 0x00008000000079c5 */ /* 0x000fe40000010000 */
[----:B------:R-:W-:Y:S01]  /*2cc80*/  WARPGROUP.ARRIVE ;  /* 0x00000000000079c5 */ /* 0x000fe20000000000 */
[----:B------:R-:W-:Y:S01]  /*2cc90*/  UMOV UR34, UR6 ;  /* 0x0000000600227c82 */ /* 0x000fe20008000000 */
[----:B------:R-:W-:-:S13]  /*2cca0*/  UMOV UR35, UR7 ;  /* 0x0000000700237c82 */ /* 0x000fda0008000000 */
[----:B------:R-:W-:Y:S01]  /*2ccb0*/  QGMMA.64x256x32.F32.E5M2.E5M2 R24, gdesc[UR32], R24, gsb0 ;  /* 0x03e00000201879f3 */ /* 0x000fe20008003818 */
[----:B----4-:R-:W-:-:S05]  /*2ccc0*/  IADD3.X R221, R221, UR11, RZ, P6, !PT ;  /* 0x0000000bdddd7c10 */ /* 0x010fca000b7fe4ff */
[----:B------:R0:W-:Y:S04]  /*2ccd0*/  STL [R1+0x2dc], R221 ;  /* 0x0002dcdd01007387 */ /* 0x0001e80000100800 */
[----:B0-----:R-:W4:Y:S01]  /*2cce0*/  LDL.LU R221, [R1+0x2b0] ;  /* 0x0002b00001dd7983 */ /* 0x001f220000300800 */
[----:B---3--:R-:W-:Y:S01]  /*2ccf0*/  IADD3.X R0, R0, UR11, RZ, P1, !PT ;  /* 0x0000000b00007c10 */ /* 0x008fe20008ffe4ff */
[----:B------:R-:W-:Y:S02]  /*2cd00*/  WARPGROUP.DEPBAR.LE gsb0, 0x0 ;  /* 0x00008000000079c5 */ /* 0x000fe40000010000 */
[----:B------:R-:W-:Y:S01]  /*2cd10*/  WARPGROUP.ARRIVE ;  /* 0x00000000000079c5 */ /* 0x000fe20000000000 */
[----:B------:R-:W-:Y:S01]  /*2cd20*/  UMOV UR38, UR26 ;  /* 0x0000001a00267c82 */ /* 0x000fe20008000000 */
[----:B------:R-:W-:-:S12]  /*2cd30*/  UMOV UR39, UR27 ;  /* 0x0000001b00277c82 */ /* 0x000fd80008000000 */
[----:B------:R-:W-:Y:S01]  /*2cd40*/  QGMMA.64x256x32.F32.E5M2.E5M2 R24, gdesc[UR36], R24, gsb0 ;  /* 0x03e00000241879f3 */ /* 0x000fe20008003818 */
[----:B------:R-:W-:Y:S01]  /*2cd50*/  UMOV UR42, UR22 ;  /* 0x00000016002a7c82 */ /* 0x000fe20008000000 */
[----:B------:R-:W-:Y:S01]  /*2cd60*/  UMOV UR43, UR23 ;  /* 0x00000017002b7c82 */ /* 0x000fe20008000000 */
[----:B----4-:R-:W-:-:S05]  /*2cd70*/  IADD3 R221, P6, R221, UR9, RZ ;  /* 0x00000009dddd7c10 */ /* 0x010fca000ffde0ff */
[----:B------:R-:W-:Y:S04]  /*2cd80*/  STL [R1+0x2b0], R221 ;  /* 0x0002b0dd01007387 */ /* 0x000fe80000100800 */
[----:B------:R0:W-:Y:S04]  /*2cd90*/  STL [R1+0x2d4], R0 ;  /* 0x0002d40001007387 */ /* 0x0001e80000100800 */
[----:B0-----:R-:W3:Y:S04]  /*2cda0*/  LDL.LU R0, [R1+0xe30] ;  /* 0x000e300001007983 */ /* 0x001ee80000300800 */
[----:B------:R-:W4:Y:S01]  /*2cdb0*/  LDL.LU R221, [R1+0x2a8] ;  /* 0x0002a80001dd7983 */ /* 0x000f220000300800 */
[----:B------:R-:W-:-:S02]  /*2cdc0*/  WARPGROUP.DEPBAR.LE gsb0, 0x0 ;  /* 0x00008000000079c5 */ /* 0x000fc40000010000 */
[----:B------:R-:W-:-:S06]  /*2cdd0*/  WARPGROUP.ARRIVE ;  /* 0x00000000000079c5 */ /* 0x000fcc0000000000 */
[----:B------:R-:W-:Y:S01]  /*2cde0*/  QGMMA.64x256x32.F32.E5M2.E5M2 R24, gdesc[UR40], R24, gsb0 ;  /* 0x03e00000281879f3 */ /* 0x000fe20008003818 */
[----:B------:R-:W-:Y:S02]  /*2cdf0*/  IADD3.X R206, R206, UR11, RZ, P2, !PT ;  /* 0x0000000bcece7c10 */ /* 0x000fe400097fe4ff */
[----:B------:R-:W-:Y:S02]  /*2ce00*/  IADD3.X R205, R205, UR11, RZ, P3, !PT ;  /* 0x0000000bcdcd7c10 */ /* 0x000fe40009ffe4ff */
[----:B------:R-:W-:Y:S02]  /*2ce10*/  IADD3 R222, P3, R222, UR9, RZ ;  /* 0x00000009dede7c10 */ /* 0x000fe4000ff7e0ff */
[----:B------:R-:W-:Y:S02]  /*2ce20*/  IADD3.X R223, R223, UR11, RZ, P4, !PT ;  /* 0x0000000bdfdf7c10 */ /* 0x000fe4000a7fe4ff */
[----:B------:R-:W-:Y:S02]  /*2ce30*/  IADD3 R204, P4, R204, UR9, RZ ;  /* 0x00000009cccc7c10 */ /* 0x000fe4000ff9e0ff */
[----:B------:R-:W-:-:S02]  /*2ce40*/  IADD3.X R224, R224, UR11, RZ, P5, !PT ;  /* 0x0000000be0e07c10 */ /* 0x000fc4000affe4ff */
[----:B------:R-:W-:Y:S02]  /*2ce50*/  IADD3 R203, P5, R203, UR9, RZ ;  /* 0x00000009cbcb7c10 */ /* 0x000fe4000ffbe0ff */
        /* <DEDUP_REMOVED lines=21> */
[----:B------:R-:W-:Y:S02]  /*2cfb0*/  IADD3.X R250, R250, UR11, RZ, P5, !PT ;  /* 0x0000000bfafa7c10 */ /* 0x000fe4000affe4ff */
[----:B------:R-:W-:-:S02]  /*2cfc0*/  IADD3.X R252, R252, UR11, RZ, P6, !PT ;  /* 0x0000000bfcfc7c10 */ /* 0x000fc4000b7fe4ff */
[----:B------:R-:W-:Y:S02]  /*2cfd0*/  IADD3.X R192, R192, UR11, RZ, P3, !PT ;  /* 0x0000000bc0c07c10 */ /* 0x000fe40009ffe4ff */
[----:B----4-:R-:W-:Y:S02]  /*2cfe0*/  IADD3 R221, P1, R221, UR9, RZ ;  /* 0x00000009dddd7c10 */ /* 0x010fe4000ff3e0ff */
[----:B---3--:R-:W-:-:S03]  /*2cff0*/  IADD3 R0, P2, R0, UR9, RZ ;  /* 0x0000000900007c10 */ /* 0x008fc6000ff5e0ff */
[----:B------:R-:W-:Y:S04]  /*2d000*/  STL [R1+0x2a8], R221 ;  /* 0x0002a8dd01007387 */ /* 0x000fe80000100800 */
[----:B------:R-:W-:Y:S04]  /*2d010*/  STL [R1+0x2cc], R206 ;  /* 0x0002ccce01007387 */ /* 0x000fe80000100800 */
[----:B------:R0:W-:Y:S01]  /*2d020*/  STL [R1+0x2a0], R0 ;  /* 0x0002a00001007387 */ /* 0x0001e20000100800 */
[----:B------:R-:W-:Y:S02]  /*2d030*/  IADD3.X R227, R227, UR11, RZ, P1, !PT ;  /* 0x0000000be3e37c10 */ /* 0x000fe40008ffe4ff */
[----:B------:R-:W-:-:S02]  /*2d040*/  IADD3 R228, P1, R228, UR9, RZ ;  /* 0x00000009e4e47c10 */ /* 0x000fc4000ff3e0ff */
[----:B------:R-:W-:Y:S01]  /*2d050*/  IADD3.X R229, R229, UR11, RZ, P2, !PT ;  /* 0x0000000be5e57c10 */ /* 0x000fe200097fe4ff */
[----:B0-----:R0:W5:Y:S04]  /*2d060*/  LDL.LU R0, [R1+0xe2c] ;  /* 0x000e2c0001007983 */ /* 0x0011680000300800 */
[----:B------:R0:W-:Y:S04]  /*2d070*/  STL [R1+0x2c4], R205 ;  /* 0x0002c4cd01007387 */ /* 0x0001e80000100800 */
[----:B------:R0:W-:Y:S04]  /*2d080*/  STL [R1+0x298], R222 ;  /* 0x000298de01007387 */ /* 0x0001e80000100800 */
[----:B------:R0:W-:Y:S04]  /*2d090*/  STL [R1+0x2bc], R223 ;  /* 0x0002bcdf01007387 */ /* 0x0001e80000100800 */
[----:B------:R0:W-:Y:S04]  /*2d0a0*/  STL [R1+0x290], R204 ;  /* 0x000290cc01007387 */ /* 0x0001e80000100800 */
[----:B------:R0:W-:Y:S04]  /*2d0b0*/  STL [R1+0x2b4], R224 ;  /* 0x0002b4e001007387 */ /* 0x0001e80000100800 */
[----:B------:R0:W-:Y:S04]  /*2d0c0*/  STL [R1+0x288], R203 ;  /* 0x000288cb01007387 */ /* 0x0001e80000100800 */
[----:B------:R0:W-:Y:S01]  /*2d0d0*/  STL [R1+0x2ac], R225 ;  /* 0x0002ace101007387 */ /* 0x0001e20000100800 */
[----:B------:R-:W-:-:S03]  /*2d0e0*/  IADD3 R230, P2, R230, UR9, RZ ;  /* 0x00000009e6e67c10 */ /* 0x000fc6000ff5e0ff */
[----:B------:R0:W-:Y:S04]  /*2d0f0*/  STL [R1+0x280], R226 ;  /* 0x000280e201007387 */ /* 0x0001e80000100800 */
[----:B------:R0:W-:Y:S04]  /*2d100*/  STL [R1+0x2a4], R227 ;  /* 0x0002a4e301007387 */ /* 0x0001e80000100800 */
[----:B------:R0:W-:Y:S04]  /*2d110*/  STL [R1+0x278], R228 ;  /* 0x000278e401007387 */ /* 0x0001e80000100800 */
[----:B------:R0:W-:Y:S04]  /*2d120*/  STL [R1+0x29c], R229 ;  /* 0x00029ce501007387 */ /* 0x0001e80000100800 */
[----:B------:R0:W-:Y:S04]  /*2d130*/  STL [R1+0x270], R230 ;  /* 0x000270e601007387 */ /* 0x0001e80000100800 */
[----:B------:R0:W-:Y:S04]  /*2d140*/  STL [R1+0x294], R231 ;  /* 0x000294e701007387 */ /* 0x0001e80000100800 */
[----:B------:R0:W-:Y:S04]  /*2d150*/  STL [R1+0x268], R232 ;  /* 0x000268e801007387 */ /* 0x0001e80000100800 */
[----:B------:R0:W-:Y:S04]  /*2d160*/  STL [R1+0x28c], R201 ;  /* 0x00028cc901007387 */ /* 0x0001e80000100800 */
[----:B------:R0:W-:Y:S01]  /*2d170*/  STL [R1+0x260], R233 ;  /* 0x000260e901007387 */ /* 0x0001e20000100800 */
[----:B------:R-:W-:-:S03]  /*2d180*/  IADD3.X R236, R236, UR11, RZ, P1, !PT ;  /* 0x0000000becec7c10 */ /* 0x000fc60008ffe4ff */
[----:B------:R0:W-:Y:S01]  /*2d190*/  STL [R1+0x284], R200 ;  /* 0x000284c801007387 */ /* 0x0001e20000100800 */
[----:B------:R-:W-:-:S03]  /*2d1a0*/  IADD3 R198, P1, R198, UR9, RZ ;  /* 0x00000009c6c67c10 */ /* 0x000fc6000ff3e0ff */
[----:B------:R0:W-:Y:S01]  /*2d1b0*/  STL [R1+0x258], R234 ;  /* 0x000258ea01007387 */ /* 0x0001e20000100800 */
[----:B------:R-:W-:-:S03]  /*2d1c0*/  IADD3.X R237, R237, UR11, RZ, P2, !PT ;  /* 0x0000000beded7c10 */ /* 0x000fc600097fe4ff */
        /* <DEDUP_REMOVED lines=24> */
[----:B------:R0:W-:Y:S01]  /*2d350*/  STL [R1+0x208], R194 ;  /* 0x000208c201007387 */ /* 0x0001e20000100800 */
[----:B--2---:R-:W-:-:S03]  /*2d360*/  IADD3.X R251, R251, UR11, RZ, P1, !PT ;  /* 0x0000000bfbfb7c10 */ /* 0x004fc60008ffe4ff */
[----:B------:R0:W-:Y:S01]  /*2d370*/  STL [R1+0x22c], R249 ;  /* 0x00022cf901007387 */ /* 0x0001e20000100800 */
[----:B------:R-:W-:-:S03]  /*2d380*/  IADD3.X R193, R193, UR11, RZ, P2, !PT ;  /* 0x0000000bc1c17c10 */ /* 0x000fc600097fe4ff */
[----:B------:R0:W-:Y:S04]  /*2d390*/  STL [R1+0x224], R250 ;  /* 0x000224fa01007387 */ /* 0x0001e80000100800 */
[----:B------:R0:W-:Y:S04]  /*2d3a0*/  STL [R1+0x21c], R252 ;  /* 0x00021cfc01007387 */ /* 0x0001e80000100800 */
[----:B------:R0:W-:Y:S04]  /*2d3b0*/  STL [R1+0x204], R192 ;  /* 0x000204c001007387 */ /* 0x0001e80000100800 */
[----:B------:R0:W-:Y:S04]  /*2d3c0*/  STL [R1+0x214], R251 ;  /* 0x000214fb01007387 */ /* 0x0001e80000100800 */
[----:B------:R0:W-:Y:S01]  /*2d3d0*/  STL [R1+0x20c], R193 ;  /* 0x00020cc101007387 */ /* 0x0001e20000100800 */
[----:B------:R-:W-:-:S02]  /*2d3e0*/  WARPGROUP.DEPBAR.LE gsb0, 0x0 ;  /* 0x00008000000079c5 */ /* 0x000fc40000010000 */
[----:B------:R-:W-:Y:S05]  /*2d3f0*/  @P0 BRA `(.L_x_2) ;  /* 0xfffffea000b80947 */ /* 0x000fea000383ffff */
.L_x_1:
[----:B------:R2:W-:Y:S01]  /*2d400*/  STL [R1+0xe3c], R149 ;  /* 0x000e3c9501007387 */ /* 0x0005e20000100800 */
[----:B------:R-:W-:Y:S01]  /*2d410*/  F2FP.SATFINITE.E5M2.F32.PACK_AB_MERGE_C R30, R31, R30, RZ ;  /* 0x0000001e1f1e723e */ /* 0x000fe200048060ff */
[----:B------:R-:W-:Y:S01]  /*2d420*/  ULDC.64 UR4, c[0x0][0x228] ;  /* 0x00008a0000047ab9 */ /* 0x000fe20000000a00 */
[----:B------:R-:W-:Y:S01]  /*2d430*/  F2FP.SATFINITE.E5M2.F32.PACK_AB_MERGE_C R27, R27, R26, RZ ;  /* 0x0000001a1b1b723e */ /* 0x000fe200048060ff */
[----:B------:R-:W3:Y:S01]  /*2d440*/  LDL.LU R5, [R1+0x4] ;  /* 0x0000040001057983 */ /* 0x000ee20000300800 */
[----:B------:R-:W-:Y:S01]  /*2d450*/  F2FP.SATFINITE.E5M2.F32.PACK_AB_MERGE_C R32, R33, R32, RZ ;  /* 0x000000202120723e */ /* 0x000fe200048060ff */
[----:B------:R-:W-:Y:S02]  /*2d460*/  ULDC UR6, c[0x0][0x22c] ;  /* 0x00008b0000067ab9 */ /* 0x000fe40000000800 */
[----:B--2---:R-:W3:Y:S04]  /*2d470*/  LDL.LU R149, [R1] ;  /* 0x0000000001957983 */ /* 0x004ee80000300800 */
[----:B------:R2:W-:Y:S04]  /*2d480*/  STL [R1+0xe38], R148 ;  /* 0x000e389401007387 */ /* 0x0005e80000100800 */
[----:B--2---:R-:W2:Y:S04]  /*2d490*/  LDL.LU R148, [R1+0x8] ;  /* 0x0000080001947983 */ /* 0x004ea80000300800 */
[----:B------:R-:W2:Y:S04]  /*2d4a0*/  LDL.LU R3, [R1+0xc] ;  /* 0x00000c0001037983 */ /* 0x000ea80000300800 */
[----:B------:R4:W-:Y:S04]  /*2d4b0*/  STL [R1+0xe34], R151 ;  /* 0x000e349701007387 */ /* 0x0009e80000100800 */
[----:B----4-:R-:W4:Y:S04]  /*2d4c0*/  LDL.LU R151, [R1+0x10] ;  /* 0x0000100001977983 */ /* 0x010f280000300800 */
[----:B-1----:R-:W4:Y:S04]  /*2d4d0*/  LDL.LU R2, [R1+0x14] ;  /* 0x0000140001027983 */ /* 0x002f280000300800 */
[----:B------:R1:W-:Y:S04]  /*2d4e0*/  STL [R1+0xe30], R150 ;  /* 0x000e309601007387 */ /* 0x0003e80000100800 */
[----:B-1----:R-:W4:Y:S04]  /*2d4f0*/  LDL.LU R150, [R1+0x18] ;  /* 0x0000180001967983 */ /* 0x002f280000300800 */
[----:B------:R-:W4:Y:S04]  /*2d500*/  LDL.LU R4, [R1+0x1c] ;  /* 0x00001c0001047983 */ /* 0x000f280000300800 */
[----:B-----5:R1:W-:Y:S04]  /*2d510*/  STL [R1+0xe2c], R0 ;  /* 0x000e2c0001007387 */ /* 0x0203e80000100800 */
[----:B-1----:R-:W4:Y:S04]  /*2d520*/  LDL.LU R0, [R1+0x20] ;  /* 0x0000200001007983 */ /* 0x002f280000300800 */
[----:B------:R-:W4:Y:S04]  /*2d530*/  LDL.LU R6, [R1+0x24] ;  /* 0x0000240001067983 */ /* 0x000f280000300800 */
[----:B------:R-:W4:Y:S04]  /*2d540*/  LDL.LU R17, [R1+0x28] ;  /* 0x0000280001117983 */ /* 0x000f280000300800 */
[----:B------:R-:W4:Y:S04]  /*2d550*/  LDL.LU R7, [R1+0x2c] ;  /* 0x00002c0001077983 */ /* 0x000f280000300800 */
[----:B------:R-:W4:Y:S04]  /*2d560*/  LDL.LU R16, [R1+0x30] ;  /* 0x0000300001107983 */ /* 0x000f280000300800 */
[----:B------:R-:W4:Y:S04]  /*2d570*/  LDL.LU R9, [R1+0x34] ;  /* 0x0000340001097983 */ /* 0x000f280000300800 */
[----:B------:R-:W4:Y:S04]  /*2d580*/  LDL.LU R202, [R1+0x38] ;  /* 0x0000380001ca7983 */ /* 0x000f280000300800 */
[----:B------:R-:W4:Y:S04]  /*2d590*/  LDL.LU R8, [R1+0x3c] ;  /* 0x00003c0001087983 */ /* 0x000f280000300800 */
[----:B------:R-:W4:Y:S04]  /*2d5a0*/  LDL.LU R10, [R1+0x40] ;  /* 0x00004000010a7983 */ /* 0x000f280000300800 */
[----:B0-----:R-:W4:Y:S04]  /*2d5b0*/  LDL.LU R252, [R1+0x44] ;  /* 0x0000440001fc7983 */ /* 0x001f280000300800 */
        /* <DEDUP_REMOVED lines=107> */
[----:B------:R-:W4:Y:S01]  /*2dc70*/  LDL.LU R193, [R1+0x1f4] ;  /* 0x0001f40001c17983 */ /* 0x000f220000300800 */
[----:B---3--:R-:W-:-:S03]  /*2dc80*/  F2FP.SATFINITE.E5M2.F32.PACK_AB_MERGE_C R5, R5, R149, RZ ;  /* 0x000000950505723e */ /* 0x008fc600048060ff */
[----:B------:R-:W3:Y:S01]  /*2dc90*/  LDL.LU R194, [R1+0x1f8] ;  /* 0x0001f80001c27983 */ /* 0x000ee20000300800 */
[----:B--2---:R-:W-:-:S03]  /*2dca0*/  F2FP.SATFINITE.E5M2.F32.PACK_AB_MERGE_C R3, R3, R148, RZ ;  /* 0x000000940303723e */ /* 0x004fc600048060ff */
[----:B------:R-:W3:Y:S01]  /*2dcb0*/  LDL.LU R192, [R1+0x1fc] ;  /* 0x0001fc0001c07983 */ /* 0x000ee20000300800 */
[----:B----4-:R-:W-:-:S03]  /*2dcc0*/  F2FP.SATFINITE.E5M2.F32.PACK_AB_MERGE_C R2, R2, R151, RZ ;  /* 0x000000970202723e */ /* 0x010fc600048060ff */
[----:B------:R-:W2:Y:S01]  /*2dcd0*/  LDL.LU R149, [R1+0xe3c] ;  /* 0x000e3c0001957983 */ /* 0x000ea20000300800 */
[----:B------:R-:W-:-:S03]  /*2dce0*/  F2FP.SATFINITE.E5M2.F32.PACK_AB_MERGE_C R4, R4, R150, RZ ;  /* 0x000000960404723e */ /* 0x000fc600048060ff */
[----:B------:R-:W2:Y:S01]  /*2dcf0*/  LDL.LU R148, [R1+0xe38] ;  /* 0x000e380001947983 */ /* 0x000ea20000300800 */
[----:B------:R-:W-:-:S03]  /*2dd00*/  F2FP.SATFINITE.E5M2.F32.PACK_AB_MERGE_C R6, R6, R0, RZ ;  /* 0x000000000606723e */ /* 0x000fc600048060ff */
[----:B------:R-:W4:Y:S04]  /*2dd10*/  LDL.LU R151, [R1+0xe34] ;  /* 0x000e340001977983 */ /* 0x000f280000300800 */
[----:B------:R-:W4:Y:S04]  /*2dd20*/  LDL.LU R150, [R1+0xe30] ;  /* 0x000e300001967983 */ /* 0x000f280000300800 */
[----:B------:R-:W2:Y:S01]  /*2dd30*/  LDL.LU R0, [R1+0xe2c] ;  /* 0x000e2c0001007983 */ /* 0x000ea20000300800 */
[----:B------:R-:W0:Y:S01]  /*2dd40*/  S2R R31, SR_TID.X ;  /* 0x00000000001f7919 */ /* 0x000e220000002100 */
[----:B------:R-:W-:-:S02]  /*2dd50*/  F2FP.SATFINITE.E5M2.F32.PACK_AB_MERGE_C R29, R29, R28, RZ ;  /* 0x0000001c1d1d723e */ /* 0x000fc400048060ff */
[----:B------:R-:W-:Y:S02]  /*2dd60*/  F2FP.SATFINITE.E5M2.F32.PACK_AB_MERGE_C R64, R65, R64, RZ ;  /* 0x000000404140723e */ /* 0x000fe400048060ff */
[----:B------:R-:W-:Y:S02]  /*2dd70*/  PRMT R27, R27, 0x5410, R30 ;  /* 0x000054101b1b7816 */ /* 0x000fe4000000001e */
[----:B------:R-:W-:Y:S02]  /*2dd80*/  F2FP.SATFINITE.E5M2.F32.PACK_AB_MERGE_C R7, R7, R17, RZ ;  /* 0x000000110707723e */ /* 0x000fe400048060ff */
[----:B------:R-:W-:Y:S02]  /*2dd90*/  F2FP.SATFINITE.E5M2.F32.PACK_AB_MERGE_C R9, R9, R16, RZ ;  /* 0x000000100909723e */ /* 0x000fe400048060ff */
[----:B------:R-:W-:Y:S02]  /*2dda0*/  F2FP.SATFINITE.E5M2.F32.PACK_AB_MERGE_C R8, R8, R202, RZ ;  /* 0x000000ca0808723e */ /* 0x000fe400048060ff */
[----:B------:R-:W-:-:S02]  /*2ddb0*/  F2FP.SATFINITE.E5M2.F32.PACK_AB_MERGE_C R37, R37, R36, RZ ;  /* 0x000000242525723e */ /* 0x000fc400048060ff */
[----:B------:R-:W-:Y:S02]  /*2ddc0*/  F2FP.SATFINITE.E5M2.F32.PACK_AB_MERGE_C R39, R39, R38, RZ ;  /* 0x000000262727723e */ /* 0x000fe400048060ff */
[----:B------:R-:W-:Y:S02]  /*2ddd0*/  F2FP.SATFINITE.E5M2.F32.PACK_AB_MERGE_C R10, R252, R10, RZ ;  /* 0x0000000afc0a723e */ /* 0x000fe400048060ff */
        /* <DEDUP_REMOVED lines=102> */
[----:B------:R-:W4:Y:S01]  /*2e440*/  LDL.LU R196, [R1+0xe24] ;  /* 0x000e240001c47983 */ /* 0x000f220000300800 */
[----:B------:R-:W-:-:S03]  /*2e450*/  F2FP.SATFINITE.E5M2.F32.PACK_AB_MERGE_C R193, R193, R195, RZ ;  /* 0x000000c3c1c1723e */ /* 0x000fc600048060ff */
[----:B------:R-:W4:Y:S01]  /*2e460*/  LDL.LU R195, [R1+0xe28] ;  /* 0x000e280001c37983 */ /* 0x000f220000300800 */
[----:B---3--:R-:W-:Y:S02]  /*2e470*/  F2FP.SATFINITE.E5M2.F32.PACK_AB_MERGE_C R192, R192, R194, RZ ;  /* 0x000000c2c0c0723e */ /* 0x008fe400048060ff */
[----:B------:R-:W-:Y:S01]  /*2e480*/  F2FP.SATFINITE.E5M2.F32.PACK_AB_MERGE_C R194, R25, R24, RZ ;  /* 0x0000001819c2723e */ /* 0x000fe200048060ff */
[----:B0-----:R-:W-:Y:S02]  /*2e490*/  IMAD.SHL.U32 R25, R31, 0x40, RZ ;  /* 0x000000401f197824 */ /* 0x001fe400078e00ff */
[----:B--2---:R-:W-:-:S03]  /*2e4a0*/  VIADD R26, R0, 0xff ;  /* 0x000000ff001a7836 */ /* 0x004fc60000000000 */
[----:B------:R-:W-:Y:S01]  /*2e4b0*/  LOP3.LUT R25, R25, 0x400, RZ, 0xc0, !PT ;  /* 0x0000040019197812 */ /* 0x000fe200078ec0ff */
[----:B------:R-:W-:Y:S01]  /*2e4c0*/  VIADD R33, R0, 0x1 ;  /* 0x0000000100217836 */ /* 0x000fe20000000000 */
[----:B------:R-:W-:Y:S02]  /*2e4d0*/  F2FP.SATFINITE.E5M2.F32.PACK_AB_MERGE_C R28, R35, R34, RZ ;  /* 0x00000022231c723e */ /* 0x000fe400048060ff */
[----:B------:R-:W-:Y:S02]  /*2e4e0*/  F2FP.SATFINITE.E5M2.F32.PACK_AB_MERGE_C R17, R245, R246, RZ ;  /* 0x000000f6f511723e */ /* 0x000fe400048060ff */
[----:B------:R-:W-:Y:S01]  /*2e4f0*/  F2FP.SATFINITE.E5M2.F32.PACK_AB_MERGE_C R16, R243, R244, RZ ;  /* 0x000000f4f310723e */ /* 0x000fe200048060ff */
[----:B------:R-:W-:Y:S01]  /*2e500*/  BAR.SYNC.DEFER_BLOCKING 0x0 ;  /* 0x0000000000007b1d */ /* 0x000fe20000010000 */
[----:B----4-:R-:W-:-:S04]  /*2e510*/  LOP3.LUT R24, R196, 0xf0, RZ, 0xc0, !PT ;  /* 0x000000f0c4187812 */ /* 0x010fc800078ec0ff */
[----:B------:R-:W-:Y:S01]  /*2e520*/  IADD3 R25, R25, UR8, R24 ;  /* 0x0000000819197c10 */ /* 0x000fe2000fffe018 */
[----:B------:R-:W-:Y:S01]  /*2e530*/  IMAD.SHL.U32 R24, R31, 0x8, RZ ;  /* 0x000000081f187824 */ /* 0x000fe200078e00ff */
[----:B------:R-:W-:Y:S01]  /*2e540*/  ISETP.GE.AND P0, PT, R195, UR4, PT ;  /* 0x00000004c3007c0c */ /* 0x000fe2000bf06270 */
[----:B------:R-:W-:-:S03]  /*2e550*/  ULDC UR4, c[0x0][0x22c] ;  /* 0x00008b0000047ab9 */ /* 0x000fc60000000800 */
[----:B------:R-:W-:Y:S02]  /*2e560*/  LOP3.LUT R24, R24, 0x300, RZ, 0xc0, !PT ;  /* 0x0000030018187812 */ /* 0x000fe400078ec0ff */
[----:B------:R-:W-:Y:S01]  /*2e570*/  ISETP.LT.AND P1, PT, R26, UR6, !P0 ;  /* 0x000000061a007c0c */ /* 0x000fe2000c721270 */
[----:B------:R-:W-:Y:S01]  /*2e580*/  VIADD R26, R0, 0x2 ;  /* 0x00000002001a7836 */ /* 0x000fe20000000000 */
[----:B------:R-:W-:Y:S01]  /*2e590*/  ISETP.LT.AND P3, PT, R33, UR4, !P0 ;  /* 0x0000000421007c0c */ /* 0x000fe2000c761270 */
[----:B------:R-:W-:Y:S01]  /*2e5a0*/  ULDC UR4, c[0x0][0x22c] ;  /* 0x00008b0000047ab9 */ /* 0x000fe20000000800 */
[----:B------:R-:W-:Y:S01]  /*2e5b0*/  IMAD.IADD R65, R24, 0x1, R25 ;  /* 0x0000000118417824 */ /* 0x000fe200078e0219 */
[----:B------:R-:W-:Y:S01]  /*2e5c0*/  PRMT R24, R5, 0x5410, R2 ;  /* 0x0000541005187816 */ /* 0x000fe20000000002 */
[----:B------:R-:W-:Y:S01]  /*2e5d0*/  ULDC UR6, c[0x0][0x22c] ;  /* 0x00008b0000067ab9 */ /* 0x000fe20000000800 */
[----:B------:R-:W-:Y:S01]  /*2e5e0*/  ISETP.LT.AND P5, PT, R26, UR4, !P0 ;  /* 0x000000041a007c0c */ /* 0x000fe2000c7a1270 */
[----:B------:R-:W-:Y:S01]  /*2e5f0*/  VIADD R33, R0, 0x3 ;  /* 0x0000000300217836 */ /* 0x000fe20000000000 */
[----:B------:R-:W-:Y:S01]  /*2e600*/  PRMT R25, R3, 0x5410, R4 ;  /* 0x0000541003197816 */ /* 0x000fe20000000004 */
[----:B------:R-:W-:Y:S01]  /*2e610*/  ULDC UR4, c[0x0][0x244] ;  /* 0x0000910000047ab9 */ /* 0x000fe20000000800 */
[----:B------:R-:W-:-:S05]  /*2e620*/  PRMT R26, R194, 0x5410, R29 ;  /* 0x00005410c21a7816 */ /* 0x000fca000000001d */
[----:B------:R0:W-:Y:S01]  /*2e630*/  STSM.16.M88.4 [R65], R24 ;  /* 0x0000001841007844 */ /* 0x0001e20000000200 */
[----:B------:R-:W-:-:S04]  /*2e640*/  LOP3.LUT R2, R31, 0x7f, RZ, 0xc0, !PT ;  /* 0x0000007f1f027812 */ /* 0x000fc800078ec0ff */
[----:B------:R-:W-:Y:S02]  /*2e650*/  LEA R2, R2, UR8, 0x4 ;  /* 0x0000000802027c11 */ /* 0x000fe4000f8e20ff */
[----:B0-----:R-:W-:Y:S02]  /*2e660*/  PRMT R24, R6, 0x5410, R9 ;  /* 0x0000541006187816 */ /* 0x001fe40000000009 */
[----:B------:R-:W-:Y:S01]  /*2e670*/  PRMT R25, R7, 0x5410, R8 ;  /* 0x0000541007197816 */ /* 0x000fe20000000008 */
[----:B------:R-:W-:Y:S01]  /*2e680*/  BAR.SYNC.DEFER_BLOCKING 0x0 ;  /* 0x0000000000007b1d */ /* 0x000fe20000010000 */
[----:B------:R-:W-:Y:S02]  /*2e690*/  PRMT R26, R32, 0x5410, R37 ;  /* 0x00005410201a7816 */ /* 0x000fe40000000025 */
[----:B------:R-:W-:-:S03]  /*2e6a0*/  PRMT R27, R28, 0x5410, R39 ;  /* 0x000054101c1b7816 */ /* 0x000fc60000000027 */
[----:B------:R-:W0:Y:S02]  /*2e6b0*/  LDS.128 R4, [R2] ;  /* 0x0000000002047984 */ /* 0x000e240000000c00 */
[----:B------:R-:W-:Y:S06]  /*2e6c0*/  BAR.SYNC.DEFER_BLOCKING 0x0 ;  /* 0x0000000000007b1d */ /* 0x000fec0000010000 */
[----:B------:R1:W-:Y:S02]  /*2e6d0*/  STSM.16.M88.4 [R65], R24 ;  /* 0x0000001841007844 */ /* 0x0003e40000000200 */
[----:B-1----:R-:W-:-:S02]  /*2e6e0*/  PRMT R24, R10, 0x5410, R13 ;  /* 0x000054100a187816 */ /* 0x002fc4000000000d */
[----:B------:R-:W-:Y:S01]  /*2e6f0*/  PRMT R25, R11, 0x5410, R12 ;  /* 0x000054100b197816 */ /* 0x000fe2000000000c */
[----:B------:R-:W-:Y:S01]  /*2e700*/  BAR.SYNC.DEFER_BLOCKING 0x0 ;  /* 0x0000000000007b1d */ /* 0x000fe20000010000 */
[----:B------:R-:W-:Y:S02]  /*2e710*/  PRMT R26, R40, 0x5410, R45 ;  /* 0x00005410281a7816 */ /* 0x000fe4000000002d */
[----:B------:R-:W-:-:S03]  /*2e720*/  PRMT R27, R42, 0x5410, R47 ;  /* 0x000054102a1b7816 */ /* 0x000fc6000000002f */
[----:B------:R-:W1:Y:S02]  /*2e730*/  LDS.128 R8, [R2] ;  /* 0x0000000002087984 */ /* 0x000e640000000c00 */
[----:B------:R-:W-:Y:S06]  /*2e740*/  BAR.SYNC.DEFER_BLOCKING 0x0 ;  /* 0x0000000000007b1d */ /* 0x000fec0000010000 */
[----:B------:R2:W-:Y:S02]  /*2e750*/  STSM.16.M88.4 [R65], R24 ;  /* 0x0000001841007844 */ /* 0x0005e40000000200 */
[----:B--2---:R-:W-:-:S02]  /*2e760*/  PRMT R24, R14, 0x5410, R17 ;  /* 0x000054100e187816 */ /* 0x004fc40000000011 */
[----:B------:R-:W-:Y:S01]  /*2e770*/  PRMT R25, R15, 0x5410, R16 ;  /* 0x000054100f197816 */ /* 0x000fe20000000010 */
[----:B------:R-:W-:Y:S01]  /*2e780*/  BAR.SYNC.DEFER_BLOCKING 0x0 ;  /* 0x0000000000007b1d */ /* 0x000fe20000010000 */
[----:B------:R-:W-:Y:S02]  /*2e790*/  PRMT R26, R48, 0x5410, R53 ;  /* 0x00005410301a7816 */ /* 0x000fe40000000035 */
[----:B------:R-:W-:-:S03]  /*2e7a0*/  PRMT R27, R50, 0x5410, R55 ;  /* 0x00005410321b7816 */ /* 0x000fc60000000037 */
[----:B------:R-:W2:Y:S02]  /*2e7b0*/  LDS.128 R12, [R2] ;  /* 0x00000000020c7984 */ /* 0x000ea40000000c00 */
[----:B------:R-:W-:Y:S06]  /*2e7c0*/  BAR.SYNC.DEFER_BLOCKING 0x0 ;  /* 0x0000000000007b1d */ /* 0x000fec0000010000 */
[----:B------:R3:W-:Y:S02]  /*2e7d0*/  STSM.16.M88.4 [R65], R24 ;  /* 0x0000001841007844 */ /* 0x0007e40000000200 */
[----:B---3--:R-:W-:-:S02]  /*2e7e0*/  PRMT R24, R18, 0x5410, R21 ;  /* 0x0000541012187816 */ /* 0x008fc40000000015 */
[----:B------:R-:W-:Y:S01]  /*2e7f0*/  PRMT R25, R19, 0x5410, R20 ;  /* 0x0000541013197816 */ /* 0x000fe20000000014 */
[----:B------:R-:W-:Y:S01]  /*2e800*/  BAR.SYNC.DEFER_BLOCKING 0x0 ;  /* 0x0000000000007b1d */ /* 0x000fe20000010000 */
[----:B------:R-:W-:Y:S02]  /*2e810*/  PRMT R26, R56, 0x5410, R61 ;  /* 0x00005410381a7816 */ /* 0x000fe4000000003d */
[----:B------:R-:W-:-:S03]  /*2e820*/  PRMT R27, R58, 0x5410, R63 ;  /* 0x000054103a1b7816 */ /* 0x000fc6000000003f */
[----:B------:R-:W3:Y:S02]  /*2e830*/  LDS.128 R16, [R2] ;  /* 0x0000000002107984 */ /* 0x000ee40000000c00 */
[----:B------:R-:W-:Y:S06]  /*2e840*/  BAR.SYNC.DEFER_BLOCKING 0x0 ;  /* 0x0000000000007b1d */ /* 0x000fec0000010000 */
[----:B------:R4:W-:Y:S02]  /*2e850*/  STSM.16.M88.4 [R65], R24 ;  /* 0x0000001841007844 */ /* 0x0009e40000000200 */
[----:B----4-:R-:W-:-:S02]  /*2e860*/  PRMT R24, R22, 0x5410, R153 ;  /* 0x0000541016187816 */ /* 0x010fc40000000099 */
[----:B------:R-:W-:Y:S01]  /*2e870*/  PRMT R25, R23, 0x5410, R152 ;  /* 0x0000541017197816 */ /* 0x000fe20000000098 */
[----:B------:R-:W-:Y:S01]  /*2e880*/  BAR.SYNC.DEFER_BLOCKING 0x0 ;  /* 0x0000000000007b1d */ /* 0x000fe20000010000 */
[----:B------:R-:W-:Y:S02]  /*2e890*/  PRMT R26, R64, 0x5410, R69 ;  /* 0x00005410401a7816 */ /* 0x000fe40000000045 */
[----:B------:R-:W-:-:S03]  /*2e8a0*/  PRMT R27, R66, 0x5410, R71 ;  /* 0x00005410421b7816 */ /* 0x000fc60000000047 */
[----:B------:R-:W4:Y:S02]  /*2e8b0*/  LDS.128 R20, [R2] ;  /* 0x0000000002147984 */ /* 0x000f240000000c00 */
[----:B------:R-:W-:Y:S06]  /*2e8c0*/  BAR.SYNC.DEFER_BLOCKING 0x0 ;  /* 0x0000000000007b1d */ /* 0x000fec0000010000 */
[----:B------:R-:W-:Y:S02]  /*2e8d0*/  STSM.16.M88.4 [R65], R24 ;  /* 0x0000001841007844 */ /* 0x000fe40000000200 */
[----:B------:R-:W-:Y:S01]  /*2e8e0*/  BAR.SYNC.DEFER_BLOCKING 0x0 ;  /* 0x0000000000007b1d */ /* 0x000fe20000010000 */
[----:B------:R-:W-:-:S02]  /*2e8f0*/  F2FP.SATFINITE.E5M2.F32.PACK_AB_MERGE_C R34, R73, R72, RZ ;  /* 0x000000484922723e */ /* 0x000fc400048060ff */
[----:B------:R-:W-:Y:S02]  /*2e900*/  F2FP.SATFINITE.E5M2.F32.PACK_AB_MERGE_C R35, R75, R74, RZ ;  /* 0x0000004a4b23723e */ /* 0x000fe400048060ff */
[----:B------:R-:W-:Y:S02]  /*2e910*/  ISETP.LT.AND P2, PT, R33, UR6, !P0 ;  /* 0x0000000621007c0c */ /* 0x000fe4000c741270 */
[----:B------:R-:W-:Y:S02]  /*2e920*/  PRMT R32, R154, 0x5410, R157 ;  /* 0x000054109a207816 */ /* 0x000fe4000000009d */
[----:B------:R-:W-:Y:S02]  /*2e930*/  PRMT R48, R170, 0x5410, R173 ;  /* 0x00005410aa307816 */ /* 0x000fe400000000ad */
[----:B------:R-:W-:Y:S02]  /*2e940*/  PRMT R49, R171, 0x5410, R172 ;  /* 0x00005410ab317816 */ /* 0x000fe400000000ac */
[----:B------:R-:W-:-:S02]  /*2e950*/  PRMT R50, R104, 0x5410, R109 ;  /* 0x0000541068327816 */ /* 0x000fc4000000006d */
[----:B------:R-:W-:Y:S02]  /*2e960*/  PRMT R51, R106, 0x5410, R111 ;  /* 0x000054106a337816 */ /* 0x000fe4000000006f */
[----:B------:R-:W-:Y:S02]  /*2e970*/  PRMT R52, R174, 0x5410, R177 ;  /* 0x00005410ae347816 */ /* 0x000fe400000000b1 */
[----:B------:R-:W-:Y:S02]  /*2e980*/  PRMT R53, R175, 0x5410, R176 ;  /* 0x00005410af357816 */ /* 0x000fe400000000b0 */
[----:B------:R-:W-:Y:S02]  /*2e990*/  PRMT R54, R112, 0x5410, R117 ;  /* 0x0000541070367816 */ /* 0x000fe40000000075 */
[----:B------:R-:W-:Y:S01]  /*2e9a0*/  PRMT R55, R114, 0x5410, R119 ;  /* 0x0000541072377816 */ /* 0x000fe20000000077 */
[----:B------:R-:W4:Y:S01]  /*2e9b0*/  LDS.128 R28, [R2] ;  /* 0x00000000021c7984 */ /* 0x000f220000000c00 */
[----:B------:R-:W-:-:S02]  /*2e9c0*/  PRMT R33, R155, 0x5410, R156 ;  /* 0x000054109b217816 */ /* 0x000fc4000000009c */
[----:B------:R-:W-:Y:S02]  /*2e9d0*/  PRMT R56, R178, 0x5410, R181 ;  /* 0x00005410b2387816 */ /* 0x000fe400000000b5 */
[----:B------:R-:W-:Y:S02]  /*2e9e0*/  PRMT R57, R179, 0x5410, R180 ;  /* 0x00005410b3397816 */ /* 0x000fe400000000b4 */
[----:B------:R-:W-:Y:S02]  /*2e9f0*/  PRMT R58, R120, 0x5410, R125 ;  /* 0x00005410783a7816 */ /* 0x000fe4000000007d */
[----:B------:R-:W-:Y:S01]  /*2ea00*/  PRMT R59, R122, 0x5410, R127 ;  /* 0x000054107a3b7816 */ /* 0x000fe2000000007f */
[----:B------:R-:W-:Y:S01]  /*2ea10*/  BAR.SYNC.DEFER_BLOCKING 0x0 ;  /* 0x0000000000007b1d */ /* 0x000fe20000010000 */
[----:B------:R-:W-:Y:S02]  /*2ea20*/  PRMT R34, R34, 0x5410, R77 ;  /* 0x0000541022227816 */ /* 0x000fe4000000004d */
[----:B------:R-:W-:-:S02]  /*2ea30*/  PRMT R35, R35, 0x5410, R78 ;  /* 0x0000541023237816 */ /* 0x000fc4000000004e */
[----:B------:R-:W-:Y:S02]  /*2ea40*/  PRMT R60, R186, 0x5410, R189 ;  /* 0x00005410ba3c7816 */ /* 0x000fe400000000bd */
[----:B------:R-:W-:Y:S02]  /*2ea50*/  PRMT R61, R187, 0x5410, R188 ;  /* 0x00005410bb3d7816 */ /* 0x000fe400000000bc */
[----:B------:R-:W-:Y:S02]  /*2ea60*/  PRMT R62, R136, 0x5410, R141 ;  /* 0x00005410883e7816 */ /* 0x000fe4000000008d */
[----:B------:R-:W-:Y:S02]  /*2ea70*/  PRMT R63, R138, 0x5410, R143 ;  /* 0x000054108a3f7816 */ /* 0x000fe4000000008f */
[----:B------:R-:W-:Y:S02]  /*2ea80*/  F2FP.SATFINITE.E5M2.F32.PACK_AB_MERGE_C R149, R149, R148, RZ ;  /* 0x000000949595723e */ /* 0x000fe400048060ff */
[----:B------:R-:W-:-:S02]  /*2ea90*/  F2FP.SATFINITE.E5M2.F32.PACK_AB_MERGE_C R151, R151, R150, RZ ;  /* 0x000000969797723e */ /* 0x000fc400048060ff */
[----:B------:R-:W-:Y:S01]  /*2eaa0*/  PRMT R76, R190, 0x5410, R193 ;  /* 0x00005410be4c7816 */ /* 0x000fe200000000c1 */
[----:B------:R-:W-:Y:S01]  /*2eab0*/  IMAD R64, R195, UR4, RZ ;  /* 0x00000004c3407c24 */ /* 0x000fe2000f8e02ff */
[----:B------:R-:W-:Y:S01]  /*2eac0*/  ULDC.64 UR6, c[0x0][0x220] ;  /* 0x0000880000067ab9 */ /* 0x000fe20000000a00 */
[----:B------:R0:W-:Y:S01]  /*2ead0*/  STSM.16.M88.4 [R65], R32 ;  /* 0x0000002041007844 */ /* 0x0001e20000000200 */
[----:B------:R-:W-:Y:S01]  /*2eae0*/  PRMT R77, R191, 0x5410, R192 ;  /* 0x00005410bf4d7816 */ /* 0x000fe200000000c0 */
[----:B------:R-:W-:Y:S01]  /*2eaf0*/  ULDC UR4, c[0x0][0x248] ;  /* 0x0000920000047ab9 */ /* 0x000fe20000000800 */
[----:B------:R-:W-:Y:S06]  /*2eb00*/  BAR.SYNC.DEFER_BLOCKING 0x0 ;  /* 0x0000000000007b1d */ /* 0x000fec0000010000 */
[----:B------:R-:W4:Y:S01]  /*2eb10*/  LDS.128 R24, [R2] ;  /* 0x0000000002187984 */ /* 0x000f220000000c00 */
[----:B0-----:R-:W-:-:S02]  /*2eb20*/  PRMT R32, R158, 0x5410, R161 ;  /* 0x000054109e207816 */ /* 0x001fc400000000a1 */
[----:B------:R-:W-:Y:S02]  /*2eb30*/  PRMT R33, R159, 0x5410, R160 ;  /* 0x000054109f217816 */ /* 0x000fe400000000a0 */
[----:B------:R-:W-:Y:S02]  /*2eb40*/  PRMT R34, R80, 0x5410, R85 ;  /* 0x0000541050227816 */ /* 0x000fe40000000055 */
[----:B------:R-:W-:Y:S01]  /*2eb50*/  PRMT R35, R82, 0x5410, R87 ;  /* 0x0000541052237816 */ /* 0x000fe20000000057 */
[----:B------:R-:W-:Y:S06]  /*2eb60*/  BAR.SYNC.DEFER_BLOCKING 0x0 ;  /* 0x0000000000007b1d */ /* 0x000fec0000010000 */
[----:B------:R0:W-:Y:S02]  /*2eb70*/  STSM.16.M88.4 [R65], R32 ;  /* 0x0000002041007844 */ /* 0x0001e40000000200 */
        /* <DEDUP_REMOVED lines=15> */
[----:B------:R-:W-:Y:S02]  /*2ec70*/  STSM.16.M88.4 [R65], R32 ;  /* 0x0000002041007844 */ /* 0x000fe40000000200 */
[----:B------:R-:W-:Y:S06]  /*2ec80*/  BAR.SYNC.DEFER_BLOCKING 0x0 ;  /* 0x0000000000007b1d */ /* 0x000fec0000010000 */
[----:B------:R-:W0:Y:S02]  /*2ec90*/  LDS.128 R44, [R2] ;  /* 0x00000000022c7984 */ /* 0x000e240000000c00 */
        /* <DEDUP_REMOVED lines=9> */
[----:B------:R1:W-:Y:S02]  /*2ed30*/  STSM.16.M88.4 [R65], R56 ;  /* 0x0000003841007844 */ /* 0x0003e40000000200 */
[----:B------:R-:W-:Y:S06]  /*2ed40*/  BAR.SYNC.DEFER_BLOCKING 0x0 ;  /* 0x0000000000007b1d */ /* 0x000fec0000010000 */
[----:B------:R-:W0:Y:S01]  /*2ed50*/  LDS.128 R52, [R2] ;  /* 0x0000000002347984 */ /* 0x000e220000000c00 */
[----:B-1----:R-:W-:-:S02]  /*2ed60*/  PRMT R56, R182, 0x5410, R185 ;  /* 0x00005410b6387816 */ /* 0x002fc400000000b9 */
[----:B------:R-:W-:Y:S02]  /*2ed70*/  PRMT R57, R183, 0x5410, R184 ;  /* 0x00005410b7397816 */ /* 0x000fe400000000b8 */
[----:B------:R-:W-:Y:S02]  /*2ed80*/  PRMT R58, R128, 0x5410, R133 ;  /* 0x00005410803a7816 */ /* 0x000fe40000000085 */
[----:B------:R-:W-:Y:S01]  /*2ed90*/  PRMT R59, R130, 0x5410, R135 ;  /* 0x00005410823b7816 */ /* 0x000fe20000000087 */
[----:B------:R-:W-:Y:S06]  /*2eda0*/  BAR.SYNC.DEFER_BLOCKING 0x0 ;  /* 0x0000000000007b1d */ /* 0x000fec0000010000 */
[----:B------:R-:W-:Y:S02]  /*2edb0*/  STSM.16.M88.4 [R65], R56 ;  /* 0x0000003841007844 */ /* 0x000fe40000000200 */
[----:B------:R-:W-:Y:S06]  /*2edc0*/  BAR.SYNC.DEFER_BLOCKING 0x0 ;  /* 0x0000000000007b1d */ /* 0x000fec0000010000 */
[----:B------:R-:W1:Y:S02]  /*2edd0*/  LDS.128 R56, [R2] ;  /* 0x0000000002387984 */ /* 0x000e640000000c00 */
[----:B------:R-:W-:Y:S06]  /*2ede0*/  BAR.SYNC.DEFER_BLOCKING 0x0 ;  /* 0x0000000000007b1d */ /* 0x000fec0000010000 */
[----:B------:R-:W-:Y:S02]  /*2edf0*/  STSM.16.M88.4 [R65], R60 ;  /* 0x0000003c41007844 */ /* 0x000fe40000000200 */
[----:B------:R-:W-:Y:S01]  /*2ee00*/  BAR.SYNC.DEFER_BLOCKING 0x0 ;  /* 0x0000000000007b1d */ /* 0x000fe20000010000 */
[----:B------:R-:W-:-:S02]  /*2ee10*/  PRMT R78, R144, 0x5410, R149 ;  /* 0x00005410904e7816 */ /* 0x000fc40000000095 */
[----:B------:R-:W-:-:S03]  /*2ee20*/  PRMT R79, R146, 0x5410, R151 ;  /* 0x00005410924f7816 */ /* 0x000fc60000000097 */
[----:B------:R-:W1:Y:S02]  /*2ee30*/  LDS.128 R60, [R2] ;  /* 0x00000000023c7984 */ /* 0x000e640000000c00 */
[----:B------:R-:W-:Y:S01]  /*2ee40*/  BAR.SYNC.DEFER_BLOCKING 0x0 ;  /* 0x0000000000007b1d */ /* 0x000fe20000010000 */
[----:B------:R-:W-:Y:S01]  /*2ee50*/  IMAD R68, R0, UR4, RZ ;  /* 0x0000000400447c24 */ /* 0x000fe2000f8e02ff */
[----:B------:R-:W-:Y:S02]  /*2ee60*/  IADD3 R3, P6, R64, UR6, RZ ;  /* 0x0000000640037c10 */ /* 0x000fe4000ffde0ff */
[----:B------:R-:W-:Y:S02]  /*2ee70*/  ISETP.LT.AND P4, PT, R0, UR5, !P0 ;  /* 0x0000000500007c0c */ /* 0x000fe4000c781270 */
[----:B------:R-:W-:Y:S01]  /*2ee80*/  LEA.HI.X.SX32 R64, R64, UR7, 0x1, P6 ;  /* 0x0000000740407c11 */ /* 0x000fe2000b0f0eff */
[C---:B------:R-:W-:Y:S01]  /*2ee90*/  VIADD R69, R68.reuse, UR4 ;  /* 0x0000000444457c36 */ /* 0x040fe20008000000 */
[-C--:B------:R-:W-:Y:S01]  /*2eea0*/  IADD3 R66, P6, R68, R3.reuse, RZ ;  /* 0x0000000344427210 */ /* 0x080fe20007fde0ff */
[----:B------:R-:W-:Y:S01]  /*2eeb0*/  VIADD R70, R0, 0x4 ;  /* 0x0000000400467836 */ /* 0x000fe20000000000 */
[----:B------:R-:W-:Y:S01]  /*2eec0*/  PRMT R73, R4, 0x7770, RZ ;  /* 0x0000777004497816 */ /* 0x000fe200000000ff */
[----:B------:R-:W-:Y:S01]  /*2eed0*/  ULDC UR5, c[0x0][0x22c] ;  /* 0x00008b0000057ab9 */ /* 0x000fe20000000800 */
[----:B------:R2:W-:Y:S01]  /*2eee0*/  STSM.16.M88.4 [R65], R76 ;  /* 0x0000004c41007844 */ /* 0x0005e20000000200 */
[----:B------:R-:W-:Y:S01]  /*2eef0*/  LEA.HI.X.SX32 R67, R68, R64, 0x1, P6 ;  /* 0x0000004044437211 */ /* 0x000fe200030f0eff */
[----:B------:R-:W-:Y:S01]  /*2ef00*/  ULDC UR6, c[0x0][0x248] ;  /* 0x0000920000067ab9 */ /* 0x000fe20000000800 */
[----:B------:R-:W-:Y:S01]  /*2ef10*/  PRMT R75, R4, 0x7771, RZ ;  /* 0x00007771044b7816 */ /* 0x000fe200000000ff */
[----:B------:R-:W-:Y:S01]  /*2ef20*/  BAR.SYNC.DEFER_BLOCKING 0x0 ;  /* 0x0000000000007b1d */ /* 0x000fe20000010000 */
[C---:B------:R-:W-:Y:S01]  /*2ef30*/  IADD3 R68, P6, R69.reuse, R3, RZ ;  /* 0x0000000345447210 */ /* 0x040fe20007fde0ff */
[----:B------:R-:W-:-:S03]  /*2ef40*/  VIADD R72, R69, UR4 ;  /* 0x0000000445487c36 */ /* 0x000fc60008000000 */
[----:B------:R-:W-:Y:S01]  /*2ef50*/  LEA.HI.X.SX32 R69, R69, R64, 0x1, P6 ;  /* 0x0000004045457211 */ /* 0x000fe200030f0eff */
[----:B------:R-:W-:Y:S01]  /*2ef60*/  ULDC UR7, c[0x0][0x22c] ;  /* 0x00008b0000077ab9 */ /* 0x000fe20000000800 */
[----:B--2---:R-:W-:Y:S01]  /*2ef70*/  VIADD R65, R0, 0x5 ;  /* 0x0000000500417836 */ /* 0x004fe20000000000 */
[----:B------:R2:W-:Y:S01]  /*2ef80*/  @P4 STG.E.U8 desc[UR16][R66.64], R73 ;  /* 0x0000004942004986 */ /* 0x0005e2000c101110 */
[----:B------:R-:W-:Y:S01]  /*2ef90*/  ISETP.LT.AND P4, PT, R70, UR5, !P0 ;  /* 0x0000000546007c0c */ /* 0x000fe2000c781270 */
[----:B------:R-:W-:Y:S01]  /*2efa0*/  ULDC UR5, c[0x0][0x22c] ;  /* 0x00008b0000057ab9 */ /* 0x000fe20000000800 */
[----:B------:R-:W-:-:S04]  /*2efb0*/  IADD3 R70, P6, R72, R3, RZ ;  /* 0x0000000348467210 */ /* 0x000fc80007fde0ff */
[CC--:B------:R-:W-:Y:S01]  /*2efc0*/  LEA.HI.X.SX32 R71, R72.reuse, R64.reuse, 0x1, P6 ;  /* 0x0000004048477211 */ /* 0x0c0fe200030f0eff */
[----:B------:R-:W-:Y:S01]  /*2efd0*/  VIADD R72, R72, UR4 ;  /* 0x0000000448487c36 */ /* 0x000fe20008000000 */
[----:B------:R3:W-:Y:S01]  /*2efe0*/  @P3 STG.E.U8 desc[UR16][R68.64], R75 ;  /* 0x0000004b44003986 */ /* 0x0007e2000c101110 */
[----:B------:R-:W-:Y:S01]  /*2eff0*/  ISETP.LT.AND P3, PT, R65, UR5, !P0 ;  /* 0x0000000541007c0c */ /* 0x000fe2000c761270 */
[----:B------:R-:W-:Y:S01]  /*2f000*/  ULDC UR5, c[0x0][0x22c] ;  /* 0x00008b0000057ab9 */ /* 0x000fe20000000800 */
[----:B--2---:R-:W-:Y:S01]  /*2f010*/  PRMT R73, R5, 0x7770, RZ ;  /* 0x0000777005497816 */ /* 0x004fe200000000ff */
[----:B------:R-:W-:Y:S01]  /*2f020*/  VIADD R67, R0, 0x6 ;  /* 0x0000000600437836 */ /* 0x000fe20000000000 */
[C---:B------:R-:W-:Y:S01]  /*2f030*/  IADD3 R66, P6, R72.reuse, R3, RZ ;  /* 0x0000000348427210 */ /* 0x040fe20007fde0ff */
[C---:B------:R-:W-:Y:S02]  /*2f040*/  VIADD R65, R72.reuse, UR4 ;  /* 0x0000000448417c36 */ /* 0x040fe40008000000 */
[----:B------:R2:W-:Y:S01]  /*2f050*/  @P5 STG.E.U8 desc[UR16][R70.64], R73 ;  /* 0x0000004946005986 */ /* 0x0005e2000c101110 */
[----:B------:R-:W-:Y:S01]  /*2f060*/  ISETP.LT.AND P5, PT, R67, UR5, !P0 ;  /* 0x0000000543007c0c */ /* 0x000fe2000c7a1270 */
[----:B------:R-:W-:Y:S01]  /*2f070*/  ULDC UR5, c[0x0][0x22c] ;  /* 0x00008b0000057ab9 */ /* 0x000fe20000000800 */
[----:B------:R-:W-:-:S02]  /*2f080*/  LEA.HI.X.SX32 R67, R72, R64, 0x1, P6 ;  /* 0x0000004048437211 */ /* 0x000fc400030f0eff */
[-C--:B---3--:R-:W-:Y:S01]  /*2f090*/  IADD3 R68, P6, R65, R3.reuse, RZ ;  /* 0x0000000341447210 */ /* 0x088fe20007fde0ff */
[----:B------:R-:W-:Y:S01]  /*2f0a0*/  VIADD R72, R0, 0x7 ;  /* 0x0000000700487836 */ /* 0x000fe20000000000 */
[----:B------:R-:W-:Y:S02]  /*2f0b0*/  PRMT R75, R5, 0x7771, RZ ;  /* 0x00007771054b7816 */ /* 0x000fe400000000ff */
[CC--:B------:R-:W-:Y:S01]  /*2f0c0*/  LEA.HI.X.SX32 R69, R65.reuse, R64.reuse, 0x1, P6 ;  /* 0x0000004041457211 */ /* 0x0c0fe200030f0eff */
[----:B------:R-:W-:Y:S01]  /*2f0d0*/  VIADD R65, R65, UR4 ;  /* 0x0000000441417c36 */ /* 0x000fe20008000000 */
[----:B--2---:R-:W-:Y:S01]  /*2f0e0*/  PRMT R73, R6, 0x7770, RZ ;  /* 0x0000777006497816 */ /* 0x004fe200000000ff */
[----:B------:R2:W-:Y:S01]  /*2f0f0*/  @P2 STG.E.U8 desc[UR16][R66.64], R75 ;  /* 0x0000004b42002986 */ /* 0x0005e2000c101110 */
[----:B------:R-:W-:Y:S01]  /*2f100*/  VIADD R71, R0, 0x8 ;  /* 0x0000000800477836 */ /* 0x000fe20000000000 */
[----:B------:R-:W-:Y:S01]  /*2f110*/  ISETP.LT.AND P2, PT, R72, UR5, !P0 ;  /* 0x0000000548007c0c */ /* 0x000fe2000c741270 */
[C---:B------:R-:W-:Y:S01]  /*2f120*/  VIADD R72, R65.reuse, UR4 ;  /* 0x0000000441487c36 */ /* 0x040fe20008000000 */
[----:B------:R-:W-:Y:S01]  /*2f130*/  IADD3 R70, P6, R65, R3, RZ ;  /* 0x0000000341467210 */ /* 0x000fe20007fde0ff */
[----:B------:R-:W-:Y:S01]  /*2f140*/  ULDC UR5, c[0x0][0x22c] ;  /* 0x00008b0000057ab9 */ /* 0x000fe20000000800 */
[----:B------:R3:W-:Y:S01]  /*2f150*/  @P4 STG.E.U8 desc[UR16][R68.64], R73 ;  /* 0x0000004944004986 */ /* 0x0007e2000c101110 */
[----:B------:R-:W-:Y:S01]  /*2f160*/  ISETP.LT.AND P4, PT, R71, UR5, !P0 ;  /* 0x0000000547007c0c */ /* 0x000fe2000c781270 */
[----:B------:R-:W-:Y:S01]  /*2f170*/  ULDC UR5, c[0x0][0x22c] ;  /* 0x00008b0000057ab9 */ /* 0x000fe20000000800 */
[----:B------:R-:W-:-:S02]  /*2f180*/  LEA.HI.X.SX32 R71, R65, R64, 0x1, P6 ;  /* 0x0000004041477211 */ /* 0x000fc400030f0eff */
[-C--:B--2---:R-:W-:Y:S01]  /*2f190*/  IADD3 R66, P6, R72, R3.reuse, RZ ;  /* 0x0000000348427210 */ /* 0x084fe20007fde0ff */
[----:B------:R-:W-:Y:S01]  /*2f1a0*/  VIADD R65, R0, 0x9 ;  /* 0x0000000900417836 */ /* 0x000fe20000000000 */
[----:B------:R-:W-:Y:S02]  /*2f1b0*/  PRMT R75, R6, 0x7771, RZ ;  /* 0x00007771064b7816 */ /* 0x000fe400000000ff */
[CC--:B------:R-:W-:Y:S01]  /*2f1c0*/  LEA.HI.X.SX32 R67, R72.reuse, R64.reuse, 0x1, P6 ;  /* 0x0000004048437211 */ /* 0x0c0fe200030f0eff */
[----:B------:R-:W-:Y:S01]  /*2f1d0*/  VIADD R72, R72, UR4 ;  /* 0x0000000448487c36 */ /* 0x000fe20008000000 */
[----:B---3--:R-:W-:Y:S01]  /*2f1e0*/  PRMT R73, R7, 0x7770, RZ ;  /* 0x0000777007497816 */ /* 0x008fe200000000ff */
[----:B------:R2:W-:Y:S01]  /*2f1f0*/  @P3 STG.E.U8 desc[UR16][R70.64], R75 ;  /* 0x0000004b46003986 */ /* 0x0005e2000c101110 */
[----:B------:R-:W-:Y:S01]  /*2f200*/  VIADD R69, R0, 0xa ;  /* 0x0000000a00457836 */ /* 0x000fe20000000000 */
[----:B------:R-:W-:Y:S01]  /*2f210*/  ISETP.LT.AND P3, PT, R65, UR5, !P0 ;  /* 0x0000000541007c0c */ /* 0x000fe2000c761270 */
[C---:B------:R-:W-:Y:S01]  /*2f220*/  VIADD R65, R72.reuse, UR4 ;  /* 0x0000000448417c36 */ /* 0x040fe20008000000 */
[C---:B------:R-:W-:Y:S01]  /*2f230*/  IADD3 R68, P6, R72.reuse, R3, RZ ;  /* 0x0000000348447210 */ /* 0x040fe20007fde0ff */
        /* <DEDUP_REMOVED lines=21> */
[-C--:B--2---:R-:W-:Y:S02]  /*2f390*/  IADD3 R68, P6, R72, R3.reuse, RZ ;  /* 0x0000000348447210 */ /* 0x084fe40007fde0ff */
[----:B------:R-:W-:Y:S01]  /*2f3a0*/  PRMT R75, R4, 0x7773, RZ ;  /* 0x00007773044b7816 */ /* 0x000fe200000000ff */
[----:B------:R-:W-:Y:S01]  /*2f3b0*/  VIADD R4, R0, 0xd ;  /* 0x0000000d00047836 */ /* 0x000fe20000000000 */
[CC--:B------:R-:W-:Y:S01]  /*2f3c0*/  LEA.HI.X.SX32 R69, R72.reuse, R64.reuse, 0x1, P6 ;  /* 0x0000004048457211 */ /* 0x0c0fe200030f0eff */
[----:B------:R-:W-:Y:S01]  /*2f3d0*/  VIADD R72, R72, UR4 ;  /* 0x0000000448487c36 */ /* 0x000fe20008000000 */
[----:B---3--:R-:W-:Y:S01]  /*2f3e0*/  PRMT R73, R5, 0x7772, RZ ;  /* 0x0000777205497816 */ /* 0x008fe200000000ff */
[----:B------:R2:W-:Y:S01]  /*2f3f0*/  @P3 STG.E.U8 desc[UR16][R66.64], R75 ;  /* 0x0000004b42003986 */ /* 0x0005e2000c101110 */
[----:B------:R-:W-:Y:S01]  /*2f400*/  ISETP.LT.AND P3, PT, R4, UR5, !P0 ;  /* 0x0000000504007c0c */ /* 0x000fe2000c761270 */
[----:B------:R-:W-:Y:S01]  /*2f410*/  VIADD R4, R0, 0xe ;  /* 0x0000000e00047836 */ /* 0x000fe20000000000 */
[C---:B------:R-:W-:Y:S01]  /*2f420*/  IADD3 R70, P6, R72.reuse, R3, RZ ;  /* 0x0000000348467210 */ /* 0x040fe20007fde0ff */
[----:B------:R-:W-:Y:S01]  /*2f430*/  VIADD R65, R72, UR4 ;  /* 0x0000000448417c36 */ /* 0x000fe20008000000 */
[----:B------:R-:W-:Y:S01]  /*2f440*/  ULDC UR5, c[0x0][0x22c] ;  /* 0x00008b0000057ab9 */ /* 0x000fe20000000800 */
[----:B------:R3:W-:Y:S01]  /*2f450*/  @P5 STG.E.U8 desc[UR16][R68.64], R73 ;  /* 0x0000004944005986 */ /* 0x0007e2000c101110 */
[----:B------:R-:W-:Y:S01]  /*2f460*/  ISETP.LT.AND P5, PT, R4, UR5, !P0 ;  /* 0x0000000504007c0c */ /* 0x000fe2000c7a1270 */
[----:B------:R-:W-:Y:S01]  /*2f470*/  ULDC UR5, c[0x0][0x22c] ;  /* 0x00008b0000057ab9 */ /* 0x000fe20000000800 */
[----:B------:R-:W-:-:S02]  /*2f480*/  LEA.HI.X.SX32 R71, R72, R64, 0x1, P6 ;  /* 0x0000004048477211 */ /* 0x000fc400030f0eff */
[-C--:B------:R-:W-:Y:S01]  /*2f490*/  IADD3 R4, P6, R65, R3.reuse, RZ ;  /* 0x0000000341047210 */ /* 0x080fe20007fde0ff */
[----:B--2---:R-:W-:Y:S01]  /*2f4a0*/  VIADD R66, R0, 0xf ;  /* 0x0000000f00427836 */ /* 0x004fe20000000000 */
        /* <DEDUP_REMOVED lines=14> */
[-C--:B------:R-:W-:Y:S02]  /*2f590*/  IADD3 R68, P6, R72, R3.reuse, RZ ;  /* 0x0000000348447210 */ /* 0x080fe40007fde0ff */
[----:B--2---:R-:W-:Y:S01]  /*2f5a0*/  PRMT R75, R6, 0x7773, RZ ;  /* 0x00007773064b7816 */ /* 0x004fe200000000ff */
[----:B------:R-:W-:Y:S01]  /*2f5b0*/  VIADD R6, R0, 0x11 ;  /* 0x0000001100067836 */ /* 0x000fe20000000000 */
[CC--:B------:R-:W-:Y:S01]  /*2f5c0*/  LEA.HI.X.SX32 R69, R72.reuse, R64.reuse, 0x1, P6 ;  /* 0x0000004048457211 */ /* 0x0c0fe200030f0eff */
[----:B------:R-:W-:Y:S01]  /*2f5d0*/  VIADD R72, R72, UR4 ;  /* 0x0000000448487c36 */ /* 0x000fe20008000000 */
[----:B---3--:R-:W-:Y:S01]  /*2f5e0*/  PRMT R73, R7, 0x7772, RZ ;  /* 0x0000777207497816 */ /* 0x008fe200000000ff */
[----:B------:R-:W-:Y:S01]  /*2f5f0*/  VIADD R5, R0, 0x12 ;  /* 0x0000001200057836 */ /* 0x000fe20000000000 */
[----:B------:R2:W-:Y:S01]  /*2f600*/  @P3 STG.E.U8 desc[UR16][R66.64], R75 ;  /* 0x0000004b42003986 */ /* 0x0005e2000c101110 */
        /* <DEDUP_REMOVED lines=8> */
[-C--:B------:R-:W-:Y:S02]  /*2f690*/  IADD3 R6, P6, R65, R3.reuse, RZ ;  /* 0x0000000341067210 */ /* 0x080fe40007fde0ff */
[----:B------:R-:W-:Y:S01]  /*2f6a0*/  PRMT R71, R7, 0x7773, RZ ;  /* 0x0000777307477816 */ /* 0x000fe200000000ff */
[----:B--2---:R-:W-:Y:S01]  /*2f6b0*/  VIADD R66, R0, 0x13 ;  /* 0x0000001300427836 */ /* 0x004fe20000000000 */
        /* <DEDUP_REMOVED lines=18> */
[----:B------:R-:W-:Y:S01]  /*2f7e0*/  PRMT R71, R9, 0x7770, RZ ;  /* 0x0000777009477816 */ /* 0x000fe200000000ff */
[----:B------:R2:W-:Y:S01]  /*2f7f0*/  @P3 STG.E.U8 desc[UR16][R66.64], R69 ;  /* 0x0000004542003986 */ /* 0x0005e2000c101110 */
[----:B---3--:R-:W-:Y:S01]  /*2f800*/  VIADD R7, R0, 0x16 ;  /* 0x0000001600077836 */ /* 0x008fe20000000000 */
        /* <DEDUP_REMOVED lines=61> */
[----:B------:R-:W-:Y:S01]  /*2fbe0*/  PRMT R65, R9, 0x7772, RZ ;  /* 0x0000777209417816 */ /* 0x000fe200000000ff */
[----:B---3--:R-:W-:Y:S01]  /*2fbf0*/  VIADD R5, R0, 0x1e ;  /* 0x0000001e00057836 */ /* 0x008fe20000000000 */
[----:B------:R2:W-:Y:S01]  /*2fc00*/  @P3 STG.E.U8 desc[UR16][R6.64], R69 ;  /* 0x0000004506003986 */ /* 0x0005e2000c101110 */
[----:B------:R-:W-:Y:S01]  /*2fc10*/  ISETP.LT.AND P3, PT, R8, UR5, !P0 ;  /* 0x0000000508007c0c */ /* 0x000fe2000c761270 */
[----:B------:R-:W-:Y:S01]  /*2fc20*/  ULDC UR5, c[0x0][0x22c] ;  /* 0x00008b0000057ab9 */ /* 0x000fe20000000800 */
[CC--:B------:R-:W-:Y:S01]  /*2fc30*/  IADD3 R4, P6, R68.reuse, R3.reuse, RZ ;  /* 0x0000000344047210 */ /* 0x0c0fe20007fde0ff */
[----:B------:R3:W-:Y:S01]  /*2fc40*/  @P5 STG.E.U8 desc[UR16][R66.64], R65 ;  /* 0x0000004142005986 */ /* 0x0007e2000c101110 */
[----:B------:R-:W-:Y:S01]  /*2fc50*/  ISETP.LT.AND P5, PT, R5, UR5, !P0 ;  /* 0x0000000505007c0c */ /* 0x000fe2000c7a1270 */
[C---:B------:R-:W-:Y:S01]  /*2fc60*/  VIADD R8, R68.reuse, UR4 ;  /* 0x0000000444087c36 */ /* 0x040fe20008000000 */
[----:B------:R-:W-:Y:S01]  /*2fc70*/  LEA.HI.X.SX32 R5, R68, R64, 0x1, P6 ;  /* 0x0000004044057211 */ /* 0x000fe200030f0eff */
[----:B------:R-:W-:Y:S01]  /*2fc80*/  ULDC UR5, c[0x0][0x22c] ;  /* 0x00008b0000057ab9 */ /* 0x000fe20000000800 */
[----:B--2---:R-:W-:Y:S01]  /*2fc90*/  PRMT R69, R9, 0x7773, RZ ;  /* 0x0000777309457816 */ /* 0x004fe200000000ff */
[----:B------:R-:W-:Y:S01]  /*2fca0*/  VIADD R9, R0, 0x1f ;  /* 0x0000001f00097836 */ /* 0x000fe20000000000 */
[----:B------:R-:W-:-:S03]  /*2fcb0*/  IADD3 R6, P6, R8, R3, RZ ;  /* 0x0000000308067210 */ /* 0x000fc60007fde0ff */
[----:B------:R2:W-:Y:S01]  /*2fcc0*/  @P2 STG.E.U8 desc[UR16][R4.64], R69 ;  /* 0x0000004504002986 */ /* 0x0005e2000c101110 */
[----:B------:R-:W-:Y:S01]  /*2fcd0*/  ISETP.LT.AND P2, PT, R9, UR5, !P0 ;  /* 0x0000000509007c0c */ /* 0x000fe2000c741270 */
[C---:B------:R-:W-:Y:S01]  /*2fce0*/  VIADD R9, R8.reuse, UR4 ;  /* 0x0000000408097c36 */ /* 0x040fe20008000000 */
[----:B------:R-:W-:Y:S01]  /*2fcf0*/  LEA.HI.X.SX32 R7, R8, R64, 0x1, P6 ;  /* 0x0000004008077211 */ /* 0x000fe200030f0eff */
[----:B---3--:R-:W-:Y:S01]  /*2fd00*/  VIADD R66, R0, 0x20 ;  /* 0x0000002000427836 */ /* 0x008fe20000000000 */
[----:B------:R-:W-:Y:S01]  /*2fd10*/  PRMT R67, R10, 0x7772, RZ ;  /* 0x000077720a437816 */ /* 0x000fe200000000ff */
[C---:B------:R-:W-:Y:S01]  /*2fd20*/  VIADD R65, R9.reuse, UR4 ;  /* 0x0000000409417c36 */ /* 0x040fe20008000000 */
[----:B------:R-:W-:Y:S01]  /*2fd30*/  IADD3 R8, P6, R9, R3, RZ ;  /* 0x0000000309087210 */ /* 0x000fe20007fde0ff */
[----:B------:R-:W-:-:S03]  /*2fd40*/  ULDC UR5, c[0x0][0x22c] ;  /* 0x00008b0000057ab9 */ /* 0x000fc60000000800 */
[-C--:B------:R-:W-:Y:S02]  /*2fd50*/  LEA.HI.X.SX32 R9, R9, R64.reuse, 0x1, P6 ;  /* 0x0000004009097211 */ /* 0x080fe400030f0eff */
[CC--:B--2---:R-:W-:Y:S02]  /*2fd60*/  IADD3 R4, P6, R65.reuse, R3.reuse, RZ ;  /* 0x0000000341047210 */ /* 0x0c4fe40007fde0ff */
[----:B------:R-:W-:Y:S01]  /*2fd70*/  PRMT R71, R10, 0x7773, RZ ;  /* 0x000077730a477816 */ /* 0x000fe200000000ff */
[----:B------:R-:W-:Y:S01]  /*2fd80*/  VIADD R10, R0, 0x21 ;  /* 0x00000021000a7836 */ /* 0x000fe20000000000 */
[CC--:B------:R-:W-:Y:S01]  /*2fd90*/  LEA.HI.X.SX32 R5, R65.reuse, R64.reuse, 0x1, P6 ;  /* 0x0000004041057211 */ /* 0x0c0fe200030f0eff */
[----:B------:R2:W-:Y:S01]  /*2fda0*/  @P4 STG.E.U8 desc[UR16][R6.64], R67 ;  /* 0x0000004306004986 */ /* 0x0005e2000c101110 */
[----:B------:R-:W-:Y:S01]  /*2fdb0*/  VIADD R65, R65, UR4 ;  /* 0x0000000441417c36 */ /* 0x000fe20008000000 */
[----:B------:R-:W-:Y:S01]  /*2fdc0*/  ISETP.LT.AND P4, PT, R66, UR5, !P0 ;  /* 0x0000000542007c0c */ /* 0x000fe2000c781270 */
[----:B------:R-:W-:Y:S01]  /*2fdd0*/  ULDC UR5, c[0x0][0x22c] ;  /* 0x00008b0000057ab9 */ /* 0x000fe20000000800 */
[----:B------:R-:W-:Y:S01]  /*2fde0*/  PRMT R69, R11, 0x7772, RZ ;  /* 0x000077720b457816 */ /* 0x000fe200000000ff */
[----:B------:R3:W-:Y:S01]  /*2fdf0*/  @P3 STG.E.U8 desc[UR16][R8.64], R71 ;  /* 0x0000004708003986 */ /* 0x0007e2000c101110 */
[----:B------:R-:W-:Y:S01]  /*2fe00*/  ISETP.LT.AND P3, PT, R10, UR5, !P0 ;  /* 0x000000050a007c0c */ /* 0x000fe2000c761270 */
[C---:B------:R-:W-:Y:S01]  /*2fe10*/  VIADD R10, R65.reuse, UR4 ;  /* 0x00000004410a7c36 */ /* 0x040fe20008000000 */
[----:B------:R-:W-:Y:S01]  /*2fe20*/  ULDC UR5, c[0x0][0x22c] ;  /* 0x00008b0000057ab9 */ /* 0x000fe20000000800 */
[----:B--2---:R-:W-:Y:S01]  /*2fe30*/  VIADD R7, R0, 0x22 ;  /* 0x0000002200077836 */ /* 0x004fe20000000000 */
[----:B------:R-:W-:Y:S01]  /*2fe40*/  IADD3 R6, P6, R65, R3, RZ ;  /* 0x0000000341067210 */ /* 0x000fe20007fde0ff */
[----:B------:R2:W-:Y:S03]  /*2fe50*/  @P5 STG.E.U8 desc[UR16][R4.64], R69 ;  /* 0x0000004504005986 */ /* 0x0005e6000c101110 */
[----:B------:R-:W-:Y:S01]  /*2fe60*/  ISETP.LT.AND P5, PT, R7, UR5, !P0 ;  /* 0x0000000507007c0c */ /* 0x000fe2000c7a1270 */
[----:B------:R-:W-:Y:S01]  /*2fe70*/  ULDC UR5, c[0x0][0x22c] ;  /* 0x00008b0000057ab9 */ /* 0x000fe20000000800 */
[----:B------:R-:W-:-:S02]  /*2fe80*/  LEA.HI.X.SX32 R7, R65, R64, 0x1, P6 ;  /* 0x0000004041077211 */ /* 0x000fc400030f0eff */
[-C--:B---3--:R-:W-:Y:S02]  /*2fe90*/  IADD3 R8, P6, R10, R3.reuse, RZ ;  /* 0x000000030a087210 */ /* 0x088fe40007fde0ff */
[----:B------:R-:W-:Y:S01]  /*2fea0*/  PRMT R67, R11, 0x7773, RZ ;  /* 0x000077730b437816 */ /* 0x000fe200000000ff */
[----:B------:R-:W-:Y:S01]  /*2feb0*/  VIADD R11, R0, 0x23 ;  /* 0x00000023000b7836 */ /* 0x000fe20000000000 */
[CC--:B------:R-:W-:Y:S01]  /*2fec0*/  LEA.HI.X.SX32 R9, R10.reuse, R64.reuse, 0x1, P6 ;  /* 0x000000400a097211 */ /* 0x0c0fe200030f0eff */
[----:B------:R-:W-:Y:S01]  /*2fed0*/  VIADD R10, R10, UR4 ;  /* 0x000000040a0a7c36 */ /* 0x000fe20008000000 */
[----:B--2---:R-:W-:Y:S01]  /*2fee0*/  PRMT R69, R12, 0x7770, RZ ;  /* 0x000077700c457816 */ /* 0x004fe200000000ff */
        /* <DEDUP_REMOVED lines=10> */
[CC--:B--2---:R-:W-:Y:S01]  /*2ff90*/  IADD3 R6, P6, R11.reuse, R3.reuse, RZ ;  /* 0x000000030b067210 */ /* 0x0c4fe20007fde0ff */
        /* <DEDUP_REMOVED lines=244> */
[----:B----4-:R-:W-:Y:S01]  /*30ee0*/  PRMT R13, R20, 0x7770, RZ ;  /* 0x00007770140d7816 */ /* 0x010fe200000000ff */
        /* <DEDUP_REMOVED lines=618> */
[CC--:B--2---:R-:W-:Y:S02]  /*33590*/  IADD3 R6, P6, R11.reuse, R3.reuse, RZ ;  /* 0x000000030b067210 */ /* 0x0c4fe40007fde0ff */
[----:B------:R-:W-:Y:S01]  /*335a0*/  PRMT R15, R42, 0x7773, RZ ;  /* 0x000077732a0f7816 */ /* 0x000fe200000000ff */
[C---:B------:R-:W-:Y:S01]  /*335b0*/  VIADD R10, R0.reuse, 0x91 ;  /* 0x00000091000a7836 */ /* 0x040fe20000000000 */
[CC--:B------:R-:W-:Y:S01]  /*335c0*/  LEA.HI.X.SX32 R7, R11.reuse, R64.reuse, 0x1, P6 ;  /* 0x000000400b077211 */ /* 0x0c0fe200030f0eff */
[----:B------:R-:W-:Y:S01]  /*335d0*/  VIADD R11, R11, UR4 ;  /* 0x000000040b0b7c36 */ /* 0x000fe20008000000 */
[----:B---3--:R-:W-:Y:S01]  /*335e0*/  PRMT R13, R43, 0x7772, RZ ;  /* 0x000077722b0d7816 */ /* 0x008fe200000000ff */
[----:B------:R2:W-:Y:S01]  /*335f0*/  @P3 STG.E.U8 desc[UR16][R4.64], R15 ;  /* 0x0000000f04003986 */ /* 0x0005e2000c101110 */
[----:B------:R-:W-:Y:S01]  /*33600*/  VIADD R9, R0, 0x92 ;  /* 0x0000009200097836 */ /* 0x000fe20000000000 */
[----:B------:R-:W-:Y:S01]  /*33610*/  ISETP.LT.AND P3, PT, R10, UR5, !P0 ;  /* 0x000000050a007c0c */ /* 0x000fe2000c761270 */
[----:B------:R-:W-:Y:S01]  /*33620*/  ULDC UR5, c[0x0][0x22c] ;  /* 0x00008b0000057ab9 */ /* 0x000fe20000000800 */
[----:B------:R0:W-:Y:S01]  /*33630*/  @P5 STG.E.U8 desc[UR16][R6.64], R13 ;  /* 0x0000000d06005986 */ /* 0x0001e2000c101110 */
[-C--:B------:R-:W-:Y:S01]  /*33640*/  IADD3 R8, P5, R11, R3.reuse, RZ ;  /* 0x000000030b087210 */ /* 0x080fe20007fbe0ff */
[----:B------:R-:W-:Y:S01]  /*33650*/  ULDC UR4, c[0x0][0x248] ;  /* 0x0000920000047ab9 */ /* 0x000fe20000000800 */
[----:B------:R-:W-:Y:S01]  /*33660*/  ISETP.LT.AND P6, PT, R9, UR5, !P0 ;  /* 0x0000000509007c0c */ /* 0x000fe2000c7c1270 */
[C---:B------:R-:W-:Y:S01]  /*33670*/  VIADD R10, R11.reuse, UR4 ;  /* 0x000000040b0a7c36 */ /* 0x040fe20008000000 */
[----:B------:R-:W-:Y:S01]  /*33680*/  LEA.HI.X.SX32 R9, R11, R64, 0x1, P5 ;  /* 0x000000400b097211 */ /* 0x000fe200028f0eff */
[----:B------:R-:W-:Y:S01]  /*33690*/  ULDC UR4, c[0x0][0x22c] ;  /* 0x00008b0000047ab9 */ /* 0x000fe20000000800 */
[----:B------:R-:W-:Y:S01]  /*336a0*/  PRMT R43, R43, 0x7773, RZ ;  /* 0x000077732b2b7816 */ /* 0x000fe200000000ff */
[----:B--2---:R-:W-:Y:S01]  /*336b0*/  VIADD R5, R0, 0x93 ;  /* 0x0000009300057836 */ /* 0x004fe20000000000 */
[----:B------:R-:W-:Y:S01]  /*336c0*/  IADD3 R4, P5, R10, R3, RZ ;  /* 0x000000030a047210 */ /* 0x000fe20007fbe0ff */
[----:B------:R-:W-:-:S02]  /*336d0*/  ULDC UR5, c[0x0][0x22c] ;  /* 0x00008b0000057ab9 */ /* 0x000fc40000000800 */
[----:B------:R2:W-:Y:S01]  /*336e0*/  @P2 STG.E.U8 desc[UR16][R8.64], R43 ;  /* 0x0000002b08002986 */ /* 0x0005e2000c101110 */
[----:B------:R-:W-:Y:S01]  /*336f0*/  ISETP.LT.AND P2, PT, R5, UR4, !P0 ;  /* 0x0000000405007c0c */ /* 0x000fe2000c741270 */
[----:B------:R-:W-:Y:S01]  /*33700*/  ULDC UR4, c[0x0][0x248] ;  /* 0x0000920000047ab9 */ /* 0x000fe20000000800 */
[C---:B------:R-:W-:Y:S01]  /*33710*/  LEA.HI.X.SX32 R5, R10.reuse, R64, 0x1, P5 ;  /* 0x000000400a057211 */ /* 0x040fe200028f0eff */
[----:B------:R-:W-:Y:S01]  /*33720*/  VIADD R10, R10, UR4 ;  /* 0x000000040a0a7c36 */ /* 0x000fe20008000000 */
[----:B0-----:R-:W-:Y:S01]  /*33730*/  PRMT R13, R44, 0x7770, RZ ;  /* 0x000077702c0d7816 */ /* 0x001fe200000000ff */
[----:B------:R-:W-:Y:S01]  /*33740*/  VIADD R7, R0, 0x94 ;  /* 0x0000009400077836 */ /* 0x000fe20000000000 */
[----:B------:R-:W-:-:S03]  /*33750*/  ULDC UR4, c[0x0][0x22c] ;  /* 0x00008b0000047ab9 */ /* 0x000fc60000000800 */
[----:B------:R0:W-:Y:S01]  /*33760*/  @P4 STG.E.U8 desc[UR16][R4.64], R13 ;  /* 0x0000000d04004986 */ /* 0x0001e2000c101110 */
[C---:B------:R-:W-:Y:S02]  /*33770*/  IADD3 R6, P4, R10.reuse, R3, RZ ;  /* 0x000000030a067210 */ /* 0x040fe40007f9e0ff */
[----:B------:R-:W-:Y:S01]  /*33780*/  ISETP.LT.AND P5, PT, R7, UR4, !P0 ;  /* 0x0000000407007c0c */ /* 0x000fe2000c7a1270 */
[----:B------:R-:W-:Y:S01]  /*33790*/  ULDC UR4, c[0x0][0x248] ;  /* 0x0000920000047ab9 */ /* 0x000fe20000000800 */
[C---:B------:R-:W-:Y:S01]  /*337a0*/  LEA.HI.X.SX32 R7, R10.reuse, R64, 0x1, P4 ;  /* 0x000000400a077211 */ /* 0x040fe200020f0eff */
[----:B------:R-:W-:Y:S01]  /*337b0*/  VIADD R10, R10, UR4 ;  /* 0x000000040a0a7c36 */ /* 0x000fe20008000000 */
[----:B------:R-:W-:Y:S01]  /*337c0*/  PRMT R11, R44, 0x7771, RZ ;  /* 0x000077712c0b7816 */ /* 0x000fe200000000ff */
[----:B--2---:R-:W-:Y:S01]  /*337d0*/  VIADD R8, R0, 0x95 ;  /* 0x0000009500087836 */ /* 0x004fe20000000000 */
[----:B------:R-:W-:-:S03]  /*337e0*/  ULDC UR4, c[0x0][0x248] ;  /* 0x0000920000047ab9 */ /* 0x000fc60000000800 */
[----:B------:R2:W-:Y:S01]  /*337f0*/  @P3 STG.E.U8 desc[UR16][R6.64], R11 ;  /* 0x0000000b06003986 */ /* 0x0005e2000c101110 */
[CC--:B0-----:R-:W-:Y:S01]  /*33800*/  IADD3 R4, P3, R10.reuse, R3.reuse, RZ ;  /* 0x000000030a047210 */ /* 0x0c1fe20007f7e0ff */
[----:B------:R-:W-:Y:S01]  /*33810*/  VIADD R9, R10, UR4 ;  /* 0x000000040a097c36 */ /* 0x000fe20008000000 */
[----:B------:R-:W-:Y:S01]  /*33820*/  ISETP.LT.AND P4, PT, R8, UR5, !P0 ;  /* 0x0000000508007c0c */ /* 0x000fe2000c781270 */
[----:B------:R-:W-:Y:S01]  /*33830*/  ULDC UR5, c[0x0][0x248] ;  /* 0x0000920000057ab9 */ /* 0x000fe20000000800 */
[-C--:B------:R-:W-:Y:S01]  /*33840*/  LEA.HI.X.SX32 R5, R10, R64.reuse, 0x1, P3 ;  /* 0x000000400a057211 */ /* 0x080fe200018f0eff */
[----:B------:R-:W-:Y:S01]  /*33850*/  VIADD R10, R9, UR5 ;  /* 0x00000005090a7c36 */ /* 0x000fe20008000000 */
[----:B------:R-:W-:Y:S01]  /*33860*/  PRMT R15, R45, 0x7770, RZ ;  /* 0x000077702d0f7816 */ /* 0x000fe200000000ff */
[----:B------:R-:W-:Y:S01]  /*33870*/  VIADD R12, R0, 0x96 ;  /* 0x00000096000c7836 */ /* 0x000fe20000000000 */
[-C--:B------:R-:W-:Y:S01]  /*33880*/  IADD3 R8, P3, R9, R3.reuse, RZ ;  /* 0x0000000309087210 */ /* 0x080fe20007f7e0ff */
[----:B------:R-:W-:Y:S01]  /*33890*/  ULDC UR4, c[0x0][0x22c] ;  /* 0x00008b0000047ab9 */ /* 0x000fe20000000800 */
[----:B------:R-:W-:Y:S01]  /*338a0*/  PRMT R13, R45, 0x7771, RZ ;  /* 0x000077712d0d7816 */ /* 0x000fe200000000ff */
[----:B------:R0:W-:Y:S01]  /*338b0*/  @P6 STG.E.U8 desc[UR16][R4.64], R15 ;  /* 0x0000000f04006986 */ /* 0x0001e2000c101110 */
[----:B--2---:R-:W-:Y:S01]  /*338c0*/  IADD3 R6, P6, R10, R3, RZ ;  /* 0x000000030a067210 */ /* 0x004fe20007fde0ff */
[----:B------:R-:W-:Y:S01]  /*338d0*/  ULDC UR5, c[0x0][0x22c] ;  /* 0x00008b0000057ab9 */ /* 0x000fe20000000800 */
[----:B------:R-:W-:-:S02]  /*338e0*/  LEA.HI.X.SX32 R9, R9, R64, 0x1, P3 ;  /* 0x0000004009097211 */ /* 0x000fc400018f0eff */
[----:B------:R-:W-:Y:S01]  /*338f0*/  ISETP.LT.AND P3, PT, R12, UR4, !P0 ;  /* 0x000000040c007c0c */ /* 0x000fe2000c761270 */
[----:B------:R-:W-:Y:S01]  /*33900*/  ULDC UR4, c[0x0][0x248] ;  /* 0x0000920000047ab9 */ /* 0x000fe20000000800 */
[-C--:B------:R-:W-:Y:S01]  /*33910*/  LEA.HI.X.SX32 R7, R10, R64.reuse, 0x1, P6 ;  /* 0x000000400a077211 */ /* 0x080fe200030f0eff */
[----:B------:R-:W-:Y:S01]  /*33920*/  VIADD R12, R0, 0x97 ;  /* 0x00000097000c7836 */ /* 0x000fe20000000000 */
[----:B------:R-:W-:Y:S01]  /*33930*/  PRMT R11, R46, 0x7770, RZ ;  /* 0x000077702e0b7816 */ /* 0x000fe200000000ff */
[----:B------:R-:W-:Y:S01]  /*33940*/  VIADD R10, R10, UR4 ;  /* 0x000000040a0a7c36 */ /* 0x000fe20008000000 */
[----:B------:R2:W-:Y:S01]  /*33950*/  @P2 STG.E.U8 desc[UR16][R8.64], R13 ;  /* 0x0000000d08002986 */ /* 0x0005e2000c101110 */
[----:B0-----:R-:W-:Y:S01]  /*33960*/  VIADD R5, R0, 0x98 ;  /* 0x0000009800057836 */ /* 0x001fe20000000000 */
[----:B------:R-:W-:Y:S01]  /*33970*/  ISETP.LT.AND P2, PT, R12, UR5, !P0 ;  /* 0x000000050c007c0c */ /* 0x000fe2000c741270 */
[----:B------:R-:W-:Y:S01]  /*33980*/  ULDC UR5, c[0x0][0x22c] ;  /* 0x00008b0000057ab9 */ /* 0x000fe20000000800 */
[----:B------:R0:W-:Y:S01]  /*33990*/  @P5 STG.E.U8 desc[UR16][R6.64], R11 ;  /* 0x0000000b06005986 */ /* 0x0001e2000c101110 */
[C---:B------:R-:W-:Y:S01]  /*339a0*/  IADD3 R4, P5, R10.reuse, R3, RZ ;  /* 0x000000030a047210 */ /* 0x040fe20007fbe0ff */
[----:B------:R-:W-:Y:S01]  /*339b0*/  ULDC UR4, c[0x0][0x248] ;  /* 0x0000920000047ab9 */ /* 0x000fe20000000800 */
[----:B------:R-:W-:Y:S01]  /*339c0*/  ISETP.LT.AND P6, PT, R5, UR5, !P0 ;  /* 0x0000000505007c0c */ /* 0x000fe2000c7c1270 */
[----:B------:R-:W-:Y:S01]  /*339d0*/  ULDC UR5, c[0x0][0x22c] ;  /* 0x00008b0000057ab9 */ /* 0x000fe20000000800 */
[C---:B------:R-:W-:Y:S01]  /*339e0*/  LEA.HI.X.SX32 R5, R10.reuse, R64, 0x1, P5 ;  /* 0x000000400a057211 */ /* 0x040fe200028f0eff */
[----:B--2---:R-:W-:Y:S01]  /*339f0*/  VIADD R8, R10, UR4 ;  /* 0x000000040a087c36 */ /* 0x004fe20008000000 */
[----:B------:R-:W-:Y:S01]  /*33a00*/  PRMT R13, R46, 0x7771, RZ ;  /* 0x000077712e0d7816 */ /* 0x000fe200000000ff */
[----:B------:R-:W-:Y:S01]  /*33a10*/  VIADD R9, R0, 0x99 ;  /* 0x0000009900097836 */ /* 0x000fe20000000000 */
[----:B------:R-:W-:-:S02]  /*33a20*/  ULDC UR4, c[0x0][0x22c] ;  /* 0x00008b0000047ab9 */ /* 0x000fc40000000800 */
[C---:B0-----:R-:W-:Y:S01]  /*33a30*/  IADD3 R6, P5, R8.reuse, R3, RZ ;  /* 0x0000000308067210 */ /* 0x041fe20007fbe0ff */
[----:B------:R0:W-:Y:S01]  /*33a40*/  @P4 STG.E.U8 desc[UR16][R4.64], R13 ;  /* 0x0000000d04004986 */ /* 0x0001e2000c101110 */
[----:B------:R-:W-:Y:S01]  /*33a50*/  ISETP.LT.AND P4, PT, R9, UR4, !P0 ;  /* 0x0000000409007c0c */ /* 0x000fe2000c781270 */
[----:B------:R-:W-:Y:S01]  /*33a60*/  ULDC UR4, c[0x0][0x248] ;  /* 0x0000920000047ab9 */ /* 0x000fe20000000800 */
[C---:B------:R-:W-:Y:S01]  /*33a70*/  LEA.HI.X.SX32 R7, R8.reuse, R64, 0x1, P5 ;  /* 0x0000004008077211 */ /* 0x040fe200028f0eff */
[----:B------:R-:W-:Y:S01]  /*33a80*/  VIADD R10, R8, UR4 ;  /* 0x00000004080a7c36 */ /* 0x000fe20008000000 */
[----:B------:R-:W-:Y:S01]  /*33a90*/  PRMT R11, R47, 0x7770, RZ ;  /* 0x000077702f0b7816 */ /* 0x000fe200000000ff */
[----:B------:R-:W-:Y:S01]  /*33aa0*/  VIADD R9, R0, 0x9a ;  /* 0x0000009a00097836 */ /* 0x000fe20000000000 */
[----:B------:R-:W-:-:S03]  /*33ab0*/  ULDC UR4, c[0x0][0x22c] ;  /* 0x00008b0000047ab9 */ /* 0x000fc60000000800 */
[----:B------:R2:W-:Y:S01]  /*33ac0*/  @P3 STG.E.U8 desc[UR16][R6.64], R11 ;  /* 0x0000000b06003986 */ /* 0x0005e2000c101110 */
[----:B------:R-:W-:Y:S02]  /*33ad0*/  IADD3 R8, P3, R10, R3, RZ ;  /* 0x000000030a087210 */ /* 0x000fe40007f7e0ff */
[----:B------:R-:W-:Y:S01]  /*33ae0*/  ISETP.LT.AND P5, PT, R9, UR4, !P0 ;  /* 0x0000000409007c0c */ /* 0x000fe2000c7a1270 */
[----:B------:R-:W-:Y:S01]  /*33af0*/  ULDC UR4, c[0x0][0x248] ;  /* 0x0000920000047ab9 */ /* 0x000fe20000000800 */
[----:B0-----:R-:W-:Y:S01]  /*33b00*/  VIADD R4, R0, 0x9b ;  /* 0x0000009b00047836 */ /* 0x001fe20000000000 */
[C---:B------:R-:W-:Y:S01]  /*33b10*/  LEA.HI.X.SX32 R9, R10.reuse, R64, 0x1, P3 ;  /* 0x000000400a097211 */ /* 0x040fe200018f0eff */
[----:B------:R-:W-:Y:S01]  /*33b20*/  VIADD R10, R10, UR4 ;  /* 0x000000040a0a7c36 */ /* 0x000fe20008000000 */
[----:B------:R-:W-:Y:S01]  /*33b30*/  PRMT R13, R47, 0x7771, RZ ;  /* 0x000077712f0d7816 */ /* 0x000fe200000000ff */
[----:B------:R-:W-:Y:S01]  /*33b40*/  ULDC UR4, c[0x0][0x248] ;  /* 0x0000920000047ab9 */ /* 0x000fe20000000800 */
[----:B------:R-:W-:Y:S01]  /*33b50*/  ISETP.LT.AND P3, PT, R4, UR5, !P0 ;  /* 0x0000000504007c0c */ /* 0x000fe2000c761270 */
[----:B------:R-:W-:-:S02]  /*33b60*/  ULDC UR5, c[0x0][0x248] ;  /* 0x0000920000057ab9 */ /* 0x000fc40000000800 */
[----:B------:R0:W-:Y:S01]  /*33b70*/  @P2 STG.E.U8 desc[UR16][R8.64], R13 ;  /* 0x0000000d08002986 */ /* 0x0001e2000c101110 */
[CC--:B------:R-:W-:Y:S01]  /*33b80*/  IADD3 R4, P2, R10.reuse, R3.reuse, RZ ;  /* 0x000000030a047210 */ /* 0x0c0fe20007f5e0ff */
[----:B--2---:R-:W-:Y:S01]  /*33b90*/  VIADD R7, R10, UR4 ;  /* 0x000000040a077c36 */ /* 0x004fe20008000000 */
[----:B------:R-:W-:Y:S01]  /*33ba0*/  PRMT R15, R44, 0x7772, RZ ;  /* 0x000077722c0f7816 */ /* 0x000fe200000000ff */
[----:B------:R-:W-:Y:S01]  /*33bb0*/  VIADD R12, R0, 0x9c ;  /* 0x0000009c000c7836 */ /* 0x000fe20000000000 */
[-C--:B------:R-:W-:Y:S01]  /*33bc0*/  LEA.HI.X.SX32 R5, R10, R64.reuse, 0x1, P2 ;  /* 0x000000400a057211 */ /* 0x080fe200010f0eff */
[C---:B------:R-:W-:Y:S01]  /*33bd0*/  VIADD R10, R7.reuse, UR5 ;  /* 0x00000005070a7c36 */ /* 0x040fe20008000000 */
[CC--:B------:R-:W-:Y:S01]  /*33be0*/  IADD3 R6, P2, R7.reuse, R3.reuse, RZ ;  /* 0x0000000307067210 */ /* 0x0c0fe20007f5e0ff */
[----:B------:R-:W-:Y:S01]  /*33bf0*/  ULDC UR4, c[0x0][0x22c] ;  /* 0x00008b0000047ab9 */ /* 0x000fe20000000800 */
[----:B------:R-:W-:Y:S01]  /*33c00*/  PRMT R11, R44, 0x7773, RZ ;  /* 0x000077732c0b7816 */ /* 0x000fe200000000ff */
[----:B------:R2:W-:Y:S01]  /*33c10*/  @P6 STG.E.U8 desc[UR16][R4.64], R15 ;  /* 0x0000000f04006986 */ /* 0x0005e2000c101110 */
[----:B------:R-:W-:Y:S01]  /*33c20*/  LEA.HI.X.SX32 R7, R7, R64, 0x1, P2 ;  /* 0x0000004007077211 */ /* 0x000fe200010f0eff */
[----:B------:R-:W-:Y:S01]  /*33c30*/  ULDC UR5, c[0x0][0x22c] ;  /* 0x00008b0000057ab9 */ /* 0x000fe20000000800 */
[----:B0-----:R-:W-:-:S02]  /*33c40*/  IADD3 R8, P6, R10, R3, RZ ;  /* 0x000000030a087210 */ /* 0x001fc40007fde0ff */
[----:B------:R-:W-:Y:S01]  /*33c50*/  ISETP.LT.AND P2, PT, R12, UR4, !P0 ;  /* 0x000000040c007c0c */ /* 0x000fe2000c741270 */
[----:B------:R-:W-:Y:S01]  /*33c60*/  ULDC UR4, c[0x0][0x248] ;  /* 0x0000920000047ab9 */ /* 0x000fe20000000800 */
[-C--:B------:R-:W-:Y:S01]  /*33c70*/  LEA.HI.X.SX32 R9, R10, R64.reuse, 0x1, P6 ;  /* 0x000000400a097211 */ /* 0x080fe200030f0eff */
[----:B------:R-:W-:Y:S01]  /*33c80*/  VIADD R12, R0, 0x9d ;  /* 0x0000009d000c7836 */ /* 0x000fe20000000000 */
[----:B------:R-:W-:Y:S01]  /*33c90*/  PRMT R13, R45, 0x7772, RZ ;  /* 0x000077722d0d7816 */ /* 0x000fe200000000ff */
[----:B------:R-:W-:Y:S01]  /*33ca0*/  VIADD R10, R10, UR4 ;  /* 0x000000040a0a7c36 */ /* 0x000fe20008000000 */
[----:B------:R0:W-:Y:S01]  /*33cb0*/  @P4 STG.E.U8 desc[UR16][R6.64], R11 ;  /* 0x0000000b06004986 */ /* 0x0001e2000c101110 */
[----:B--2---:R-:W-:Y:S01]  /*33cc0*/  VIADD R5, R0, 0x9e ;  /* 0x0000009e00057836 */ /* 0x004fe20000000000 */
[----:B------:R-:W-:Y:S01]  /*33cd0*/  ISETP.LT.AND P4, PT, R12, UR5, !P0 ;  /* 0x000000050c007c0c */ /* 0x000fe2000c781270 */
[----:B------:R-:W-:Y:S01]  /*33ce0*/  ULDC UR5, c[0x0][0x22c] ;  /* 0x00008b0000057ab9 */ /* 0x000fe20000000800 */
[----:B------:R2:W-:Y:S01]  /*33cf0*/  @P5 STG.E.U8 desc[UR16][R8.64], R13 ;  /* 0x0000000d08005986 */ /* 0x0005e2000c101110 */
[C---:B------:R-:W-:Y:S01]  /*33d00*/  IADD3 R4, P5, R10.reuse, R3, RZ ;  /* 0x000000030a047210 */ /* 0x040fe20007fbe0ff */
[----:B------:R-:W-:Y:S01]  /*33d10*/  ULDC UR4, c[0x0][0x248] ;  /* 0x0000920000047ab9 */ /* 0x000fe20000000800 */
[----:B------:R-:W-:Y:S01]  /*33d20*/  ISETP.LT.AND P6, PT, R5, UR5, !P0 ;  /* 0x0000000505007c0c */ /* 0x000fe2000c7c1270 */
[----:B------:R-:W-:Y:S01]  /*33d30*/  ULDC UR5, c[0x0][0x22c] ;  /* 0x00008b0000057ab9 */ /* 0x000fe20000000800 */
[----:B------:R-:W-:-:S02]  /*33d40*/  LEA.HI.X.SX32 R5, R10, R64, 0x1, P5 ;  /* 0x000000400a057211 */ /* 0x000fc400028f0eff */
[----:B------:R-:W-:Y:S01]  /*33d50*/  PRMT R45, R45, 0x7773, RZ ;  /* 0x000077732d2d7816 */ /* 0x000fe200000000ff */
[----:B0-----:R-:W-:Y:S01]  /*33d60*/  VIADD R11, R10, UR4 ;  /* 0x000000040a0b7c36 */ /* 0x001fe20008000000 */
[----:B------:R-:W-:Y:S01]  /*33d70*/  ULDC UR4, c[0x0][0x22c] ;  /* 0x00008b0000047ab9 */ /* 0x000fe20000000800 */
[----:B------:R-:W-:Y:S02]  /*33d80*/  VIADD R7, R0, 0x9f ;  /* 0x0000009f00077836 */ /* 0x000fe40000000000 */
[----:B------:R0:W-:Y:S01]  /*33d90*/  @P3 STG.E.U8 desc[UR16][R4.64], R45 ;  /* 0x0000002d04003986 */ /* 0x0001e2000c101110 */
[----:B------:R-:W-:Y:S02]  /*33da0*/  IADD3 R6, P5, R11, R3, RZ ;  /* 0x000000030b067210 */ /* 0x000fe40007fbe0ff */
[----:B------:R-:W-:Y:S01]  /*33db0*/  ISETP.LT.AND P3, PT, R7, UR4, !P0 ;  /* 0x0000000407007c0c */ /* 0x000fe2000c761270 */
[----:B------:R-:W-:Y:S01]  /*33dc0*/  ULDC UR4, c[0x0][0x248] ;  /* 0x0000920000047ab9 */ /* 0x000fe20000000800 */
[C---:B------:R-:W-:Y:S01]  /*33dd0*/  LEA.HI.X.SX32 R7, R11.reuse, R64, 0x1, P5 ;  /* 0x000000400b077211 */ /* 0x040fe200028f0eff */
[----:B------:R-:W-:Y:S01]  /*33de0*/  VIADD R11, R11, UR4 ;  /* 0x000000040b0b7c36 */ /* 0x000fe20008000000 */
[----:B--2---:R-:W-:Y:S01]  /*33df0*/  PRMT R13, R46, 0x7772, RZ ;  /* 0x000077722e0d7816 */ /* 0x004fe200000000ff */
        /* <DEDUP_REMOVED lines=16> */
[C---:B------:R-:W-:Y:S01]  /*33f00*/  PRMT R13, R47.reuse, 0x7773, RZ ;  /* 0x000077732f0d7816 */ /* 0x040fe200000000ff */
[----:B------:R-:W-:Y:S01]  /*33f10*/  ULDC UR4, c[0x0][0x248] ;  /* 0x0000920000047ab9 */ /* 0x000fe20000000800 */
[----:B------:R-:W-:Y:S01]  /*33f20*/  PRMT R47, R47, 0x7772, RZ ;  /* 0x000077722f2f7816 */ /* 0x000fe200000000ff */
[----:B------:R-:W-:Y:S01]  /*33f30*/  VIADD R10, R7, UR4 ;  /* 0x00000004070a7c36 */ /* 0x000fe20008000000 */
[----:B------:R-:W-:Y:S01]  /*33f40*/  LEA.HI.X.SX32 R5, R11, R64, 0x1, P4 ;  /* 0x000000400b057211 */ /* 0x000fe200020f0eff */
[----:B------:R-:W-:Y:S01]  /*33f50*/  VIADD R11, R0, 0xa2 ;  /* 0x000000a2000b7836 */ /* 0x000fe20000000000 */
[----:B------:R-:W-:Y:S01]  /*33f60*/  IADD3 R6, P4, R7, R3, RZ ;  /* 0x0000000307067210 */ /* 0x000fe20007f9e0ff */
[----:B------:R-:W-:-:S02]  /*33f70*/  ULDC UR4, c[0x0][0x248] ;  /* 0x0000920000047ab9 */ /* 0x000fc40000000800 */
[----:B------:R2:W-:Y:S01]  /*33f80*/  @P6 STG.E.U8 desc[UR16][R4.64], R47 ;  /* 0x0000002f04006986 */ /* 0x0005e2000c101110 */
[-C--:B0-----:R-:W-:Y:S02]  /*33f90*/  IADD3 R8, P6, R10, R3.reuse, RZ ;  /* 0x000000030a087210 */ /* 0x081fe40007fde0ff */
[-C--:B------:R-:W-:Y:S02]  /*33fa0*/  LEA.HI.X.SX32 R7, R7, R64.reuse, 0x1, P4 ;  /* 0x0000004007077211 */ /* 0x080fe400020f0eff */
[----:B------:R-:W-:Y:S01]  /*33fb0*/  ISETP.LT.AND P4, PT, R11, UR5, !P0 ;  /* 0x000000050b007c0c */ /* 0x000fe2000c781270 */
[----:B------:R-:W-:Y:S01]  /*33fc0*/  VIADD R11, R0, 0xa3 ;  /* 0x000000a3000b7836 */ /* 0x000fe20000000000 */
[CC--:B------:R-:W-:Y:S01]  /*33fd0*/  LEA.HI.X.SX32 R9, R10.reuse, R64.reuse, 0x1, P6 ;  /* 0x000000400a097211 */ /* 0x0c0fe200030f0eff */
[----:B------:R-:W-:Y:S01]  /*33fe0*/  VIADD R10, R10, UR4 ;  /* 0x000000040a0a7c36 */ /* 0x000fe20008000000 */
[----:B------:R-:W-:Y:S01]  /*33ff0*/  PRMT R17, R32, 0x7770, RZ ;  /* 0x0000777020117816 */ /* 0x000fe200000000ff */
[----:B------:R0:W-:Y:S01]  /*34000*/  @P3 STG.E.U8 desc[UR16][R6.64], R13 ;  /* 0x0000000d06003986 */ /* 0x0001e2000c101110 */
[----:B------:R-:W-:Y:S01]  /*34010*/  ULDC UR5, c[0x0][0x22c] ;  /* 0x00008b0000057ab9 */ /* 0x000fe20000000800 */
[----:B--2---:R-:W-:Y:S01]  /*34020*/  VIADD R5, R0, 0xa4 ;  /* 0x000000a400057836 */ /* 0x004fe20000000000 */
[----:B------:R-:W-:Y:S01]  /*34030*/  ISETP.LT.AND P3, PT, R11, UR5, !P0 ;  /* 0x000000050b007c0c */ /* 0x000fe2000c761270 */
[----:B------:R2:W-:Y:S01]  /*34040*/  @P5 STG.E.U8 desc[UR16][R8.64], R17 ;  /* 0x0000001108005986 */ /* 0x0005e2000c101110 */
[CC--:B------:R-:W-:Y:S01]  /*34050*/  IADD3 R4, P5, R10.reuse, R3.reuse, RZ ;  /* 0x000000030a047210 */ /* 0x0c0fe20007fbe0ff */
[----:B------:R-:W-:Y:S01]  /*34060*/  ULDC UR5, c[0x0][0x22c] ;  /* 0x00008b0000057ab9 */ /* 0x000fe20000000800 */
[----:B------:R-:W-:Y:S01]  /*34070*/  ULDC UR4, c[0x0][0x248] ;  /* 0x0000920000047ab9 */ /* 0x000fe20000000800 */
[----:B------:R-:W-:Y:S01]  /*34080*/  ISETP.LT.AND P6, PT, R5, UR5, !P0 ;  /* 0x0000000505007c0c */ /* 0x000fe2000c7c1270 */
[C---:B------:R-:W-:Y:S01]  /*34090*/  VIADD R11, R10.reuse, UR4 ;  /* 0x000000040a0b7c36 */ /* 0x040fe20008000000 */
[----:B------:R-:W-:Y:S01]  /*340a0*/  LEA.HI.X.SX32 R5, R10, R64, 0x1, P5 ;  /* 0x000000400a057211 */ /* 0x000fe200028f0eff */
[----:B------:R-:W-:Y:S01]  /*340b0*/  ULDC UR4, c[0x0][0x22c] ;  /* 0x00008b0000047ab9 */ /* 0x000fe20000000800 */
[----:B------:R-:W-:Y:S01]  /*340c0*/  PRMT R15, R32, 0x7771, RZ ;  /* 0x00007771200f7816 */ /* 0x000fe200000000ff */
[----:B0-----:R-:W-:Y:S01]  /*340d0*/  VIADD R7, R0, 0xa5 ;  /* 0x000000a500077836 */ /* 0x001fe20000000000 */
[----:B------:R-:W-:Y:S01]  /*340e0*/  IADD3 R6, P5, R11, R3, RZ ;  /* 0x000000030b067210 */ /* 0x000fe20007fbe0ff */
[----:B------:R-:W-:-:S02]  /*340f0*/  ULDC UR5, c[0x0][0x22c] ;  /* 0x00008b0000057ab9 */ /* 0x000fc40000000800 */
[----:B------:R0:W-:Y:S01]  /*34100*/  @P2 STG.E.U8 desc[UR16][R4.64], R15 ;  /* 0x0000000f04002986 */ /* 0x0001e2000c101110 */
        /* <DEDUP_REMOVED lines=20> */
[C---:B--2---:R-:W-:Y:S01]  /*34250*/  VIADD R7, R11.reuse, UR4 ;  /* 0x000000040b077c36 */ /* 0x044fe20008000000 */
        /* <DEDUP_REMOVED lines=54> */
[----:B------:R-:W-:Y:S02]  /*345c0*/  ULDC UR4, c[0x0][0x22c] ;  /* 0x00008b0000047ab9 */ /* 0x000fe40000000800 */
[----:B------:R-:W-:Y:S01]  /*345d0*/  LEA.HI.X.SX32 R5, R11, R64, 0x1, P2 ;  /* 0x000000400b057211 */ /* 0x000fe200010f0eff */
[----:B------:R-:W-:Y:S01]  /*345e0*/  VIADD R10, R7, UR5 ;  /* 0x00000005070a7c36 */ /* 0x000fe20008000000 */
[----:B------:R-:W-:Y:S01]  /*345f0*/  PRMT R11, R33, 0x7772, RZ ;  /* 0x00007772210b7816 */ /* 0x000fe200000000ff */
[----:B------:R-:W-:Y:S01]  /*34600*/  VIADD R12, R0, 0xae ;  /* 0x000000ae000c7836 */ /* 0x000fe20000000000 */
[----:B------:R-:W-:Y:S01]  /*34610*/  IADD3 R6, P2, R7, R3, RZ ;  /* 0x0000000307067210 */ /* 0x000fe20007f5e0ff */
[----:B------:R-:W-:-:S02]  /*34620*/  ULDC UR5, c[0x0][0x22c] ;  /* 0x00008b0000057ab9 */ /* 0x000fc40000000800 */
[----:B------:R2:W-:Y:S01]  /*34630*/  @P6 STG.E.U8 desc[UR16][R4.64], R11 ;  /* 0x0000000b04006986 */ /* 0x0005e2000c101110 */
[-C--:B0-----:R-:W-:Y:S02]  /*34640*/  IADD3 R8, P6, R10, R3.reuse, RZ ;  /* 0x000000030a087210 */ /* 0x081fe40007fde0ff */
[-C--:B------:R-:W-:Y:S02]  /*34650*/  LEA.HI.X.SX32 R7, R7, R64.reuse, 0x1, P2 ;  /* 0x0000004007077211 */ /* 0x080fe400010f0eff */
[----:B------:R-:W-:Y:S01]  /*34660*/  ISETP.LT.AND P2, PT, R12, UR4, !P0 ;  /* 0x000000040c007c0c */ /* 0x000fe2000c741270 */
[----:B------:R-:W-:Y:S01]  /*34670*/  ULDC UR4, c[0x0][0x248] ;  /* 0x0000920000047ab9 */ /* 0x000fe20000000800 */
[----:B------:R-:W-:Y:S01]  /*34680*/  PRMT R33, R33, 0x7773, RZ ;  /* 0x0000777321217816 */ /* 0x000fe200000000ff */
[----:B------:R-:W-:Y:S01]  /*34690*/  VIADD R12, R0, 0xaf ;  /* 0x000000af000c7836 */ /* 0x000fe20000000000 */
[CC--:B------:R-:W-:Y:S01]  /*346a0*/  LEA.HI.X.SX32 R9, R10.reuse, R64.reuse, 0x1, P6 ;  /* 0x000000400a097211 */ /* 0x0c0fe200030f0eff */
[----:B------:R-:W-:Y:S01]  /*346b0*/  VIADD R10, R10, UR4 ;  /* 0x000000040a0a7c36 */ /* 0x000fe20008000000 */
[----:B------:R-:W-:Y:S01]  /*346c0*/  PRMT R13, R34, 0x7772, RZ ;  /* 0x00007772220d7816 */ /* 0x000fe200000000ff */
[----:B------:R0:W-:Y:S01]  /*346d0*/  @P4 STG.E.U8 desc[UR16][R6.64], R33 ;  /* 0x0000002106004986 */ /* 0x0001e2000c101110 */
[----:B--2---:R-:W-:Y:S01]  /*346e0*/  VIADD R5, R0, 0xb0 ;  /* 0x000000b000057836 */ /* 0x004fe20000000000 */
[----:B------:R-:W-:Y:S01]  /*346f0*/  ISETP.LT.AND P4, PT, R12, UR5, !P0 ;  /* 0x000000050c007c0c */ /* 0x000fe2000c781270 */
[----:B------:R-:W-:Y:S01]  /*34700*/  ULDC UR5, c[0x0][0x22c] ;  /* 0x00008b0000057ab9 */ /* 0x000fe20000000800 */
[----:B------:R2:W-:Y:S01]  /*34710*/  @P5 STG.E.U8 desc[UR16][R8.64], R13 ;  /* 0x0000000d08005986 */ /* 0x0005e2000c101110 */
[CC--:B------:R-:W-:Y:S01]  /*34720*/  IADD3 R4, P5, R10.reuse, R3.reuse, RZ ;  /* 0x000000030a047210 */ /* 0x0c0fe20007fbe0ff */
        /* <DEDUP_REMOVED lines=18> */
[-C--:B------:R-:W-:Y:S02]  /*34850*/  IADD3 R8, P2, R11, R3.reuse, RZ ;  /* 0x000000030b087210 */ /* 0x080fe40007f5e0ff */
[----:B------:R-:W-:Y:S01]  /*34860*/  ISETP.LT.AND P5, PT, R9, UR4, !P0 ;  /* 0x0000000409007c0c */ /* 0x000fe2000c7a1270 */
[----:B------:R-:W-:Y:S01]  /*34870*/  ULDC UR4, c[0x0][0x248] ;  /* 0x0000920000047ab9 */ /* 0x000fe20000000800 */
[----:B------:R-:W-:Y:S01]  /*34880*/  PRMT R35, R35, 0x7773, RZ ;  /* 0x0000777323237816 */ /* 0x000fe200000000ff */
[----:B0-----:R-:W-:Y:S01]  /*34890*/  VIADD R4, R0, 0xb3 ;  /* 0x000000b300047836 */ /* 0x001fe20000000000 */
[CC--:B------:R-:W-:Y:S01]  /*348a0*/  LEA.HI.X.SX32 R9, R11.reuse, R64.reuse, 0x1, P2 ;  /* 0x000000400b097211 */ /* 0x0c0fe200010f0eff */
[----:B------:R-:W-:Y:S01]  /*348b0*/  VIADD R11, R11, UR4 ;  /* 0x000000040b0b7c36 */ /* 0x000fe20008000000 */
[----:B------:R-:W-:Y:S02]  /*348c0*/  ULDC UR4, c[0x0][0x248] ;  /* 0x0000920000047ab9 */ /* 0x000fe40000000800 */
[----:B------:R-:W-:Y:S01]  /*348d0*/  ISETP.LT.AND P2, PT, R4, UR5, !P0 ;  /* 0x0000000504007c0c */ /* 0x000fe2000c741270 */
[----:B------:R0:W-:Y:S01]  /*348e0*/  @P4 STG.E.U8 desc[UR16][R8.64], R35 ;  /* 0x0000002308004986 */ /* 0x0001e2000c101110 */
[CC--:B------:R-:W-:Y:S01]  /*348f0*/  IADD3 R4, P4, R11.reuse, R3.reuse, RZ ;  /* 0x000000030b047210 */ /* 0x0c0fe20007f9e0ff */
[C---:B--2---:R-:W-:Y:S01]  /*34900*/  VIADD R7, R11.reuse, UR4 ;  /* 0x000000040b077c36 */ /* 0x044fe20008000000 */
[----:B------:R-:W-:Y:S01]  /*34910*/  ULDC UR5, c[0x0][0x248] ;  /* 0x0000920000057ab9 */ /* 0x000fe20000000800 */
        /* <DEDUP_REMOVED lines=8> */
[----:B0-----:R-:W-:Y:S01]  /*349a0*/  IADD3 R8, P6, R10, R3, RZ ;  /* 0x000000030a087210 */ /* 0x001fe20007fde0ff */
        /* <DEDUP_REMOVED lines=49> */
[-C--:B------:R-:W-:Y:S01]  /*34cc0*/  IADD3 R6, P3, R7, R3.reuse, RZ ;  /* 0x0000000307067210 */ /* 0x080fe20007f7e0ff */
        /* <DEDUP_REMOVED lines=25> */
[C---:B------:R-:W-:Y:S02]  /*34e60*/  VIADD R7, R0.reuse, 0xbd ;  /* 0x000000bd00077836 */ /* 0x040fe40000000000 */
        /* <DEDUP_REMOVED lines=200> */
[----:B-1----:R-:W-:Y:S01]  /*35af0*/  PRMT R17, R56, 0x7770, RZ ;  /* 0x0000777038117816 */ /* 0x002fe200000000ff */
        /* <DEDUP_REMOVED lines=22> */
[----:B-1----:R-:W-:Y:S01]  /*35c60*/  VIADD R9, R0, 0xd6 ;  /* 0x000000d600097836 */ /* 0x002fe20000000000 */
        /* <DEDUP_REMOVED lines=14> */
[C---:B-1----:R-:W-:Y:S01]  /*35d50*/  VIADD R7, R11.reuse, UR4 ;  /* 0x000000040b077c36 */ /* 0x042fe20008000000 */
        /* <DEDUP_REMOVED lines=18> */
[----:B-1----:R-:W-:Y:S01]  /*35e80*/  VIADD R5, R0, 0xda ;  /* 0x000000da00057836 */ /* 0x002fe20000000000 */
        /* <DEDUP_REMOVED lines=18> */
[----:B-1----:R-:W-:Y:S01]  /*35fb0*/  PRMT R15, R56, 0x7772, RZ ;  /* 0x00007772380f7816 */ /* 0x002fe200000000ff */
        /* <DEDUP_REMOVED lines=34> */
[----:B-1----:R-:W-:Y:S01]  /*361e0*/  VIADD R5, R0, 0xe0 ;  /* 0x000000e000057836 */ /* 0x002fe20000000000 */
        /* <DEDUP_REMOVED lines=33> */
[C---:B-1----:R-:W-:Y:S01]  /*36400*/  VIADD R7, R11.reuse, UR4 ;  /* 0x000000040b077c36 */ /* 0x042fe20008000000 */
        /* <DEDUP_REMOVED lines=54> */
[----:B-1----:R-:W-:Y:S01]  /*36770*/  VIADD R7, R11, UR4 ;  /* 0x000000040b077c36 */ /* 0x002fe20008000000 */
        /* <DEDUP_REMOVED lines=50> */
[C---:B------:R-:W-:Y:S01]  /*36aa0*/  VIADD R14, R11.reuse, UR4 ;  /* 0x000000040b0e7c36 */ /* 0x040fe20008000000 */
[----:B------:R-:W0:Y:S01]  /*36ab0*/  LDS.128 R4, [R2] ;  /* 0x0000000002047984 */ /* 0x000e220000000c00 */
[----:B------:R-:W-:Y:S01]  /*36ac0*/  VIADD R16, R0, 0xf0 ;  /* 0x000000f000107836 */ /* 0x000fe20000000000 */
[----:B------:R-:W-:Y:S01]  /*36ad0*/  ULDC UR4, c[0x0][0x22c] ;  /* 0x00008b0000047ab9 */ /* 0x000fe20000000800 */
[----:B------:R-:W-:Y:S01]  /*36ae0*/  PRMT R15, R62, 0x7772, RZ ;  /* 0x000077723e0f7816 */ /* 0x000fe200000000ff */
[----:B------:R2:W-:Y:S01]  /*36af0*/  @P3 STG.E.U8 desc[UR16][R8.64], R61 ;  /* 0x0000003d08003986 */ /* 0x0005e2000c101110 */
[----:B------:R-:W-:Y:S01]  /*36b00*/  IADD3 R10, P3, R11, R3, RZ ;  /* 0x000000030b0a7210 */ /* 0x000fe20007f7e0ff */
[----:B------:R-:W-:-:S03]  /*36b10*/  ULDC UR5, c[0x0][0x22c] ;  /* 0x00008b0000057ab9 */ /* 0x000fc60000000800 */
[----:B------:R-:W-:Y:S02]  /*36b20*/  LEA.HI.X.SX32 R11, R11, R64, 0x1, P3 ;  /* 0x000000400b0b7211 */ /* 0x000fe400018f0eff */
[----:B------:R-:W-:-:S04]  /*36b30*/  IADD3 R12, P3, R14, R3, RZ ;  /* 0x000000030e0c7210 */ /* 0x000fc80007f7e0ff */
[-C--:B-1----:R-:W-:Y:S02]  /*36b40*/  LEA.HI.X.SX32 R13, R14, R64.reuse, 0x1, P3 ;  /* 0x000000400e0d7211 */ /* 0x082fe400018f0eff */
[----:B------:R-:W-:Y:S01]  /*36b50*/  ISETP.LT.AND P3, PT, R16, UR4, !P0 ;  /* 0x0000000410007c0c */ /* 0x000fe2000c761270 */
[----:B------:R-:W-:Y:S02]  /*36b60*/  ULDC UR4, c[0x0][0x248] ;  /* 0x0000920000047ab9 */ /* 0x000fe40000000800 */
[----:B------:R-:W-:Y:S01]  /*36b70*/  VIADD R14, R14, UR4 ;  /* 0x000000040e0e7c36 */ /* 0x000fe20008000000 */
[----:B------:R-:W-:Y:S01]  /*36b80*/  PRMT R17, R62, 0x7773, RZ ;  /* 0x000077733e117816 */ /* 0x000fe200000000ff */
[----:B--2---:R-:W-:Y:S01]  /*36b90*/  VIADD R9, R0, 0xf1 ;  /* 0x000000f100097836 */ /* 0x004fe20000000000 */
[----:B------:R1:W-:Y:S01]  /*36ba0*/  @P6 STG.E.U8 desc[UR16][R10.64], R15 ;  /* 0x0000000f0a006986 */ /* 0x0003e2000c101110 */
[----:B------:R-:W-:Y:S01]  /*36bb0*/  ULDC UR4, c[0x0][0x248] ;  /* 0x0000920000047ab9 */ /* 0x000fe20000000800 */
[C---:B------:R-:W-:Y:S01]  /*36bc0*/  IADD3 R8, P6, R14.reuse, R3, RZ ;  /* 0x000000030e087210 */ /* 0x040fe20007fde0ff */
[C---:B------:R-:W-:Y:S01]  /*36bd0*/  VIADD R2, R14.reuse, UR4 ;  /* 0x000000040e027c36 */ /* 0x040fe20008000000 */
[----:B------:R2:W-:Y:S01]  /*36be0*/  @P2 STG.E.U8 desc[UR16][R12.64], R17 ;  /* 0x000000110c002986 */ /* 0x0005e2000c101110 */
[----:B------:R-:W-:Y:S01]  /*36bf0*/  ISETP.LT.AND P2, PT, R9, UR5, !P0 ;  /* 0x0000000509007c0c */ /* 0x000fe2000c741270 */
[----:B------:R-:W-:Y:S01]  /*36c00*/  ULDC UR4, c[0x0][0x22c] ;  /* 0x00008b0000047ab9 */ /* 0x000fe20000000800 */
[----:B------:R-:W-:Y:S01]  /*36c10*/  LEA.HI.X.SX32 R9, R14, R64, 0x1, P6 ;  /* 0x000000400e097211 */ /* 0x000fe200030f0eff */
[----:B------:R-:W-:Y:S01]  /*36c20*/  ULDC UR5, c[0x0][0x22c] ;  /* 0x00008b0000057ab9 */ /* 0x000fe20000000800 */
[----:B-1----:R-:W-:-:S02]  /*36c30*/  PRMT R15, R63, 0x7773, RZ ;  /* 0x000077733f0f7816 */ /* 0x002fc400000000ff */
[----:B------:R-:W-:Y:S01]  /*36c40*/  PRMT R63, R63, 0x7772, RZ ;  /* 0x000077723f3f7816 */ /* 0x000fe200000000ff */
[----:B--2---:R-:W-:Y:S01]  /*36c50*/  VIADD R12, R0, 0xf2 ;  /* 0x000000f2000c7836 */ /* 0x004fe20000000000 */
[----:B------:R-:W-:-:S03]  /*36c60*/  IADD3 R10, P6, R2, R3, RZ ;  /* 0x00000003020a7210 */ /* 0x000fc60007fde0ff */
[----:B------:R1:W-:Y:S01]  /*36c70*/  @P5 STG.E.U8 desc[UR16][R8.64], R63 ;  /* 0x0000003f08005986 */ /* 0x0003e2000c101110 */
[----:B------:R-:W-:Y:S01]  /*36c80*/  ISETP.LT.AND P5, PT, R12, UR4, !P0 ;  /* 0x000000040c007c0c */ /* 0x000fe2000c7a1270 */
[----:B------:R-:W-:Y:S01]  /*36c90*/  ULDC UR4, c[0x0][0x248] ;  /* 0x0000920000047ab9 */ /* 0x000fe20000000800 */
[C---:B------:R-:W-:Y:S01]  /*36ca0*/  LEA.HI.X.SX32 R11, R2.reuse, R64, 0x1, P6 ;  /* 0x00000040020b7211 */ /* 0x040fe200030f0eff */
[----:B------:R-:W-:Y:S01]  /*36cb0*/  VIADD R2, R2, UR4 ;  /* 0x0000000402027c36 */ /* 0x000fe20008000000 */
[----:B------:R-:W-:Y:S01]  /*36cc0*/  ULDC UR4, c[0x0][0x248] ;  /* 0x0000920000047ab9 */ /* 0x000fe20000000800 */
[----:B------:R-:W-:-:S03]  /*36cd0*/  VIADD R13, R0, 0xf3 ;  /* 0x000000f3000d7836 */ /* 0x000fc60000000000 */
[CC--:B------:R-:W-:Y:S01]  /*36ce0*/  IADD3 R12, P6, R2.reuse, R3.reuse, RZ ;  /* 0x00000003020c7210 */ /* 0x0c0fe20007fde0ff */
[----:B------:R2:W-:Y:S01]  /*36cf0*/  @P4 STG.E.U8 desc[UR16][R10.64], R15 ;  /* 0x0000000f0a004986 */ /* 0x0005e2000c101110 */
[C---:B------:R-:W-:Y:S01]  /*36d00*/  VIADD R14, R2.reuse, UR4 ;  /* 0x00000004020e7c36 */ /* 0x040fe20008000000 */
[----:B------:R-:W-:Y:S01]  /*36d10*/  ISETP.LT.AND P4, PT, R13, UR5, !P0 ;  /* 0x000000050d007c0c */ /* 0x000fe2000c781270 */
[----:B------:R-:W-:Y:S01]  /*36d20*/  ULDC UR4, c[0x0][0x22c] ;  /* 0x00008b0000047ab9 */ /* 0x000fe20000000800 */
[----:B------:R-:W-:Y:S01]  /*36d30*/  LEA.HI.X.SX32 R13, R2, R64, 0x1, P6 ;  /* 0x00000040020d7211 */ /* 0x000fe200030f0eff */
[----:B------:R-:W-:Y:S01]  /*36d40*/  VIADD R2, R0, 0xf4 ;  /* 0x000000f400027836 */ /* 0x000fe20000000000 */
[----:B0-----:R-:W-:Y:S01]  /*36d50*/  PRMT R17, R4, 0x7770, RZ ;  /* 0x0000777004117816 */ /* 0x001fe200000000ff */
[----:B------:R-:W-:Y:S01]  /*36d60*/  ULDC UR5, c[0x0][0x22c] ;  /* 0x00008b0000057ab9 */ /* 0x000fe20000000800 */
[----:B-1----:R-:W-:-:S03]  /*36d70*/  IADD3 R8, P6, R14, R3, RZ ;  /* 0x000000030e087210 */ /* 0x002fc60007fde0ff */
[----:B------:R0:W-:Y:S01]  /*36d80*/  @P3 STG.E.U8 desc[UR16][R12.64], R17 ;  /* 0x000000110c003986 */ /* 0x0001e2000c101110 */
[----:B------:R-:W-:Y:S01]  /*36d90*/  ISETP.LT.AND P3, PT, R2, UR4, !P0 ;  /* 0x0000000402007c0c */ /* 0x000fe2000c761270 */
[----:B------:R-:W-:Y:S01]  /*36da0*/  ULDC UR4, c[0x0][0x248] ;  /* 0x0000920000047ab9 */ /* 0x000fe20000000800 */
[CC--:B------:R-:W-:Y:S01]  /*36db0*/  LEA.HI.X.SX32 R9, R14.reuse, R64.reuse, 0x1, P6 ;  /* 0x000000400e097211 */ /* 0x0c0fe200030f0eff */
[----:B------:R-:W-:Y:S01]  /*36dc0*/  VIADD R14, R14, UR4 ;  /* 0x000000040e0e7c36 */ /* 0x000fe20008000000 */
[----:B--2---:R-:W-:Y:S01]  /*36dd0*/  PRMT R15, R4, 0x7771, RZ ;  /* 0x00007771040f7816 */ /* 0x004fe200000000ff */
[----:B------:R-:W-:Y:S01]  /*36de0*/  VIADD R11, R0, 0xf5 ;  /* 0x000000f5000b7836 */ /* 0x000fe20000000000 */
[----:B------:R-:W-:Y:S02]  /*36df0*/  ULDC UR4, c[0x0][0x248] ;  /* 0x0000920000047ab9 */ /* 0x000fe40000000800 */
[C---:B------:R-:W-:Y:S01]  /*36e00*/  IADD3 R10, P6, R14.reuse, R3, RZ ;  /* 0x000000030e0a7210 */ /* 0x040fe20007fde0ff */
[----:B------:R1:W-:Y:S01]  /*36e10*/  @P2 STG.E.U8 desc[UR16][R8.64], R15 ;  /* 0x0000000f08002986 */ /* 0x0003e2000c101110 */
[C---:B------:R-:W-:Y:S01]  /*36e20*/  VIADD R2, R14.reuse, UR4 ;  /* 0x000000040e027c36 */ /* 0x040fe20008000000 */
[----:B------:R-:W-:Y:S01]  /*36e30*/  ISETP.LT.AND P2, PT, R11, UR5, !P0 ;  /* 0x000000050b007c0c */ /* 0x000fe2000c741270 */
[----:B------:R-:W-:Y:S01]  /*36e40*/  ULDC UR4, c[0x0][0x22c] ;  /* 0x00008b0000047ab9 */ /* 0x000fe20000000800 */
[----:B------:R-:W-:Y:S01]  /*36e50*/  LEA.HI.X.SX32 R11, R14, R64, 0x1, P6 ;  /* 0x000000400e0b7211 */ /* 0x000fe200030f0eff */
[----:B------:R-:W-:Y:S01]  /*36e60*/  ULDC UR5, c[0x0][0x22c] ;  /* 0x00008b0000057ab9 */ /* 0x000fe20000000800 */
[----:B0-----:R-:W-:-:S02]  /*36e70*/  PRMT R17, R5, 0x7770, RZ ;  /* 0x0000777005117816 */ /* 0x001fc400000000ff */
[----:B------:R-:W-:Y:S01]  /*36e80*/  IADD3 R12, P6, R2, R3, RZ ;  /* 0x00000003020c7210 */ /* 0x000fe20007fde0ff */
[----:B-1----:R-:W-:Y:S02]  /*36e90*/  VIADD R8, R0, 0xf6 ;  /* 0x000000f600087836 */ /* 0x002fe40000000000 */
[----:B------:R0:W-:Y:S01]  /*36ea0*/  @P5 STG.E.U8 desc[UR16][R10.64], R17 ;  /* 0x000000110a005986 */ /* 0x0001e2000c101110 */
[----:B------:R-:W-:Y:S02]  /*36eb0*/  LEA.HI.X.SX32 R13, R2, R64, 0x1, P6 ;  /* 0x00000040020d7211 */ /* 0x000fe400030f0eff */
[----:B------:R-:W-:Y:S01]  /*36ec0*/  ISETP.LT.AND P5, PT, R8, UR4, !P0 ;  /* 0x0000000408007c0c */ /* 0x000fe2000c7a1270 */
[----:B------:R-:W-:Y:S02]  /*36ed0*/  ULDC UR4, c[0x0][0x248] ;  /* 0x0000920000047ab9 */ /* 0x000fe40000000800 */
[----:B------:R-:W-:Y:S01]  /*36ee0*/  VIADD R2, R2, UR4 ;  /* 0x0000000402027c36 */ /* 0x000fe20008000000 */
[----:B------:R-:W-:Y:S01]  /*36ef0*/  PRMT R15, R5, 0x7771, RZ ;  /* 0x00007771050f7816 */ /* 0x000fe200000000ff */
[----:B------:R-:W-:Y:S01]  /*36f00*/  VIADD R9, R0, 0xf7 ;  /* 0x000000f700097836 */ /* 0x000fe20000000000 */
[----:B------:R-:W-:-:S02]  /*36f10*/  ULDC UR4, c[0x0][0x248] ;  /* 0x0000920000047ab9 */ /* 0x000fc40000000800 */
        /* <DEDUP_REMOVED lines=9> */
[----:B------:R-:W-:-:S03]  /*36fb0*/  IADD3 R10, P6, R14, R3, RZ ;  /* 0x000000030e0a7210 */ /* 0x000fc60007fde0ff */
[----:B------:R0:W-:Y:S01]  /*36fc0*/  @P3 STG.E.U8 desc[UR16][R8.64], R17 ;  /* 0x0000001108003986 */ /* 0x0001e2000c101110 */
[----:B------:R-:W-:Y:S01]  /*36fd0*/  ISETP.LT.AND P3, PT, R2, UR4, !P0 ;  /* 0x0000000402007c0c */ /* 0x000fe2000c761270 */
[----:B------:R-:W-:Y:S01]  /*36fe0*/  ULDC UR4, c[0x0][0x248] ;  /* 0x0000920000047ab9 */ /* 0x000fe20000000800 */
[CC--:B------:R-:W-:Y:S01]  /*36ff0*/  LEA.HI.X.SX32 R11, R14.reuse, R64.reuse, 0x1, P6 ;  /* 0x000000400e0b7211 */ /* 0x0c0fe200030f0eff */
[----:B------:R-:W-:Y:S01]  /*37000*/  VIADD R14, R14, UR4 ;  /* 0x000000040e0e7c36 */ /* 0x000fe20008000000 */
[----:B-1----:R-:W-:Y:S01]  /*37010*/  PRMT R15, R6, 0x7771, RZ ;  /* 0x00007771060f7816 */ /* 0x002fe200000000ff */
        /* <DEDUP_REMOVED lines=25> */
[-C--:B------:R-:W-:Y:S01]  /*371b0*/  LEA.HI.X.SX32 R11, R2, R64.reuse, 0x1, P6 ;  /* 0x00000040020b7211 */ /* 0x080fe200030f0eff */
[----:B------:R-:W-:Y:S01]  /*371c0*/  VIADD R2, R0, 0xfc ;  /* 0x000000fc00027836 */ /* 0x000fe20000000000 */
[----:B0-----:R-:W-:Y:S01]  /*371d0*/  IADD3 R12, P6, R14, R3, RZ ;  /* 0x000000030e0c7210 */ /* 0x001fe20007fde0ff */
[----:B------:R-:W-:Y:S01]  /*371e0*/  ULDC UR5, c[0x0][0x248] ;  /* 0x0000920000057ab9 */ /* 0x000fe20000000800 */
[----:B-1----:R-:W-:Y:S02]  /*371f0*/  PRMT R9, R4, 0x7772, RZ ;  /* 0x0000777204097816 */ /* 0x002fe400000000ff */
[----:B------:R-:W-:-:S03]  /*37200*/  LEA.HI.X.SX32 R13, R14, R64, 0x1, P6 ;  /* 0x000000400e0d7211 */ /* 0x000fc600030f0eff */
[----:B------:R0:W-:Y:S01]  /*37210*/  @P3 STG.E.U8 desc[UR16][R10.64], R9 ;  /* 0x000000090a003986 */ /* 0x0001e2000c101110 */
[----:B------:R-:W-:Y:S01]  /*37220*/  ISETP.LT.AND P3, PT, R2, UR4, !P0 ;  /* 0x0000000402007c0c */ /* 0x000fe2000c761270 */
[----:B------:R-:W-:Y:S02]  /*37230*/  ULDC UR4, c[0x0][0x248] ;  /* 0x0000920000047ab9 */ /* 0x000fe40000000800 */
[----:B------:R-:W-:Y:S01]  /*37240*/  VIADD R14, R14, UR4 ;  /* 0x000000040e0e7c36 */ /* 0x000fe20008000000 */
[----:B------:R-:W-:Y:S01]  /*37250*/  ULDC UR4, c[0x0][0x248] ;  /* 0x0000920000047ab9 */ /* 0x000fe20000000800 */
[----:B------:R-:W-:Y:S02]  /*37260*/  PRMT R15, R4, 0x7773, RZ ;  /* 0x00007773040f7816 */ /* 0x000fe400000000ff */
[----:B------:R-:W-:Y:S01]  /*37270*/  VIADD R2, R14, UR4 ;  /* 0x000000040e027c36 */ /* 0x000fe20008000000 */
[----:B------:R-:W-:-:S03]  /*37280*/  ULDC UR4, c[0x0][0x248] ;  /* 0x0000920000047ab9 */ /* 0x000fc60000000800 */
[----:B------:R-:W-:Y:S01]  /*37290*/  VIADD R4, R2, UR5 ;  /* 0x0000000502047c36 */ /* 0x000fe20008000000 */
[----:B------:R1:W-:Y:S01]  /*372a0*/  @P2 STG.E.U8 desc[UR16][R12.64], R15 ;  /* 0x0000000f0c002986 */ /* 0x0003e2000c101110 */
[----:B------:R-:W-:Y:S01]  /*372b0*/  VIADD R18, R0, 0xfd ;  /* 0x000000fd00127836 */ /* 0x000fe20000000000 */
[-C--:B------:R-:W-:Y:S01]  /*372c0*/  IADD3 R8, P2, R14, R3.reuse, RZ ;  /* 0x000000030e087210 */ /* 0x080fe20007f5e0ff */
[----:B------:R-:W-:Y:S01]  /*372d0*/  VIADD R19, R0, 0xfe ;  /* 0x000000fe00137836 */ /* 0x000fe20000000000 */
[----:B------:R-:W-:Y:S01]  /*372e0*/  ULDC UR5, c[0x0][0x248] ;  /* 0x0000920000057ab9 */ /* 0x000fe20000000800 */
[----:B------:R-:W-:Y:S01]  /*372f0*/  VIADD R0, R4, UR6 ;  /* 0x0000000604007c36 */ /* 0x000fe20008000000 */
[----:B0-----:R-:W-:Y:S02]  /*37300*/  LEA.HI.X.SX32 R9, R14, R64, 0x1, P2 ;  /* 0x000000400e097211 */ /* 0x001fe400010f0eff */
[-C--:B------:R-:W-:Y:S01]  /*37310*/  IADD3 R10, P2, R2, R3.reuse, RZ ;  /* 0x00000003020a7210 */ /* 0x080fe20007f5e0ff */
[----:B------:R-:W-:Y:S01]  /*37320*/  VIADD R17, R0, UR4 ;  /* 0x0000000400117c36 */ /* 0x000fe20008000000 */
[----:B------:R-:W-:Y:S01]  /*37330*/  ULDC UR4, c[0x0][0x22c] ;  /* 0x00008b0000047ab9 */ /* 0x000fe20000000800 */
[----:B-1----:R-:W-:-:S02]  /*37340*/  IADD3 R12, P6, R4, R3, RZ ;  /* 0x00000003040c7210 */ /* 0x002fc40007fde0ff */
[-C--:B------:R-:W-:Y:S02]  /*37350*/  LEA.HI.X.SX32 R11, R2, R64.reuse, 0x1, P2 ;  /* 0x00000040020b7211 */ /* 0x080fe400010f0eff */
[-C--:B------:R-:W-:Y:S01]  /*37360*/  LEA.HI.X.SX32 R13, R4, R64.reuse, 0x1, P6 ;  /* 0x00000040040d7211 */ /* 0x080fe200030f0eff */
[C---:B------:R-:W-:Y:S01]  /*37370*/  VIADD R4, R17.reuse, UR5 ;  /* 0x0000000511047c36 */ /* 0x040fe20008000000 */
[CC--:B------:R-:W-:Y:S02]  /*37380*/  IADD3 R14, P6, R0.reuse, R3.reuse, RZ ;  /* 0x00000003000e7210 */ /* 0x0c0fe40007fde0ff */
[-C--:B------:R-:W-:Y:S02]  /*37390*/  IADD3 R2, P2, R17, R3.reuse, RZ ;  /* 0x0000000311027210 */ /* 0x080fe40007f5e0ff */
[----:B------:R-:W-:Y:S02]  /*373a0*/  LEA.HI.X.SX32 R15, R0, R64, 0x1, P6 ;  /* 0x00000040000f7211 */ /* 0x000fe400030f0eff */
[----:B------:R-:W-:-:S02]  /*373b0*/  IADD3 R16, P6, R4, R3, RZ ;  /* 0x0000000304107210 */ /* 0x000fc40007fde0ff */
[----:B------:R-:W-:Y:S02]  /*373c0*/  LEA.HI.X.SX32 R3, R17, R64, 0x1, P2 ;  /* 0x0000004011037211 */ /* 0x000fe400010f0eff */
[----:B------:R-:W-:Y:S02]  /*373d0*/  ISETP.LT.AND P2, PT, R18, UR7, !P0 ;  /* 0x0000000712007c0c */ /* 0x000fe4000c741270 */
[----:B------:R-:W-:Y:S02]  /*373e0*/  ISETP.LT.AND P0, PT, R19, UR4, !P0 ;  /* 0x0000000413007c0c */ /* 0x000fe4000c701270 */
[C---:B------:R-:W-:Y:S02]  /*373f0*/  PRMT R25, R5.reuse, 0x7772, RZ ;  /* 0x0000777205197816 */ /* 0x040fe400000000ff */
[----:B------:R-:W-:Y:S02]  /*37400*/  PRMT R23, R5, 0x7773, RZ ;  /* 0x0000777305177816 */ /* 0x000fe400000000ff */
[----:B------:R-:W-:-:S02]  /*37410*/  PRMT R21, R6, 0x7772, RZ ;  /* 0x0000777206157816 */ /* 0x000fc400000000ff */
[----:B------:R-:W-:Y:S02]  /*37420*/  PRMT R19, R6, 0x7773, RZ ;  /* 0x0000777306137816 */ /* 0x000fe400000000ff */
[C---:B------:R-:W-:Y:S01]  /*37430*/  PRMT R5, R7.reuse, 0x7773, RZ ;  /* 0x0000777307057816 */ /* 0x040fe200000000ff */
[----:B------:R0:W-:Y:S01]  /*37440*/  @P5 STG.E.U8 desc[UR16][R8.64], R25 ;  /* 0x0000001908005986 */ /* 0x0001e2000c101110 */
[----:B------:R-:W-:-:S03]  /*37450*/  PRMT R7, R7, 0x7772, RZ ;  /* 0x0000777207077816 */ /* 0x000fc600000000ff */
[----:B------:R0:W-:Y:S04]  /*37460*/  @P4 STG.E.U8 desc[UR16][R10.64], R23 ;  /* 0x000000170a004986 */ /* 0x0001e8000c101110 */
[----:B------:R0:W-:Y:S04]  /*37470*/  @P3 STG.E.U8 desc[UR16][R12.64], R21 ;  /* 0x000000150c003986 */ /* 0x0001e8000c101110 */
[----:B------:R0:W-:Y:S01]  /*37480*/  @P2 STG.E.U8 desc[UR16][R14.64], R19 ;  /* 0x000000130e002986 */ /* 0x0001e2000c101110 */
[----:B------:R-:W-:-:S03]  /*37490*/  LEA.HI.X.SX32 R17, R4, R64, 0x1, P6 ;  /* 0x0000004004117211 */ /* 0x000fc600030f0eff */
[----:B------:R0:W-:Y:S01]  /*374a0*/  @P0 STG.E.U8 desc[UR16][R2.64], R7 ;  /* 0x0000000702000986 */ /* 0x0001e2000c101110 */
[----:B------:R-:W-:Y:S05]  /*374b0*/  @!P1 EXIT ;  /* 0x000000000000994d */ /* 0x000fea0003800000 */
[----:B------:R-:W-:Y:S01]  /*374c0*/  STG.E.U8 desc[UR16][R16.64], R5 ;  /* 0x0000000510007986 */ /* 0x000fe2000c101110 */
[----:B------:R-:W-:Y:S05]  /*374d0*/  EXIT ;  /* 0x000000000000794d */ /* 0x000fea0003800000 */
.L_x_3:
[----:B------:R-:W-:-:S00]  /*374e0*/  BRA `(.L_x_3) ;  /* 0xfffffffc00fc7947 */ /* 0x000fc0000383ffff */
[----:B------:R-:W-:-:S00]  /*374f0*/  NOP ;  /* 0x0000000000007918 */ /* 0x000fc00000000000 */
        /* <DEDUP_REMOVED lines=8> */
.L_x_4:


//--------------------- .nv.shared.matmul_kernel  --------------------------
	.section	.nv.shared.matmul_kernel,"aw",@nobits
	.sectionflags	@""
	.align	16
	.zero		1024


//--------------------- .nv.shared.reserved.0     --------------------------
	.section	.nv.shared.reserved.0,"aw",@nobits
	.weak		__nv_reservedSMEM_offset_0_alias
	.size		__nv_reservedSMEM_offset_0_alias, 0, 0
	.other		__nv_reservedSMEM_offset_0_alias,@"STO_CUDA_RESERVED_SHARED STV_DEFAULT"
__nv_reservedSMEM_offset_0_alias:
	.zero		0


//--------------------- .nv.constant0.matmul_kernel --------------------------
	.section	.nv.constant0.matmul_kernel,"a",@progbits
	.sectionflags	@""
	.align	4
.nv.constant0.matmul_kernel:
	.zero		608


//--------------------- SYMBOLS --------------------------

	.type		.nv.reservedSmem.offset0,@object
	.size		.nv.reservedSmem.offset0,0x4
